// auto-generated by cutlass_sweep.fmha — config: {"arch": "sm_100", "direction": "fwd", "dtype": "bf16", "head_dim": 256, "mask": "residual", "schedule": "individual", "tile_kv": 128, "tile_q": 256}
#include "cutlass/cutlass.h"
#include "cute/tensor.hpp"
#include "cutlass/device_kernel.h"
#include "cutlass/kernel_hardware_info.h"
#include "77_blackwell_fmha/collective/fmha_fusion.hpp"
#include "77_blackwell_fmha/collective/sm100_fmha_load_tma_warpspecialized.hpp"
#include "77_blackwell_fmha/collective/sm100_fmha_fwd_mainloop_tma_warpspecialized.hpp"
#include "77_blackwell_fmha/collective/sm100_fmha_fwd_epilogue_tma_warpspecialized.hpp"
#include "77_blackwell_fmha/kernel/fmha_tile_scheduler.hpp"
#include "77_blackwell_fmha/kernel/sm100_fmha_fwd_kernel_tma_warpspecialized.hpp"

using namespace cute;
using Element    = cutlass::bfloat16_t;
using ElementOut = cutlass::half_t;
using TileShape  = Shape<_256, _128, _256>;

using ProblemShape = cute::tuple<int, int, int, cute::tuple<cute::tuple<int, int>, int>>;
using StrideQ   = cute::tuple<int, _1, cute::tuple<cute::tuple<int, int>, int>>;
using StrideK   = cute::tuple<int, _1, cute::tuple<cute::tuple<_0, int>, int>>;
using StrideV   = StrideK;
using StrideO   = StrideQ;
using StrideLSE = cute::tuple<_1, cute::tuple<cute::tuple<int, int>, int>>;

using TileScheduler = std::conditional_t<
    cute::false_type::value,
    cutlass::fmha::kernel::PersistentTileScheduler,
    cutlass::fmha::kernel::IndividualTileScheduler>;

using Mainloop = cutlass::fmha::collective::Sm100FmhaFwdMainloopTmaWarpspecialized<
    Element, float, float, TileShape, StrideQ, StrideK, StrideV,
    cutlass::fmha::collective::ResidualMask>;

using Kernel = cutlass::fmha::kernel::Sm100FmhaFwdKernelTmaWarpspecialized<
    ProblemShape, Mainloop,
    cutlass::fmha::collective::Sm100FmhaFwdEpilogueTmaWarpspecialized<
        ElementOut, float, typename Mainloop::TileShapePV, StrideO, StrideLSE>,
    TileScheduler>;

auto* _anchor = &cutlass::device_kernel<Kernel>;


// ===== COMPILED SASS (sm_100a) =====

	.target	sm_100a

	.elftype	@"ET_EXEC"


//--------------------- .note.nv.tkinfo           --------------------------
	.section	.note.nv.tkinfo,"",@"SHT_NOTE"
	.sectionflags	@"SHF_NOTE_NV_TKINFO"
	.tkinfo
        /*0018*/ 	.word	0x00000002
        /*0030*/ 	.string	""
        /*0030*/ 	.string	"ptxas"
        /*0030*/ 	.string	"Cuda compilation tools, release 13.0, V13.0.88"
        /*0030*/ 	.string	"Build cuda_13.0.r13.0/compiler.36424714_0"
        /*0030*/ 	.string	"-arch sm_100a -m 64 "



//--------------------- .note.nv.cuinfo           --------------------------
	.section	.note.nv.cuinfo,"",@"SHT_NOTE"
	.sectionflags	@"SHF_NOTE_NV_CUINFO"
        /*0018*/ 	.short	0x0002
        /*001a*/ 	.short	0x0064
        /*001c*/ 	.short	0x0082
	.zero		2


//--------------------- .nv.info                  --------------------------
	.section	.nv.info,"",@"SHT_CUDA_INFO"
	.align	4


	//----- nvinfo : EIATTR_REGCOUNT
	.align		4
        /*0000*/ 	.byte	0x04, 0x2f
        /*0002*/ 	.short	(.L_34 - .L_33)
	.align		4
.L_33:
        /*0004*/ 	.word	index@(_ZN7cutlass13device_kernelINS_4fmha6kernel36Sm100FmhaFwdKernelTmaWarpspecializedIN4cute5tupleIJiiiNS5_IJNS5_IJiiEEEiEEEEEENS1_10collective38Sm100FmhaFwdMainloopTmaWarpspecializedINS_10bfloat16_tEffNS5_IJNS4_1CILi256EEENSC_ILi128EEESD_EEENS5_IJiNSC_ILi1EEES7_EEENS5_IJiSG_NS5_IJNS5_IJNSC_ILi0EEEiEEEiEEEEEESL_NS9_12ResidualMaskENS5_IJNSC_ILi2EEESG_SG_EEENSC_ILb0EEEEENS9_38Sm100FmhaFwdEpilogueTmaWarpspecializedINS_6half_tEfNS5_IJSE_SD_SE_EEESH_NS5_IJSG_S7_EEESP_EENS2_23IndividualTileSchedulerENS2_41Sm100FmhaCtxKernelWarpspecializedScheduleEEEEEvNT_6ParamsE)
        /*0008*/ 	.word	0x00000080


	//----- nvinfo : EIATTR_FRAME_SIZE
	.align		4
.L_34:
        /*000c*/ 	.byte	0x04, 0x11
        /*000e*/ 	.short	(.L_36 - .L_35)
	.align		4
.L_35:
        /*0010*/ 	.word	index@($__internal_3_$__cuda_sm3x_div_rn_noftz_f32_slowpath)
        /*0014*/ 	.word	0x000000c8


	//----- nvinfo : EIATTR_FRAME_SIZE
	.align		4
.L_36:
        /*0018*/ 	.byte	0x04, 0x11
        /*001a*/ 	.short	(.L_38 - .L_37)
	.align		4
.L_37:
        /*001c*/ 	.word	index@($__internal_2_$__cuda_sm10x_tcgen05_guardrail_trap_unallocated_columns_being_dealloced)
        /*0020*/ 	.word	0x000000c8


	//----- nvinfo : EIATTR_FRAME_SIZE
	.align		4
.L_38:
        /*0024*/ 	.byte	0x04, 0x11
        /*0026*/ 	.short	(.L_40 - .L_39)
	.align		4
.L_39:
        /*0028*/ 	.word	index@($__internal_1_$__cuda_sm10x_tcgen05_guardrail_trap_phase_invalid_during_alloc)
        /*002c*/ 	.word	0x000000c8


	//----- nvinfo : EIATTR_FRAME_SIZE
	.align		4
.L_40:
        /*0030*/ 	.byte	0x04, 0x11
        /*0032*/ 	.short	(.L_42 - .L_41)
	.align		4
.L_41:
        /*0034*/ 	.word	index@($__internal_0_$__cuda_sm10x_tcgen05_guardrail_trap_col_being_dealloced_not_returned_by_alloc)
        /*0038*/ 	.word	0x000000c8


	//----- nvinfo : EIATTR_FRAME_SIZE
	.align		4
.L_42:
        /*003c*/ 	.byte	0x04, 0x11
        /*003e*/ 	.short	(.L_44 - .L_43)
	.align		4
.L_43:
        /*0040*/ 	.word	index@(_ZN7cutlass13device_kernelINS_4fmha6kernel36Sm100FmhaFwdKernelTmaWarpspecializedIN4cute5tupleIJiiiNS5_IJNS5_IJiiEEEiEEEEEENS1_10collective38Sm100FmhaFwdMainloopTmaWarpspecializedINS_10bfloat16_tEffNS5_IJNS4_1CILi256EEENSC_ILi128EEESD_EEENS5_IJiNSC_ILi1EEES7_EEENS5_IJiSG_NS5_IJNS5_IJNSC_ILi0EEEiEEEiEEEEEESL_NS9_12ResidualMaskENS5_IJNSC_ILi2EEESG_SG_EEENSC_ILb0EEEEENS9_38Sm100FmhaFwdEpilogueTmaWarpspecializedINS_6half_tEfNS5_IJSE_SD_SE_EEESH_NS5_IJSG_S7_EEESP_EENS2_23IndividualTileSchedulerENS2_41Sm100FmhaCtxKernelWarpspecializedScheduleEEEEEvNT_6ParamsE)
        /*0044*/ 	.word	0x000000c8


	//----- nvinfo : EIATTR_MIN_STACK_SIZE
	.align		4
.L_44:
        /*0048*/ 	.byte	0x04, 0x12
        /*004a*/ 	.short	(.L_46 - .L_45)
	.align		4
.L_45:
        /*004c*/ 	.word	index@(_ZN7cutlass13device_kernelINS_4fmha6kernel36Sm100FmhaFwdKernelTmaWarpspecializedIN4cute5tupleIJiiiNS5_IJNS5_IJiiEEEiEEEEEENS1_10collective38Sm100FmhaFwdMainloopTmaWarpspecializedINS_10bfloat16_tEffNS5_IJNS4_1CILi256EEENSC_ILi128EEESD_EEENS5_IJiNSC_ILi1EEES7_EEENS5_IJiSG_NS5_IJNS5_IJNSC_ILi0EEEiEEEiEEEEEESL_NS9_12ResidualMaskENS5_IJNSC_ILi2EEESG_SG_EEENSC_ILb0EEEEENS9_38Sm100FmhaFwdEpilogueTmaWarpspecializedINS_6half_tEfNS5_IJSE_SD_SE_EEESH_NS5_IJSG_S7_EEESP_EENS2_23IndividualTileSchedulerENS2_41Sm100FmhaCtxKernelWarpspecializedScheduleEEEEEvNT_6ParamsE)
        /*0050*/ 	.word	0x000000c8
.L_46:


//--------------------- .nv.compat                --------------------------
	.section	.nv.compat,"",@"SHT_CUDA_COMPAT_INFO"
	.align	4
        /*0000*/ 	.byte	0x02, 0x09, 0x01, 0x00, 0x02, 0x02, 0x02, 0x00, 0x02, 0x05, 0x05, 0x00, 0x03, 0x07, 0x01, 0x01
        /*0010*/ 	.byte	0x02, 0x03, 0x01, 0x00, 0x02, 0x06, 0x01, 0x00, 0x04, 0x0b, 0x08, 0x00, 0x01, 0x00, 0x00, 0x00
        /*0020*/ 	.byte	0x00, 0x00, 0x00, 0x00


//--------------------- .nv.info._ZN7cutlass13device_kernelINS_4fmha6kernel36Sm100FmhaFwdKernelTmaWarpspecializedIN4cute5tupleIJiiiNS5_IJNS5_IJiiEEEiEEEEEENS1_10collective38Sm100FmhaFwdMainloopTmaWarpspecializedINS_10bfloat16_tEffNS5_IJNS4_1CILi256EEENSC_ILi128EEESD_EEENS5_IJiNSC_ILi1EEES7_EEENS5_IJiSG_NS5_IJNS5_IJNSC_ILi0EEEiEEEiEEEEEESL_NS9_12ResidualMaskENS5_IJNSC_ILi2EEESG_SG_EEENSC_ILb0EEEEENS9_38Sm100FmhaFwdEpilogueTmaWarpspecializedINS_6half_tEfNS5_IJSE_SD_SE_EEESH_NS5_IJSG_S7_EEESP_EENS2_23IndividualTileSchedulerENS2_41Sm100FmhaCtxKernelWarpspecializedScheduleEEEEEvNT_6ParamsE --------------------------
	.section	.nv.info._ZN7cutlass13device_kernelINS_4fmha6kernel36Sm100FmhaFwdKernelTmaWarpspecializedIN4cute5tupleIJiiiNS5_IJNS5_IJiiEEEiEEEEEENS1_10collective38Sm100FmhaFwdMainloopTmaWarpspecializedINS_10bfloat16_tEffNS5_IJNS4_1CILi256EEENSC_ILi128EEESD_EEENS5_IJiNSC_ILi1EEES7_EEENS5_IJiSG_NS5_IJNS5_IJNSC_ILi0EEEiEEEiEEEEEESL_NS9_12ResidualMaskENS5_IJNSC_ILi2EEESG_SG_EEENSC_ILb0EEEEENS9_38Sm100FmhaFwdEpilogueTmaWarpspecializedINS_6half_tEfNS5_IJSE_SD_SE_EEESH_NS5_IJSG_S7_EEESP_EENS2_23IndividualTileSchedulerENS2_41Sm100FmhaCtxKernelWarpspecializedScheduleEEEEEvNT_6ParamsE,"",@"SHT_CUDA_INFO"
	.sectionflags	@""
	.align	4


	//----- nvinfo : EIATTR_CUDA_API_VERSION
	.align		4
        /*0000*/ 	.byte	0x04, 0x37
        /*0002*/ 	.short	(.L_48 - .L_47)
.L_47:
        /*0004*/ 	.word	0x00000082


	//----- nvinfo : EIATTR_KPARAM_INFO
	.align		4
.L_48:
        /*0008*/ 	.byte	0x04, 0x17
        /*000a*/ 	.short	(.L_50 - .L_49)
.L_49:
        /*000c*/ 	.word	0x00000000
        /*0010*/ 	.short	0x0000
        /*0012*/ 	.short	0x0000
        /*0014*/ 	.byte	0x00, 0xf0, 0x01, 0x18


	//----- nvinfo : EIATTR_AT_ENTRY_FRAGMENTS
	.align		4
.L_50:
        /*0018*/ 	.byte	0x04, 0x4f
        /*001a*/ 	.short	(.L_52 - .L_51)


	//   ....[0]....
.L_51:
        /*001c*/ 	.word	0x00000006


	//----- nvinfo : EIATTR_RESERVED_SMEM_USED
	.align		4
.L_52:
        /*0020*/ 	.byte	0x01, 0x41
	.zero		2


	//----- nvinfo : EIATTR_SPARSE_MMA_MASK
	.align		4
        /*0024*/ 	.byte	0x03, 0x50
        /*0026*/ 	.short	0x0000


	//----- nvinfo : EIATTR_TCGEN05_1CTA_USED
	.align		4
        /*0028*/ 	.byte	0x01, 0x51
	.zero		2


	//----- nvinfo : EIATTR_MAXREG_COUNT
	.align		4
        /*002c*/ 	.byte	0x03, 0x1b
        /*002e*/ 	.short	0x0080


	//----- nvinfo : EIATTR_NUM_BARRIERS
	.align		4
        /*0030*/ 	.byte	0x02, 0x4c
        /*0032*/ 	.byte	0x01
	.zero		1


	//----- nvinfo : EIATTR_EXTERNS
	.align		4
        /*0034*/ 	.byte	0x04, 0x0f
        /*0036*/ 	.short	(.L_54 - .L_53)


	//   ....[0]....
	.align		4
.L_53:
        /*0038*/ 	.word	index@(vprintf)


	//   ....[1]....
	.align		4
        /*003c*/ 	.word	index@(__assertfail)


	//----- nvinfo : EIATTR_ANNOTATIONS
	.align		4
.L_54:
        /*0040*/ 	.byte	0x04, 0x55
        /*0042*/ 	.short	(.L_56 - .L_55)


	//   ....[0]....
.L_55:
        /*0044*/ 	.word	0x00000001
        /*0048*/ 	.byte	0xb0, 0xa7, 0x00, 0x00, 0x01, 0x00, 0x00, 0x00, 0x40, 0xc4, 0x00, 0x00, 0x01, 0x00, 0x00, 0x00
        /* <DEDUP_REMOVED lines=68> */
        /*0498*/ 	.byte	0xb0, 0x9f, 0x02, 0x00


	//----- nvinfo : EIATTR_MERCURY_ISA_VERSION
	.align		4
.L_56:
        /*049c*/ 	.byte	0x03, 0x5f
        /*049e*/ 	.short	0x0101


	//----- nvinfo : EIATTR_INT_WARP_WIDE_INSTR_OFFSETS
	.align		4
        /*04a0*/ 	.byte	0x04, 0x31
        /*04a2*/ 	.short	(.L_58 - .L_57)


	//   ....[0]....
.L_57:
        /*04a4*/ 	.word	0x0002b160


	//   ....[1]....
        /*04a8*/ 	.word	0x0002b180


	//   ....[2]....
        /*04ac*/ 	.word	0x0002b1b0


	//----- nvinfo : EIATTR_COOP_GROUP_MASK_REGIDS
	.align		4
.L_58:
        /*04b0*/ 	.byte	0x04, 0x29
        /*04b2*/ 	.short	(.L_60 - .L_59)


	//   ....[0]....
.L_59:
        /*04b4*/ 	.word	0xffffffff


	//   ....[1]....
        /*04b8*/ 	.word	0xffffffff


	//   ....[2]....
        /*04bc*/ 	.word	0xffffffff


	//   ....[3]....
        /*04c0*/ 	.word	0xffffffff


	//   ....[4]....
        /*04c4*/ 	.word	0xffffffff


	//   ....[5]....
        /*04c8*/ 	.word	0xffffffff


	//   ....[6]....
        /*04cc*/ 	.word	0xffffffff


	//   ....[7]....
        /*04d0*/ 	.word	0xffffffff


	//   ....[8]....
        /*04d4*/ 	.word	0xffffffff


	//   ....[9]....
        /*04d8*/ 	.word	0xffffffff


	//   ....[10]....
        /*04dc*/ 	.word	0xffffffff


	//   ....[11]....
        /*04e0*/ 	.word	0xffffffff


	//   ....[12]....
        /*04e4*/ 	.word	0xffffffff


	//   ....[13]....
        /*04e8*/ 	.word	0xffffffff


	//   ....[14]....
        /*04ec*/ 	.word	0xffffffff


	//   ....[15]....
        /*04f0*/ 	.word	0xffffffff


	//   ....[16]....
        /*04f4*/ 	.word	0xffffffff


	//   ....[17]....
        /*04f8*/ 	.word	0xffffffff


	//   ....[18]....
        /*04fc*/ 	.word	0xffffffff


	//----- nvinfo : EIATTR_COOP_GROUP_INSTR_OFFSETS
	.align		4
.L_60:
        /*0500*/ 	.byte	0x04, 0x28
        /*0502*/ 	.short	(.L_62 - .L_61)


	//   ....[0]....
.L_61:
        /*0504*/ 	.word	0x00000110


	//   ....[1]....
        /*0508*/ 	.word	0x000008d0


	//   ....[2]....
        /*050c*/ 	.word	0x00000b00


	//   ....[3]....
        /*0510*/ 	.word	0x00000c30


	//   ....[4]....
        /*0514*/ 	.word	0x00000d70


	//   ....[5]....
        /*0518*/ 	.word	0x00001030


	//   ....[6]....
        /*051c*/ 	.word	0x00001220


	//   ....[7]....
        /*0520*/ 	.word	0x00001330


	//   ....[8]....
        /*0524*/ 	.word	0x00001490


	//   ....[9]....
        /*0528*/ 	.word	0x000015f0


	//   ....[10]....
        /*052c*/ 	.word	0x000017f0


	//   ....[11]....
        /*0530*/ 	.word	0x00001a00


	//   ....[12]....
        /*0534*/ 	.word	0x00001a30


	//   ....[13]....
        /*0538*/ 	.word	0x0000dcd0


	//   ....[14]....
        /*053c*/ 	.word	0x00010f20


	//   ....[15]....
        /*0540*/ 	.word	0x0001b610


	//   ....[16]....
        /*0544*/ 	.word	0x0001fc20


	//   ....[17]....
        /*0548*/ 	.word	0x0002b060


	//   ....[18]....
        /*054c*/ 	.word	0x0002b280


	//----- nvinfo : EIATTR_REG_RECONFIG
	.align		4
.L_62:
        /*0550*/ 	.byte	0x01, 0x54
	.zero		2


	//----- nvinfo : EIATTR_VRC_CTA_INIT_COUNT
	.align		4
        /*0554*/ 	.byte	0x02, 0x4a
        /*0556*/ 	.byte	0x80
	.zero		1


	//----- nvinfo : EIATTR_SYSCALL_OFFSETS
	.align		4
        /*0558*/ 	.byte	0x04, 0x46
        /*055a*/ 	.short	(.L_64 - .L_63)


	//   ....[0]....
.L_63:
        /*055c*/ 	.word	0x00005a00


	//   ....[1]....
        /*0560*/ 	.word	0x00005ac0


	//   ....[2]....
        /*0564*/ 	.word	0x00005b30


	//   ....[3]....
        /*0568*/ 	.word	0x00005ba0


	//   ....[4]....
        /*056c*/ 	.word	0x00005c10


	//   ....[5]....
        /*0570*/ 	.word	0x00005cb0


	//   ....[6]....
        /*0574*/ 	.word	0x00005d70


	//   ....[7]....
        /*0578*/ 	.word	0x00005e10


	//   ....[8]....
        /*057c*/ 	.word	0x00005eb0


	//   ....[9]....
        /*0580*/ 	.word	0x00005f50


	//   ....[10]....
        /*0584*/ 	.word	0x00005fc0


	//   ....[11]....
        /*0588*/ 	.word	0x00006060


	//   ....[12]....
        /*058c*/ 	.word	0x00006100


	//   ....[13]....
        /*0590*/ 	.word	0x00006170


	//   ....[14]....
        /*0594*/ 	.word	0x00006210


	//   ....[15]....
        /*0598*/ 	.word	0x000062b0


	//   ....[16]....
        /*059c*/ 	.word	0x00006350


	//   ....[17]....
        /*05a0*/ 	.word	0x000063f0


	//   ....[18]....
        /*05a4*/ 	.word	0x00006460


	//   ....[19]....
        /*05a8*/ 	.word	0x00006500


	//   ....[20]....
        /*05ac*/ 	.word	0x000065a0


	//   ....[21]....
        /*05b0*/ 	.word	0x00006610


	//   ....[22]....
        /*05b4*/ 	.word	0x000066b0


	//   ....[23]....
        /*05b8*/ 	.word	0x00006750


	//   ....[24]....
        /*05bc*/ 	.word	0x000067f0


	//   ....[25]....
        /*05c0*/ 	.word	0x00006890


	//   ....[26]....
        /*05c4*/ 	.word	0x00006900


	//   ....[27]....
        /*05c8*/ 	.word	0x000069a0


	//   ....[28]....
        /*05cc*/ 	.word	0x00006a40


	//   ....[29]....
        /*05d0*/ 	.word	0x00006ab0


	//   ....[30]....
        /*05d4*/ 	.word	0x00006b50


	//   ....[31]....
        /*05d8*/ 	.word	0x00006bf0


	//   ....[32]....
        /*05dc*/ 	.word	0x00006c90


	//   ....[33]....
        /*05e0*/ 	.word	0x00006d30


	//   ....[34]....
        /*05e4*/ 	.word	0x00006dd0


	//   ....[35]....
        /*05e8*/ 	.word	0x00006e70


	//   ....[36]....
        /*05ec*/ 	.word	0x00006ee0


	//   ....[37]....
        /*05f0*/ 	.word	0x00006f80


	//   ....[38]....
        /*05f4*/ 	.word	0x00007020


	//   ....[39]....
        /*05f8*/ 	.word	0x00007090


	//   ....[40]....
        /*05fc*/ 	.word	0x00007130


	//   ....[41]....
        /*0600*/ 	.word	0x000071d0


	//   ....[42]....
        /*0604*/ 	.word	0x00007270


	//   ....[43]....
        /*0608*/ 	.word	0x00007310


	//   ....[44]....
        /*060c*/ 	.word	0x00007380


	//   ....[45]....
        /*0610*/ 	.word	0x00007420


	//   ....[46]....
        /*0614*/ 	.word	0x000074c0


	//   ....[47]....
        /*0618*/ 	.word	0x00007530


	//   ....[48]....
        /*061c*/ 	.word	0x000075d0


	//   ....[49]....
        /*0620*/ 	.word	0x00007670


	//   ....[50]....
        /*0624*/ 	.word	0x00007710


	//   ....[51]....
        /*0628*/ 	.word	0x000077b0


	//   ....[52]....
        /*062c*/ 	.word	0x00007820


	//   ....[53]....
        /*0630*/ 	.word	0x000078b0


	//   ....[54]....
        /*0634*/ 	.word	0x00007950


	//   ....[55]....
        /*0638*/ 	.word	0x000079c0


	//   ....[56]....
        /*063c*/ 	.word	0x00007a60


	//   ....[57]....
        /*0640*/ 	.word	0x00007b00


	//   ....[58]....
        /*0644*/ 	.word	0x00007ba0


	//   ....[59]....
        /*0648*/ 	.word	0x00007c40


	//   ....[60]....
        /*064c*/ 	.word	0x0000de10


	//   ....[61]....
        /*0650*/ 	.word	0x0000df70


	//   ....[62]....
        /*0654*/ 	.word	0x0000e150


	//   ....[63]....
        /*0658*/ 	.word	0x0000e2b0


	//   ....[64]....
        /*065c*/ 	.word	0x0000e490


	//   ....[65]....
        /*0660*/ 	.word	0x0000e5f0


	//   ....[66]....
        /*0664*/ 	.word	0x0000e7d0


	//   ....[67]....
        /*0668*/ 	.word	0x0000e930


	//   ....[68]....
        /*066c*/ 	.word	0x0000eb10


	//   ....[69]....
        /*0670*/ 	.word	0x0000ec70


	//   ....[70]....
        /*0674*/ 	.word	0x0000ee50


	//   ....[71]....
        /*0678*/ 	.word	0x0000efb0


	//   ....[72]....
        /*067c*/ 	.word	0x0000f190


	//   ....[73]....
        /*0680*/ 	.word	0x0000f2f0


	//   ....[74]....
        /*0684*/ 	.word	0x0000f4d0


	//   ....[75]....
        /*0688*/ 	.word	0x0000f620


	//   ....[76]....
        /*068c*/ 	.word	0x0000f7e0


	//   ....[77]....
        /*0690*/ 	.word	0x0000f930


	//   ....[78]....
        /*0694*/ 	.word	0x0000fa60


	//   ....[79]....
        /*0698*/ 	.word	0x0000fbb0


	//   ....[80]....
        /*069c*/ 	.word	0x0000fce0


	//   ....[81]....
        /*06a0*/ 	.word	0x0000fe30


	//   ....[82]....
        /*06a4*/ 	.word	0x0000ff60


	//   ....[83]....
        /*06a8*/ 	.word	0x000100b0


	//   ....[84]....
        /*06ac*/ 	.word	0x000101e0


	//   ....[85]....
        /*06b0*/ 	.word	0x00010330


	//   ....[86]....
        /*06b4*/ 	.word	0x00010460


	//   ....[87]....
        /*06b8*/ 	.word	0x000105c0


	//   ....[88]....
        /*06bc*/ 	.word	0x000106f0


	//   ....[89]....
        /*06c0*/ 	.word	0x00010850


	//   ....[90]....
        /*06c4*/ 	.word	0x00010980


	//   ....[91]....
        /*06c8*/ 	.word	0x00010ad0


	//   ....[92]....
        /*06cc*/ 	.word	0x00010da0


	//   ....[93]....
        /*06d0*/ 	.word	0x00011050


	//   ....[94]....
        /*06d4*/ 	.word	0x000111a0


	//   ....[95]....
        /*06d8*/ 	.word	0x00011380


	//   ....[96]....
        /*06dc*/ 	.word	0x000114d0


	//   ....[97]....
        /*06e0*/ 	.word	0x000116b0


	//   ....[98]....
        /*06e4*/ 	.word	0x00011800


	//   ....[99]....
        /*06e8*/ 	.word	0x000119e0


	//   ....[100]....
        /*06ec*/ 	.word	0x00011b30


	//   ....[101]....
        /*06f0*/ 	.word	0x00011d10


	//   ....[102]....
        /*06f4*/ 	.word	0x00011e60


	//   ....[103]....
        /*06f8*/ 	.word	0x00012040


	//   ....[104]....
        /*06fc*/ 	.word	0x000121a0


	//   ....[105]....
        /*0700*/ 	.word	0x00012380


	//   ....[106]....
        /*0704*/ 	.word	0x000124e0


	//   ....[107]....
        /*0708*/ 	.word	0x000126c0


	//   ....[108]....
        /*070c*/ 	.word	0x00012820


	//   ....[109]....
        /*0710*/ 	.word	0x000129e0


	//   ....[110]....
        /*0714*/ 	.word	0x00012b40


	//   ....[111]....
        /*0718*/ 	.word	0x00012c70


	//   ....[112]....
        /*071c*/ 	.word	0x00012dd0


	//   ....[113]....
        /*0720*/ 	.word	0x00012f00


	//   ....[114]....
        /*0724*/ 	.word	0x00013060


	//   ....[115]....
        /*0728*/ 	.word	0x00013190


	//   ....[116]....
        /*072c*/ 	.word	0x000132f0


	//   ....[117]....
        /*0730*/ 	.word	0x00013420


	//   ....[118]....
        /*0734*/ 	.word	0x00013580


	//   ....[119]....
        /*0738*/ 	.word	0x000136b0


	//   ....[120]....
        /*073c*/ 	.word	0x00013810


	//   ....[121]....
        /*0740*/ 	.word	0x00013940


	//   ....[122]....
        /*0744*/ 	.word	0x00013aa0


	//   ....[123]....
        /*0748*/ 	.word	0x00013bd0


	//   ....[124]....
        /*074c*/ 	.word	0x00013d20


	//   ....[125]....
        /*0750*/ 	.word	0x00014350


	//   ....[126]....
        /*0754*/ 	.word	0x00014690


	//   ....[127]....
        /*0758*/ 	.word	0x000149a0


	//   ....[128]....
        /*075c*/ 	.word	0x00014cb0


	//   ....[129]....
        /*0760*/ 	.word	0x00014fc0


	//   ....[130]....
        /*0764*/ 	.word	0x000152d0


	//   ....[131]....
        /*0768*/ 	.word	0x000155e0


	//   ....[132]....
        /*076c*/ 	.word	0x000158f0


	//   ....[133]....
        /*0770*/ 	.word	0x00015c00


	//   ....[134]....
        /*0774*/ 	.word	0x00015f10


	//   ....[135]....
        /*0778*/ 	.word	0x00016220


	//   ....[136]....
        /*077c*/ 	.word	0x00016530


	//   ....[137]....
        /*0780*/ 	.word	0x00016840


	//   ....[138]....
        /*0784*/ 	.word	0x00016b50


	//   ....[139]....
        /*0788*/ 	.word	0x00016e60


	//   ....[140]....
        /*078c*/ 	.word	0x00017170


	//   ....[141]....
        /*0790*/ 	.word	0x00017a70


	//   ....[142]....
        /*0794*/ 	.word	0x00017dd0


	//   ....[143]....
        /*0798*/ 	.word	0x000180c0


	//   ....[144]....
        /*079c*/ 	.word	0x000183b0


	//   ....[145]....
        /*07a0*/ 	.word	0x000186a0


	//   ....[146]....
        /*07a4*/ 	.word	0x00018990


	//   ....[147]....
        /*07a8*/ 	.word	0x00018c80


	//   ....[148]....
        /*07ac*/ 	.word	0x00018f70


	//   ....[149]....
        /*07b0*/ 	.word	0x00019260


	//   ....[150]....
        /*07b4*/ 	.word	0x00019570


	//   ....[151]....
        /*07b8*/ 	.word	0x00019880


	//   ....[152]....
        /*07bc*/ 	.word	0x00019b90


	//   ....[153]....
        /*07c0*/ 	.word	0x00019ea0


	//   ....[154]....
        /*07c4*/ 	.word	0x0001a1b0


	//   ....[155]....
        /*07c8*/ 	.word	0x0001a4c0


	//   ....[156]....
        /*07cc*/ 	.word	0x0001a7d0


	//   ....[157]....
        /*07d0*/ 	.word	0x0001aae0


	//   ....[158]....
        /*07d4*/ 	.word	0x0001b850


	//   ....[159]....
        /*07d8*/ 	.word	0x0001b9c0


	//   ....[160]....
        /*07dc*/ 	.word	0x0001bb30


	//   ....[161]....
        /*07e0*/ 	.word	0x0001bca0


	//   ....[162]....
        /*07e4*/ 	.word	0x0001c230


	//   ....[163]....
        /*07e8*/ 	.word	0x0001ed70


	//   ....[164]....
        /*07ec*/ 	.word	0x0001f070


	//   ....[165]....
        /*07f0*/ 	.word	0x0001fa90


	//   ....[166]....
        /*07f4*/ 	.word	0x0001fe40


	//   ....[167]....
        /*07f8*/ 	.word	0x0001ffb0


	//   ....[168]....
        /*07fc*/ 	.word	0x00020120


	//   ....[169]....
        /*0800*/ 	.word	0x00020290


	//   ....[170]....
        /*0804*/ 	.word	0x00022030


	//   ....[171]....
        /*0808*/ 	.word	0x00024ba0


	//   ....[172]....
        /*080c*/ 	.word	0x00024ec0


	//   ....[173]....
        /*0810*/ 	.word	0x000258c0


	//----- nvinfo : EIATTR_MBARRIER_INSTR_OFFSETS
	.align		4
.L_64:
        /*0814*/ 	.byte	0x04, 0x39
        /*0816*/ 	.short	(.L_66 - .L_65)


	//   ....[0]....
.L_65:
        /*0818*/ 	.word	0x000009b0
        /*081c*/ 	.word	0x000000ff
        /*0820*/ 	.word	0x00050000
        /*0824*/ 	.short	0x0100
        /*0826*/ 	.byte	0x04
	.zero		1


	//   ....[1]....
        /*0828*/ 	.word	0x000009c0
        /*082c*/ 	.word	0x000000ff
        /*0830*/ 	.word	0x00050010
        /*0834*/ 	.short	0x0100
        /*0836*/ 	.byte	0x04
	.zero		1


	//   ....[2]....
        /*0838*/ 	.word	0x000009d0
        /*083c*/ 	.word	0x000000ff
        /*0840*/ 	.word	0x00050008
        /*0844*/ 	.short	0x0100
        /*0846*/ 	.byte	0x04
	.zero		1


	//   ....[3]....
        /*0848*/ 	.word	0x000009e0
        /*084c*/ 	.word	0x000000ff
        /*0850*/ 	.word	0x00050018
        /*0854*/ 	.short	0x0100
        /*0856*/ 	.byte	0x04
	.zero		1


	//   ....[4]....
        /*0858*/ 	.word	0x00000bc0
        /*085c*/ 	.word	0x000000ff
        /*0860*/ 	.word	0x00050020
        /*0864*/ 	.short	0x0100
        /*0866*/ 	.byte	0x04
	.zero		1


	//   ....[5]....
        /*0868*/ 	.word	0x00000bd0
        /*086c*/ 	.word	0x000000ff
        /*0870*/ 	.word	0x00050038
        /*0874*/ 	.short	0x0100
        /*0876*/ 	.byte	0x04
	.zero		1


	//   ....[6]....
        /*0878*/ 	.word	0x00000be0
        /*087c*/ 	.word	0x000000ff
        /*0880*/ 	.word	0x00050028
        /*0884*/ 	.short	0x0100
        /*0886*/ 	.byte	0x04
	.zero		1


	//   ....[7]....
        /*0888*/ 	.word	0x00000bf0
        /*088c*/ 	.word	0x000000ff
        /*0890*/ 	.word	0x00050040
        /*0894*/ 	.short	0x0100
        /*0896*/ 	.byte	0x04
	.zero		1


	//   ....[8]....
        /*0898*/ 	.word	0x00000c00
        /*089c*/ 	.word	0x000000ff
        /*08a0*/ 	.word	0x00050030
        /*08a4*/ 	.short	0x0100
        /*08a6*/ 	.byte	0x04
	.zero		1


	//   ....[9]....
        /*08a8*/ 	.word	0x00000c10
        /*08ac*/ 	.word	0x000000ff
        /*08b0*/ 	.word	0x00050048
        /*08b4*/ 	.short	0x0100
        /*08b6*/ 	.byte	0x04
	.zero		1


	//   ....[10]....
        /*08b8*/ 	.word	0x00000d40
        /*08bc*/ 	.word	0x000000ff
        /*08c0*/ 	.word	0x00050050
        /*08c4*/ 	.short	0x0100
        /*08c6*/ 	.byte	0x04
	.zero		1


	//   ....[11]....
        /*08c8*/ 	.word	0x00000d50
        /*08cc*/ 	.word	0x000000ff
        /*08d0*/ 	.word	0x00050058
        /*08d4*/ 	.short	0x0100
        /*08d6*/ 	.byte	0x04
	.zero		1


	//   ....[12]....
        /*08d8*/ 	.word	0x00000f00
        /*08dc*/ 	.word	0x000000ff
        /*08e0*/ 	.word	0x00050060
        /*08e4*/ 	.short	0x0100
        /*08e6*/ 	.byte	0x04
	.zero		1


	//   ....[13]....
        /*08e8*/ 	.word	0x00000f10
        /*08ec*/ 	.word	0x000000ff
        /*08f0*/ 	.word	0x00050068
        /*08f4*/ 	.short	0x0100
        /*08f6*/ 	.byte	0x04
	.zero		1


	//   ....[14]....
        /*08f8*/ 	.word	0x000010f0
        /*08fc*/ 	.word	0x000000ff
        /*0900*/ 	.word	0x00050070
        /*0904*/ 	.short	0x0100
        /*0906*/ 	.byte	0x06
	.zero		1


	//   ....[15]....
        /*0908*/ 	.word	0x00001100
        /*090c*/ 	.word	0x000000ff
        /*0910*/ 	.word	0x00050078
        /*0914*/ 	.short	0x0100
        /*0916*/ 	.byte	0x06
	.zero		1


	//   ....[16]....
        /*0918*/ 	.word	0x00001300
        /*091c*/ 	.word	0x000000ff
        /*0920*/ 	.word	0x00050080
        /*0924*/ 	.short	0x0100
        /*0926*/ 	.byte	0x06
	.zero		1


	//   ....[17]....
        /*0928*/ 	.word	0x00001310
        /*092c*/ 	.word	0x000000ff
        /*0930*/ 	.word	0x00050088
        /*0934*/ 	.short	0x0100
        /*0936*/ 	.byte	0x06
	.zero		1


	//   ....[18]....
        /*0938*/ 	.word	0x00001440
        /*093c*/ 	.word	0x000000ff
        /*0940*/ 	.word	0x00050090
        /*0944*/ 	.short	0x0100
        /*0946*/ 	.byte	0x04
	.zero		1


	//   ....[19]....
        /*0948*/ 	.word	0x00001450
        /*094c*/ 	.word	0x000000ff
        /*0950*/ 	.word	0x000500a0
        /*0954*/ 	.short	0x0100
        /*0956*/ 	.byte	0x04
	.zero		1


	//   ....[20]....
        /*0958*/ 	.word	0x00001460
        /*095c*/ 	.word	0x000000ff
        /*0960*/ 	.word	0x00050098
        /*0964*/ 	.short	0x0100
        /*0966*/ 	.byte	0x04
	.zero		1


	//   ....[21]....
        /*0968*/ 	.word	0x00001470
        /*096c*/ 	.word	0x000000ff
        /*0970*/ 	.word	0x000500a8
        /*0974*/ 	.short	0x0100
        /*0976*/ 	.byte	0x04
	.zero		1


	//   ....[22]....
        /*0978*/ 	.word	0x000015a0
        /*097c*/ 	.word	0x000000ff
        /*0980*/ 	.word	0x000500b0
        /*0984*/ 	.short	0x0100
        /*0986*/ 	.byte	0x04
	.zero		1


	//   ....[23]....
        /*0988*/ 	.word	0x000015b0
        /*098c*/ 	.word	0x000000ff
        /*0990*/ 	.word	0x000500c0
        /*0994*/ 	.short	0x0100
        /*0996*/ 	.byte	0x04
	.zero		1


	//   ....[24]....
        /*0998*/ 	.word	0x000015c0
        /*099c*/ 	.word	0x000000ff
        /*09a0*/ 	.word	0x000500b8
        /*09a4*/ 	.short	0x0100
        /*09a6*/ 	.byte	0x04
	.zero		1


	//   ....[25]....
        /*09a8*/ 	.word	0x000015d0
        /*09ac*/ 	.word	0x000000ff
        /*09b0*/ 	.word	0x000500c8
        /*09b4*/ 	.short	0x0100
        /*09b6*/ 	.byte	0x04
	.zero		1


	//   ....[26]....
        /*09b8*/ 	.word	0x000016c0
        /*09bc*/ 	.word	0x000000ff
        /*09c0*/ 	.word	0x000500d0
        /*09c4*/ 	.short	0x0100
        /*09c6*/ 	.byte	0x06
	.zero		1


	//   ....[27]....
        /*09c8*/ 	.word	0x000016d0
        /*09cc*/ 	.word	0x000000ff
        /*09d0*/ 	.word	0x000500d8
        /*09d4*/ 	.short	0x0100
        /*09d6*/ 	.byte	0x06
	.zero		1


	//   ....[28]....
        /*09d8*/ 	.word	0x00001b30
        /*09dc*/ 	.word	0x000000ff
        /*09e0*/ 	.word	0x00050000
        /*09e4*/ 	.short	0x010a
        /*09e6*/ 	.byte	0x16
	.zero		1


	//   ....[29]....
        /*09e8*/ 	.word	0x00001b70
        /*09ec*/ 	.word	0x000000ff
        /*09f0*/ 	.word	0x00050020
        /*09f4*/ 	.short	0x010a
        /*09f6*/ 	.byte	0x16
	.zero		1


	//   ....[30]....
        /*09f8*/ 	.word	0x00001c30
        /*09fc*/ 	.word	0x000000ff
        /*0a00*/ 	.word	0x00050058
        /*0a04*/ 	.short	0x010a
        /*0a06*/ 	.byte	0x16
	.zero		1


	//   ....[31]....
        /*0a08*/ 	.word	0x00002390
        /*0a0c*/ 	.word	0x000000ff
        /*0a10*/ 	.word	0x00050008
        /*0a14*/ 	.short	0x010a
        /*0a16*/ 	.byte	0x16
	.zero		1


	//   ....[32]....
        /*0a18*/ 	.word	0x00002410
        /*0a1c*/ 	.word	0x000000ff
        /*0a20*/ 	.word	0x00050068
        /*0a24*/ 	.short	0x010a
        /*0a26*/ 	.byte	0x16
	.zero		1


	//   ....[33]....
        /*0a28*/ 	.word	0x00002b50
        /*0a2c*/ 	.word	0x000000ff
        /*0a30*/ 	.word	0x00050028
        /*0a34*/ 	.short	0x010a
        /*0a36*/ 	.byte	0x16
	.zero		1


	//   ....[34]....
        /*0a38*/ 	.word	0x00002b90
        /*0a3c*/ 	.word	0x000000ff
        /*0a40*/ 	.word	0x000500a0
        /*0a44*/ 	.short	0x010a
        /*0a46*/ 	.byte	0x16
	.zero		1


	//   ....[35]....
        /*0a48*/ 	.word	0x00002bd0
        /*0a4c*/ 	.word	0x000000ff
        /*0a50*/ 	.word	0x00050058
        /*0a54*/ 	.short	0x010a
        /*0a56*/ 	.byte	0x16
	.zero		1


	//   ....[36]....
        /*0a58*/ 	.word	0x00003250
        /*0a5c*/ 	.word	0x000000ff
        /*0a60*/ 	.word	0x00050020
        /*0a64*/ 	.short	0x010a
        /*0a66*/ 	.byte	0x05
	.zero		1


	//   ....[37]....
        /*0a68*/ 	.word	0x00003b20
        /*0a6c*/ 	.word	0x000000ff
        /*0a70*/ 	.word	0x000500a8
        /*0a74*/ 	.short	0x010a
        /*0a76*/ 	.byte	0x26
	.zero		1


	//   ....[38]....
        /*0a78*/ 	.word	0x00003ba0
        /*0a7c*/ 	.word	0x000000ff
        /*0a80*/ 	.word	0x00050068
        /*0a84*/ 	.short	0x010a
        /*0a86*/ 	.byte	0x26
	.zero		1


	//   ....[39]....
        /*0a88*/ 	.word	0x00004950
        /*0a8c*/ 	.word	0x000000ff
        /*0a90*/ 	.word	0x00050020
        /*0a94*/ 	.short	0x010a
        /*0a96*/ 	.byte	0x04
	.zero		1


	//   ....[40]....
        /*0a98*/ 	.word	0x000049a0
        /*0a9c*/ 	.word	0x000000ff
        /*0aa0*/ 	.word	0x000500a0
        /*0aa4*/ 	.short	0x010a
        /*0aa6*/ 	.byte	0x26
	.zero		1


	//   ....[41]....
        /*0aa8*/ 	.word	0x00004a10
        /*0aac*/ 	.word	0x000000ff
        /*0ab0*/ 	.word	0x00050058
        /*0ab4*/ 	.short	0x010a
        /*0ab6*/ 	.byte	0x26
	.zero		1


	//   ....[42]....
        /*0ab8*/ 	.word	0x00005110
        /*0abc*/ 	.word	0x000000ff
        /*0ac0*/ 	.word	0x000500a8
        /*0ac4*/ 	.short	0x010a
        /*0ac6*/ 	.byte	0x15
	.zero		1


	//   ....[43]....
        /*0ac8*/ 	.word	0x00005180
        /*0acc*/ 	.word	0x000000ff
        /*0ad0*/ 	.word	0x00050068
        /*0ad4*/ 	.short	0x010a
        /*0ad6*/ 	.byte	0x15
	.zero		1


	//   ....[44]....
        /*0ad8*/ 	.word	0x00005860
        /*0adc*/ 	.word	0x00000011
        /*0ae0*/ 	.word	0x000500c0
        /*0ae4*/ 	.short	0x010a
        /*0ae6*/ 	.byte	0xff
	.zero		1


	//   ....[45]....
        /*0ae8*/ 	.word	0x0000a790
        /*0aec*/ 	.word	0x00000011
        /*0af0*/ 	.word	0x000500b0
        /*0af4*/ 	.short	0x0101
        /*0af6*/ 	.byte	0xff
	.zero		1


	//   ....[46]....
        /*0af8*/ 	.word	0x0000d370
        /*0afc*/ 	.word	0x00000011
        /*0b00*/ 	.word	0x000500c8
        /*0b04*/ 	.short	0x010a
        /*0b06*/ 	.byte	0xff
	.zero		1


	//   ....[47]....
        /*0b08*/ 	.word	0x0000d670
        /*0b0c*/ 	.word	0x00000011
        /*0b10*/ 	.word	0x000500b8
        /*0b14*/ 	.short	0x0101
        /*0b16*/ 	.byte	0xff
	.zero		1


	//   ....[48]....
        /*0b18*/ 	.word	0x0000d730
        /*0b1c*/ 	.word	0x000000ff
        /*0b20*/ 	.word	0x00050070
        /*0b24*/ 	.short	0x010a
        /*0b26*/ 	.byte	0x24
	.zero		1


	//   ....[49]....
        /*0b28*/ 	.word	0x0000d7b0
        /*0b2c*/ 	.word	0x000000ff
        /*0b30*/ 	.word	0x00000000
        /*0b34*/ 	.short	0x0101
        /*0b36*/ 	.byte	0x05
	.zero		1


	//   ....[50]....
        /*0b38*/ 	.word	0x0000d7e0
        /*0b3c*/ 	.word	0x000000ff
        /*0b40*/ 	.word	0x00050080
        /*0b44*/ 	.short	0x010a
        /*0b46*/ 	.byte	0x24
	.zero		1


	//   ....[51]....
        /*0b48*/ 	.word	0x0000db50
        /*0b4c*/ 	.word	0x000000ff
        /*0b50*/ 	.word	0x00050070
        /*0b54*/ 	.short	0x010a
        /*0b56*/ 	.byte	0x24
	.zero		1


	//   ....[52]....
        /*0b58*/ 	.word	0x0000dcb0
        /*0b5c*/ 	.word	0x000000ff
        /*0b60*/ 	.word	0x00050090
        /*0b64*/ 	.short	0x010a
        /*0b66*/ 	.byte	0x24
	.zero		1


	//   ....[53]....
        /*0b68*/ 	.word	0x00010b80
        /*0b6c*/ 	.word	0x000000ff
        /*0b70*/ 	.word	0x00000000
        /*0b74*/ 	.short	0x0101
        /*0b76*/ 	.byte	0x04
	.zero		1


	//   ....[54]....
        /*0b78*/ 	.word	0x00010c00
        /*0b7c*/ 	.word	0x000000ff
        /*0b80*/ 	.word	0x00000000
        /*0b84*/ 	.short	0x0101
        /*0b86*/ 	.byte	0x04
	.zero		1


	//   ....[55]....
        /*0b88*/ 	.word	0x00010c70
        /*0b8c*/ 	.word	0x000000ff
        /*0b90*/ 	.word	0x00050080
        /*0b94*/ 	.short	0x010a
        /*0b96*/ 	.byte	0x24
	.zero		1


	//   ....[56]....
        /*0b98*/ 	.word	0x00010f00
        /*0b9c*/ 	.word	0x000000ff
        /*0ba0*/ 	.word	0x00050098
        /*0ba4*/ 	.short	0x010a
        /*0ba6*/ 	.byte	0x24
	.zero		1


	//   ....[57]....
        /*0ba8*/ 	.word	0x00013db0
        /*0bac*/ 	.word	0x000000ff
        /*0bb0*/ 	.word	0x00000000
        /*0bb4*/ 	.short	0x0101
        /*0bb6*/ 	.byte	0x05
	.zero		1


	//   ....[58]....
        /*0bb8*/ 	.word	0x00013e50
        /*0bbc*/ 	.word	0x000000ff
        /*0bc0*/ 	.word	0x00000000
        /*0bc4*/ 	.short	0x0101
        /*0bc6*/ 	.byte	0x04
	.zero		1


	//   ....[59]....
        /*0bc8*/ 	.word	0x00013f00
        /*0bcc*/ 	.word	0x00000000
        /*0bd0*/ 	.word	0x00000000
        /*0bd4*/ 	.short	0x0101
        /*0bd6*/ 	.byte	0xff
	.zero		1


	//   ....[60]....
        /*0bd8*/ 	.word	0x00013f50
        /*0bdc*/ 	.word	0x00000017
        /*0be0*/ 	.word	0x00050070
        /*0be4*/ 	.short	0x010a
        /*0be6*/ 	.byte	0xff
	.zero		1


	//   ....[61]....
        /*0be8*/ 	.word	0x00013fc0
        /*0bec*/ 	.word	0x000000ff
        /*0bf0*/ 	.word	0x00000000
        /*0bf4*/ 	.short	0x0101
        /*0bf6*/ 	.byte	0x05
	.zero		1


	//   ....[62]....
        /*0bf8*/ 	.word	0x00014020
        /*0bfc*/ 	.word	0x00000017
        /*0c00*/ 	.word	0x00050090
        /*0c04*/ 	.short	0x010a
        /*0c06*/ 	.byte	0xff
	.zero		1


	//   ....[63]....
        /*0c08*/ 	.word	0x000140a0
        /*0c0c*/ 	.word	0x00000017
        /*0c10*/ 	.word	0x000500c0
        /*0c14*/ 	.short	0x010a
        /*0c16*/ 	.byte	0xff
	.zero		1


	//   ....[64]....
        /*0c18*/ 	.word	0x00017890
        /*0c1c*/ 	.word	0x00000000
        /*0c20*/ 	.word	0x00000000
        /*0c24*/ 	.short	0x0101
        /*0c26*/ 	.byte	0xff
	.zero		1


	//   ....[65]....
        /*0c28*/ 	.word	0x000178c0
        /*0c2c*/ 	.word	0x00000017
        /*0c30*/ 	.word	0x000500b0
        /*0c34*/ 	.short	0x0101
        /*0c36*/ 	.byte	0xff
	.zero		1


	//   ....[66]....
        /*0c38*/ 	.word	0x00017940
        /*0c3c*/ 	.word	0x00000017
        /*0c40*/ 	.word	0x00050080
        /*0c44*/ 	.short	0x010a
        /*0c46*/ 	.byte	0xff
	.zero		1


	//   ....[67]....
        /*0c48*/ 	.word	0x00017b00
        /*0c4c*/ 	.word	0x00000025
        /*0c50*/ 	.word	0x00000000
        /*0c54*/ 	.short	0x0101
        /*0c56*/ 	.byte	0xff
	.zero		1


	//   ....[68]....
        /*0c58*/ 	.word	0x00017b50
        /*0c5c*/ 	.word	0x00000017
        /*0c60*/ 	.word	0x00050098
        /*0c64*/ 	.short	0x010a
        /*0c66*/ 	.byte	0xff
	.zero		1


	//   ....[69]....
        /*0c68*/ 	.word	0x00017bd0
        /*0c6c*/ 	.word	0x00000017
        /*0c70*/ 	.word	0x000500c8
        /*0c74*/ 	.short	0x010a
        /*0c76*/ 	.byte	0xff
	.zero		1


	//   ....[70]....
        /*0c78*/ 	.word	0x0001b1e0
        /*0c7c*/ 	.word	0x00000003
        /*0c80*/ 	.word	0x00000000
        /*0c84*/ 	.short	0x0101
        /*0c86*/ 	.byte	0xff
	.zero		1


	//   ....[71]....
        /*0c88*/ 	.word	0x0001b210
        /*0c8c*/ 	.word	0x00000017
        /*0c90*/ 	.word	0x000500b8
        /*0c94*/ 	.short	0x0101
        /*0c96*/ 	.byte	0xff
	.zero		1


	//   ....[72]....
        /*0c98*/ 	.word	0x0001b420
        /*0c9c*/ 	.word	0x000000ff
        /*0ca0*/ 	.word	0x00000000
        /*0ca4*/ 	.short	0x010a
        /*0ca6*/ 	.byte	0x04
	.zero		1


	//   ....[73]....
        /*0ca8*/ 	.word	0x0001b730
        /*0cac*/ 	.word	0x000000ff
        /*0cb0*/ 	.word	0x00000000
        /*0cb4*/ 	.short	0x010a
        /*0cb6*/ 	.byte	0x04
	.zero		1


	//   ....[74]....
        /*0cb8*/ 	.word	0x0001c380
        /*0cbc*/ 	.word	0x000000ff
        /*0cc0*/ 	.word	0x00000000
        /*0cc4*/ 	.short	0x0101
        /*0cc6*/ 	.byte	0x04
	.zero		1


	//   ....[75]....
        /*0cc8*/ 	.word	0x0001c400
        /*0ccc*/ 	.word	0x000000ff
        /*0cd0*/ 	.word	0x00000000
        /*0cd4*/ 	.short	0x010a
        /*0cd6*/ 	.byte	0x07
	.zero		1


	//   ....[76]....
        /*0cd8*/ 	.word	0x0001c770
        /*0cdc*/ 	.word	0x000000ff
        /*0ce0*/ 	.word	0x00000000
        /*0ce4*/ 	.short	0x0101
        /*0ce6*/ 	.byte	0x04
	.zero		1


	//   ....[77]....
        /*0ce8*/ 	.word	0x0001f190
        /*0cec*/ 	.word	0x000000ff
        /*0cf0*/ 	.word	0x00000000
        /*0cf4*/ 	.short	0x0101
        /*0cf6*/ 	.byte	0x04
	.zero		1


	//   ....[78]....
        /*0cf8*/ 	.word	0x0001f310
        /*0cfc*/ 	.word	0x000000ff
        /*0d00*/ 	.word	0x00000000
        /*0d04*/ 	.short	0x010a
        /*0d06*/ 	.byte	0x04
	.zero		1


	//   ....[79]....
        /*0d08*/ 	.word	0x0001f970
        /*0d0c*/ 	.word	0x000000ff
        /*0d10*/ 	.word	0x00000000
        /*0d14*/ 	.short	0x010a
        /*0d16*/ 	.byte	0x04
	.zero		1


	//   ....[80]....
        /*0d18*/ 	.word	0x0001fd20
        /*0d1c*/ 	.word	0x000000ff
        /*0d20*/ 	.word	0x00000000
        /*0d24*/ 	.short	0x010a
        /*0d26*/ 	.byte	0x04
	.zero		1


	//   ....[81]....
        /*0d28*/ 	.word	0x00022160
        /*0d2c*/ 	.word	0x000000ff
        /*0d30*/ 	.word	0x00000000
        /*0d34*/ 	.short	0x0101
        /*0d36*/ 	.byte	0x04
	.zero		1


	//   ....[82]....
        /*0d38*/ 	.word	0x00022180
        /*0d3c*/ 	.word	0x00000003
        /*0d40*/ 	.word	0x00000000
        /*0d44*/ 	.short	0x010a
        /*0d46*/ 	.byte	0x05
	.zero		1


	//   ....[83]....
        /*0d48*/ 	.word	0x000248c0
        /*0d4c*/ 	.word	0x00000000
        /*0d50*/ 	.word	0x00000000
        /*0d54*/ 	.short	0x0101
        /*0d56*/ 	.byte	0x06
	.zero		1


	//   ....[84]....
        /*0d58*/ 	.word	0x00024ff0
        /*0d5c*/ 	.word	0x000000ff
        /*0d60*/ 	.word	0x00000000
        /*0d64*/ 	.short	0x0101
        /*0d66*/ 	.byte	0x04
	.zero		1


	//   ....[85]....
        /*0d68*/ 	.word	0x00025170
        /*0d6c*/ 	.word	0x000000ff
        /*0d70*/ 	.word	0x00000000
        /*0d74*/ 	.short	0x010a
        /*0d76*/ 	.byte	0x04
	.zero		1


	//   ....[86]....
        /*0d78*/ 	.word	0x00025790
        /*0d7c*/ 	.word	0x000000ff
        /*0d80*/ 	.word	0x00000000
        /*0d84*/ 	.short	0x010a
        /*0d86*/ 	.byte	0x04
	.zero		1


	//   ....[87]....
        /*0d88*/ 	.word	0x000259d0
        /*0d8c*/ 	.word	0x000000ff
        /*0d90*/ 	.word	0x00000000
        /*0d94*/ 	.short	0x0101
        /*0d96*/ 	.byte	0x04
	.zero		1


	//   ....[88]....
        /*0d98*/ 	.word	0x00025a70
        /*0d9c*/ 	.word	0x000000ff
        /*0da0*/ 	.word	0x00000000
        /*0da4*/ 	.short	0x010a
        /*0da6*/ 	.byte	0x04
	.zero		1


	//   ....[89]....
        /*0da8*/ 	.word	0x00025b30
        /*0dac*/ 	.word	0x000000ff
        /*0db0*/ 	.word	0x00000000
        /*0db4*/ 	.short	0x0101
        /*0db6*/ 	.byte	0x04
	.zero		1


	//   ....[90]....
        /*0db8*/ 	.word	0x00025ec0
        /*0dbc*/ 	.word	0x000000ff
        /*0dc0*/ 	.word	0x00050010
        /*0dc4*/ 	.short	0x010a
        /*0dc6*/ 	.byte	0x08
	.zero		1


	//   ....[91]....
        /*0dc8*/ 	.word	0x000261e0
        /*0dcc*/ 	.word	0x000000ff
        /*0dd0*/ 	.word	0x00050038
        /*0dd4*/ 	.short	0x010a
        /*0dd6*/ 	.byte	0x08
	.zero		1


	//   ....[92]....
        /*0dd8*/ 	.word	0x000264e0
        /*0ddc*/ 	.word	0x000000ff
        /*0de0*/ 	.word	0x00050018
        /*0de4*/ 	.short	0x010a
        /*0de6*/ 	.byte	0x08
	.zero		1


	//   ....[93]....
        /*0de8*/ 	.word	0x00026820
        /*0dec*/ 	.word	0x000000ff
        /*0df0*/ 	.word	0x00050040
        /*0df4*/ 	.short	0x010a
        /*0df6*/ 	.byte	0x08
	.zero		1


	//   ....[94]....
        /*0df8*/ 	.word	0x00026ca0
        /*0dfc*/ 	.word	0x000000ff
        /*0e00*/ 	.word	0x00050038
        /*0e04*/ 	.short	0x010a
        /*0e06*/ 	.byte	0x31
	.zero		1


	//   ....[95]....
        /*0e08*/ 	.word	0x00026fd0
        /*0e0c*/ 	.word	0x000000ff
        /*0e10*/ 	.word	0x00050038
        /*0e14*/ 	.short	0x010a
        /*0e16*/ 	.byte	0x31
	.zero		1


	//   ....[96]....
        /*0e18*/ 	.word	0x00027300
        /*0e1c*/ 	.word	0x000000ff
        /*0e20*/ 	.word	0x00050038
        /*0e24*/ 	.short	0x010a
        /*0e26*/ 	.byte	0x29
	.zero		1


	//   ....[97]....
        /*0e28*/ 	.word	0x00027640
        /*0e2c*/ 	.word	0x000000ff
        /*0e30*/ 	.word	0x00050038
        /*0e34*/ 	.short	0x010a
        /*0e36*/ 	.byte	0x29
	.zero		1


	//   ....[98]....
        /*0e38*/ 	.word	0x00027a10
        /*0e3c*/ 	.word	0x000000ff
        /*0e40*/ 	.word	0x00050038
        /*0e44*/ 	.short	0x010a
        /*0e46*/ 	.byte	0x29
	.zero		1


	//   ....[99]....
        /*0e48*/ 	.word	0x00027d50
        /*0e4c*/ 	.word	0x000000ff
        /*0e50*/ 	.word	0x00050038
        /*0e54*/ 	.short	0x010a
        /*0e56*/ 	.byte	0x21
	.zero		1


	//   ....[100]....
        /*0e58*/ 	.word	0x000282a0
        /*0e5c*/ 	.word	0x000000ff
        /*0e60*/ 	.word	0x000500b0
        /*0e64*/ 	.short	0x010a
        /*0e66*/ 	.byte	0x28
	.zero		1


	//   ....[101]....
        /*0e68*/ 	.word	0x00029580
        /*0e6c*/ 	.word	0x000000ff
        /*0e70*/ 	.word	0x000500b8
        /*0e74*/ 	.short	0x010a
        /*0e76*/ 	.byte	0x28
	.zero		1


	//   ....[102]....
        /*0e78*/ 	.word	0x0002afa0
        /*0e7c*/ 	.word	0x000000ff
        /*0e80*/ 	.word	0x00000000
        /*0e84*/ 	.short	0x0101
        /*0e86*/ 	.byte	0x04
	.zero		1


	//   ....[103]....
        /*0e88*/ 	.word	0x0002b020
        /*0e8c*/ 	.word	0x000000ff
        /*0e90*/ 	.word	0x00000000
        /*0e94*/ 	.short	0x0101
        /*0e96*/ 	.byte	0x04
	.zero		1


	//   ....[104]....
        /*0e98*/ 	.word	0x0002b2b0
        /*0e9c*/ 	.word	0x00000003
        /*0ea0*/ 	.word	0x00050000
        /*0ea4*/ 	.short	0x010a
        /*0ea6*/ 	.byte	0xff
	.zero		1


	//   ....[105]....
        /*0ea8*/ 	.word	0x0002b310
        /*0eac*/ 	.word	0x00000003
        /*0eb0*/ 	.word	0x00050020
        /*0eb4*/ 	.short	0x010a
        /*0eb6*/ 	.byte	0xff
	.zero		1


	//   ....[106]....
        /*0eb8*/ 	.word	0x0002b370
        /*0ebc*/ 	.word	0x00000004
        /*0ec0*/ 	.word	0x00050058
        /*0ec4*/ 	.short	0x010a
        /*0ec6*/ 	.byte	0xff
	.zero		1


	//   ....[107]....
        /*0ec8*/ 	.word	0x0002b3d0
        /*0ecc*/ 	.word	0x00000003
        /*0ed0*/ 	.word	0x00050008
        /*0ed4*/ 	.short	0x010a
        /*0ed6*/ 	.byte	0xff
	.zero		1


	//   ....[108]....
        /*0ed8*/ 	.word	0x0002b430
        /*0edc*/ 	.word	0x00000004
        /*0ee0*/ 	.word	0x00050068
        /*0ee4*/ 	.short	0x010a
        /*0ee6*/ 	.byte	0xff
	.zero		1


	//   ....[109]....
        /*0ee8*/ 	.word	0x0002b490
        /*0eec*/ 	.word	0x00000003
        /*0ef0*/ 	.word	0x00050028
        /*0ef4*/ 	.short	0x010a
        /*0ef6*/ 	.byte	0xff
	.zero		1


	//   ....[110]....
        /*0ef8*/ 	.word	0x0002b4f0
        /*0efc*/ 	.word	0x00000000
        /*0f00*/ 	.word	0x000500a0
        /*0f04*/ 	.short	0x010a
        /*0f06*/ 	.byte	0xff
	.zero		1


	//   ....[111]....
        /*0f08*/ 	.word	0x0002b550
        /*0f0c*/ 	.word	0x00000003
        /*0f10*/ 	.word	0x00050058
        /*0f14*/ 	.short	0x010a
        /*0f16*/ 	.byte	0xff
	.zero		1


	//   ....[112]....
        /*0f18*/ 	.word	0x0002b5b0
        /*0f1c*/ 	.word	0x00000004
        /*0f20*/ 	.word	0x00050020
        /*0f24*/ 	.short	0x010a
        /*0f26*/ 	.byte	0xff
	.zero		1


	//   ....[113]....
        /*0f28*/ 	.word	0x0002b610
        /*0f2c*/ 	.word	0x00000002
        /*0f30*/ 	.word	0x000500a8
        /*0f34*/ 	.short	0x010a
        /*0f36*/ 	.byte	0xff
	.zero		1


	//   ....[114]....
        /*0f38*/ 	.word	0x0002b670
        /*0f3c*/ 	.word	0x00000003
        /*0f40*/ 	.word	0x00050068
        /*0f44*/ 	.short	0x010a
        /*0f46*/ 	.byte	0xff
	.zero		1


	//   ....[115]....
        /*0f48*/ 	.word	0x0002b6d0
        /*0f4c*/ 	.word	0x00000002
        /*0f50*/ 	.word	0x00050020
        /*0f54*/ 	.short	0x010a
        /*0f56*/ 	.byte	0xff
	.zero		1


	//   ....[116]....
        /*0f58*/ 	.word	0x0002b730
        /*0f5c*/ 	.word	0x00000002
        /*0f60*/ 	.word	0x000500a0
        /*0f64*/ 	.short	0x010a
        /*0f66*/ 	.byte	0xff
	.zero		1


	//   ....[117]....
        /*0f68*/ 	.word	0x0002b790
        /*0f6c*/ 	.word	0x00000003
        /*0f70*/ 	.word	0x00050058
        /*0f74*/ 	.short	0x010a
        /*0f76*/ 	.byte	0xff
	.zero		1


	//   ....[118]....
        /*0f78*/ 	.word	0x0002b7f0
        /*0f7c*/ 	.word	0x00000002
        /*0f80*/ 	.word	0x000500a8
        /*0f84*/ 	.short	0x010a
        /*0f86*/ 	.byte	0xff
	.zero		1


	//   ....[119]....
        /*0f88*/ 	.word	0x0002b850
        /*0f8c*/ 	.word	0x00000002
        /*0f90*/ 	.word	0x00050068
        /*0f94*/ 	.short	0x010a
        /*0f96*/ 	.byte	0xff
	.zero		1


	//   ....[120]....
        /*0f98*/ 	.word	0x0002b8a0
        /*0f9c*/ 	.word	0x00000011
        /*0fa0*/ 	.word	0x000500c0
        /*0fa4*/ 	.short	0x010a
        /*0fa6*/ 	.byte	0xff
	.zero		1


	//   ....[121]....
        /*0fa8*/ 	.word	0x0002b8f0
        /*0fac*/ 	.word	0x00000011
        /*0fb0*/ 	.word	0x000500c8
        /*0fb4*/ 	.short	0x010a
        /*0fb6*/ 	.byte	0xff
	.zero		1


	//   ....[122]....
        /*0fb8*/ 	.word	0x0002b950
        /*0fbc*/ 	.word	0x00000000
        /*0fc0*/ 	.word	0x00050070
        /*0fc4*/ 	.short	0x010a
        /*0fc6*/ 	.byte	0xff
	.zero		1


	//   ....[123]....
        /*0fc8*/ 	.word	0x0002b9b0
        /*0fcc*/ 	.word	0x00000000
        /*0fd0*/ 	.word	0x00050080
        /*0fd4*/ 	.short	0x010a
        /*0fd6*/ 	.byte	0xff
	.zero		1


	//   ....[124]....
        /*0fd8*/ 	.word	0x0002ba10
        /*0fdc*/ 	.word	0x00000000
        /*0fe0*/ 	.word	0x00050070
        /*0fe4*/ 	.short	0x010a
        /*0fe6*/ 	.byte	0xff
	.zero		1


	//   ....[125]....
        /*0fe8*/ 	.word	0x0002ba70
        /*0fec*/ 	.word	0x00000000
        /*0ff0*/ 	.word	0x00050090
        /*0ff4*/ 	.short	0x010a
        /*0ff6*/ 	.byte	0xff
	.zero		1


	//   ....[126]....
        /*0ff8*/ 	.word	0x0002bad0
        /*0ffc*/ 	.word	0x00000000
        /*1000*/ 	.word	0x00050080
        /*1004*/ 	.short	0x010a
        /*1006*/ 	.byte	0xff
	.zero		1


	//   ....[127]....
        /*1008*/ 	.word	0x0002bb30
        /*100c*/ 	.word	0x00000000
        /*1010*/ 	.word	0x00050098
        /*1014*/ 	.short	0x010a
        /*1016*/ 	.byte	0xff
	.zero		1


	//   ....[128]....
        /*1018*/ 	.word	0x0002bb80
        /*101c*/ 	.word	0x00000017
        /*1020*/ 	.word	0x00050070
        /*1024*/ 	.short	0x010a
        /*1026*/ 	.byte	0xff
	.zero		1


	//   ....[129]....
        /*1028*/ 	.word	0x0002bbd0
        /*102c*/ 	.word	0x00000017
        /*1030*/ 	.word	0x00050090
        /*1034*/ 	.short	0x010a
        /*1036*/ 	.byte	0xff
	.zero		1


	//   ....[130]....
        /*1038*/ 	.word	0x0002bc20
        /*103c*/ 	.word	0x00000017
        /*1040*/ 	.word	0x000500c0
        /*1044*/ 	.short	0x010a
        /*1046*/ 	.byte	0xff
	.zero		1


	//   ....[131]....
        /*1048*/ 	.word	0x0002bc70
        /*104c*/ 	.word	0x00000017
        /*1050*/ 	.word	0x00050080
        /*1054*/ 	.short	0x010a
        /*1056*/ 	.byte	0xff
	.zero		1


	//   ....[132]....
        /*1058*/ 	.word	0x0002bcc0
        /*105c*/ 	.word	0x00000017
        /*1060*/ 	.word	0x00050098
        /*1064*/ 	.short	0x010a
        /*1066*/ 	.byte	0xff
	.zero		1


	//   ....[133]....
        /*1068*/ 	.word	0x0002bd10
        /*106c*/ 	.word	0x00000017
        /*1070*/ 	.word	0x000500c8
        /*1074*/ 	.short	0x010a
        /*1076*/ 	.byte	0xff
	.zero		1


	//   ....[134]....
        /*1078*/ 	.word	0x0002bd70
        /*107c*/ 	.word	0x00000000
        /*1080*/ 	.word	0x00000000
        /*1084*/ 	.short	0x010a
        /*1086*/ 	.byte	0xff
	.zero		1


	//   ....[135]....
        /*1088*/ 	.word	0x0002bdd0
        /*108c*/ 	.word	0x00000000
        /*1090*/ 	.word	0x00000000
        /*1094*/ 	.short	0x010a
        /*1096*/ 	.byte	0xff
	.zero		1


	//   ....[136]....
        /*1098*/ 	.word	0x0002be30
        /*109c*/ 	.word	0x00000004
        /*10a0*/ 	.word	0x00000000
        /*10a4*/ 	.short	0x010a
        /*10a6*/ 	.byte	0xff
	.zero		1


	//   ....[137]....
        /*10a8*/ 	.word	0x0002be90
        /*10ac*/ 	.word	0x00000005
        /*10b0*/ 	.word	0x00000000
        /*10b4*/ 	.short	0x010a
        /*10b6*/ 	.byte	0xff
	.zero		1


	//   ....[138]....
        /*10b8*/ 	.word	0x0002bef0
        /*10bc*/ 	.word	0x00000003
        /*10c0*/ 	.word	0x00000000
        /*10c4*/ 	.short	0x010a
        /*10c6*/ 	.byte	0xff
	.zero		1


	//   ....[139]....
        /*10c8*/ 	.word	0x0002bf50
        /*10cc*/ 	.word	0x00000000
        /*10d0*/ 	.word	0x00000000
        /*10d4*/ 	.short	0x010a
        /*10d6*/ 	.byte	0xff
	.zero		1


	//   ....[140]....
        /*10d8*/ 	.word	0x0002bfb0
        /*10dc*/ 	.word	0x00000003
        /*10e0*/ 	.word	0x00000000
        /*10e4*/ 	.short	0x010a
        /*10e6*/ 	.byte	0xff
	.zero		1


	//   ....[141]....
        /*10e8*/ 	.word	0x0002c010
        /*10ec*/ 	.word	0x00000003
        /*10f0*/ 	.word	0x00000000
        /*10f4*/ 	.short	0x010a
        /*10f6*/ 	.byte	0xff
	.zero		1


	//   ....[142]....
        /*10f8*/ 	.word	0x0002c070
        /*10fc*/ 	.word	0x00000003
        /*1100*/ 	.word	0x00000000
        /*1104*/ 	.short	0x010a
        /*1106*/ 	.byte	0xff
	.zero		1


	//   ....[143]....
        /*1108*/ 	.word	0x0002c0d0
        /*110c*/ 	.word	0x00000000
        /*1110*/ 	.word	0x00000000
        /*1114*/ 	.short	0x010a
        /*1116*/ 	.byte	0xff
	.zero		1


	//   ....[144]....
        /*1118*/ 	.word	0x0002c130
        /*111c*/ 	.word	0x00000000
        /*1120*/ 	.word	0x00050010
        /*1124*/ 	.short	0x010a
        /*1126*/ 	.byte	0xff
	.zero		1


	//   ....[145]....
        /*1128*/ 	.word	0x0002c190
        /*112c*/ 	.word	0x00000000
        /*1130*/ 	.word	0x00050038
        /*1134*/ 	.short	0x010a
        /*1136*/ 	.byte	0xff
	.zero		1


	//   ....[146]....
        /*1138*/ 	.word	0x0002c1f0
        /*113c*/ 	.word	0x00000000
        /*1140*/ 	.word	0x00050018
        /*1144*/ 	.short	0x010a
        /*1146*/ 	.byte	0xff
	.zero		1


	//   ....[147]....
        /*1148*/ 	.word	0x0002c250
        /*114c*/ 	.word	0x00000000
        /*1150*/ 	.word	0x00050040
        /*1154*/ 	.short	0x010a
        /*1156*/ 	.byte	0xff
	.zero		1


	//   ....[148]....
        /*1158*/ 	.word	0x0002c2b0
        /*115c*/ 	.word	0x00000000
        /*1160*/ 	.word	0x00050038
        /*1164*/ 	.short	0x010a
        /*1166*/ 	.byte	0xff
	.zero		1


	//   ....[149]....
        /*1168*/ 	.word	0x0002c310
        /*116c*/ 	.word	0x00000000
        /*1170*/ 	.word	0x00050038
        /*1174*/ 	.short	0x010a
        /*1176*/ 	.byte	0xff
	.zero		1


	//   ....[150]....
        /*1178*/ 	.word	0x0002c370
        /*117c*/ 	.word	0x00000000
        /*1180*/ 	.word	0x00050038
        /*1184*/ 	.short	0x010a
        /*1186*/ 	.byte	0xff
	.zero		1


	//   ....[151]....
        /*1188*/ 	.word	0x0002c3d0
        /*118c*/ 	.word	0x00000000
        /*1190*/ 	.word	0x00050038
        /*1194*/ 	.short	0x010a
        /*1196*/ 	.byte	0xff
	.zero		1


	//   ....[152]....
        /*1198*/ 	.word	0x0002c430
        /*119c*/ 	.word	0x00000000
        /*11a0*/ 	.word	0x00050038
        /*11a4*/ 	.short	0x010a
        /*11a6*/ 	.byte	0xff
	.zero		1


	//   ....[153]....
        /*11a8*/ 	.word	0x0002c490
        /*11ac*/ 	.word	0x00000000
        /*11b0*/ 	.word	0x00050038
        /*11b4*/ 	.short	0x010a
        /*11b6*/ 	.byte	0xff
	.zero		1


	//   ....[154]....
        /*11b8*/ 	.word	0x0002c4f0
        /*11bc*/ 	.word	0x00000003
        /*11c0*/ 	.word	0x000500b0
        /*11c4*/ 	.short	0x010a
        /*11c6*/ 	.byte	0xff
	.zero		1


	//   ....[155]....
        /*11c8*/ 	.word	0x0002c550
        /*11cc*/ 	.word	0x00000003
        /*11d0*/ 	.word	0x000500b8
        /*11d4*/ 	.short	0x010a
        /*11d6*/ 	.byte	0xff
	.zero		1


	//----- nvinfo : EIATTR_NUM_MBARRIERS
	.align		4
.L_66:
        /*11d8*/ 	.byte	0x03, 0x38
        /*11da*/ 	.short	0x001c


	//----- nvinfo : EIATTR_EXIT_INSTR_OFFSETS
	.align		4
        /*11dc*/ 	.byte	0x04, 0x1c
        /*11de*/ 	.short	(.L_68 - .L_67)


	//   ....[0]....
.L_67:
        /*11e0*/ 	.word	0x000017c0


	//   ....[1]....
        /*11e4*/ 	.word	0x00001a40


	//   ....[2]....
        /*11e8*/ 	.word	0x000056d0


	//   ....[3]....
        /*11ec*/ 	.word	0x00005710


	//   ....[4]....
        /*11f0*/ 	.word	0x00005780


	//   ....[5]....
        /*11f4*/ 	.word	0x0000d680


	//   ....[6]....
        /*11f8*/ 	.word	0x0001b220


	//   ....[7]....
        /*11fc*/ 	.word	0x0001b2c0


	//   ....[8]....
        /*1200*/ 	.word	0x00025b40


	//   ....[9]....
        /*1204*/ 	.word	0x00025bd0


	//   ....[10]....
        /*1208*/ 	.word	0x00025c70


	//   ....[11]....
        /*120c*/ 	.word	0x00026ae0


	//   ....[12]....
        /*1210*/ 	.word	0x000279a0


	//   ....[13]....
        /*1214*/ 	.word	0x00027de0


	//   ....[14]....
        /*1218*/ 	.word	0x00028010


	//   ....[15]....
        /*121c*/ 	.word	0x00028080


	//   ....[16]....
        /*1220*/ 	.word	0x0002b290


	//----- nvinfo : EIATTR_INDIRECT_BRANCH_TARGETS
	.align		4
.L_68:
        /*1224*/ 	.byte	0x04, 0x34
        /*1226*/ 	.short	(.L_70 - .L_69)


	//   ....[0]....
.L_69:
        /*1228*/ 	.word	.L_x_524@srel
        /*122c*/ 	.short	0x0
        /*122e*/ 	.short	0x0
        /*1230*/ 	.word	0x3
        /*1234*/ 	.word	.L_x_525@srel
        /*1238*/ 	.word	.L_x_526@srel
        /*123c*/ 	.word	.L_x_527@srel


	//----- nvinfo : EIATTR_MAX_THREADS
	.align		4
.L_70:
        /*1240*/ 	.byte	0x04, 0x05
        /*1242*/ 	.short	(.L_72 - .L_71)
.L_71:
        /*1244*/ 	.word	0x00000200
        /*1248*/ 	.word	0x00000001
        /*124c*/ 	.word	0x00000001


	//----- nvinfo : EIATTR_CRS_STACK_SIZE
	.align		4
.L_72:
        /*1250*/ 	.byte	0x04, 0x1e
        /*1252*/ 	.short	(.L_74 - .L_73)
.L_73:
        /*1254*/ 	.word	0x00000000


	//----- nvinfo : EIATTR_CBANK_PARAM_SIZE
	.align		4
.L_74:
        /*1258*/ 	.byte	0x03, 0x19
        /*125a*/ 	.short	0x0600


	//----- nvinfo : EIATTR_PARAM_CBANK
	.align		4
        /*125c*/ 	.byte	0x04, 0x0a
        /*125e*/ 	.short	(.L_76 - .L_75)
	.align		4
.L_75:
        /*1260*/ 	.word	index@(.nv.constant0._ZN7cutlass13device_kernelINS_4fmha6kernel36Sm100FmhaFwdKernelTmaWarpspecializedIN4cute5tupleIJiiiNS5_IJNS5_IJiiEEEiEEEEEENS1_10collective38Sm100FmhaFwdMainloopTmaWarpspecializedINS_10bfloat16_tEffNS5_IJNS4_1CILi256EEENSC_ILi128EEESD_EEENS5_IJiNSC_ILi1EEES7_EEENS5_IJiSG_NS5_IJNS5_IJNSC_ILi0EEEiEEEiEEEEEESL_NS9_12ResidualMaskENS5_IJNSC_ILi2EEESG_SG_EEENSC_ILb0EEEEENS9_38Sm100FmhaFwdEpilogueTmaWarpspecializedINS_6half_tEfNS5_IJSE_SD_SE_EEESH_NS5_IJSG_S7_EEESP_EENS2_23IndividualTileSchedulerENS2_41Sm100FmhaCtxKernelWarpspecializedScheduleEEEEEvNT_6ParamsE)
        /*1264*/ 	.short	0x0380
        /*1266*/ 	.short	0x0600


	//----- nvinfo : EIATTR_SW_WAR
	.align		4
.L_76:
        /*1268*/ 	.byte	0x04, 0x36
        /*126a*/ 	.short	(.L_78 - .L_77)
.L_77:
        /*126c*/ 	.word	0x00000008
.L_78:


//--------------------- .nv.callgraph             --------------------------
	.section	.nv.callgraph,"",@"SHT_CUDA_CALLGRAPH"
	.align	4
	.sectionentsize	8
	.align		4
        /*0000*/ 	.word	0x00000000
	.align		4
        /*0004*/ 	.word	0xffffffff
	.align		4
        /*0008*/ 	.word	index@(_ZN7cutlass13device_kernelINS_4fmha6kernel36Sm100FmhaFwdKernelTmaWarpspecializedIN4cute5tupleIJiiiNS5_IJNS5_IJiiEEEiEEEEEENS1_10collective38Sm100FmhaFwdMainloopTmaWarpspecializedINS_10bfloat16_tEffNS5_IJNS4_1CILi256EEENSC_ILi128EEESD_EEENS5_IJiNSC_ILi1EEES7_EEENS5_IJiSG_NS5_IJNS5_IJNSC_ILi0EEEiEEEiEEEEEESL_NS9_12ResidualMaskENS5_IJNSC_ILi2EEESG_SG_EEENSC_ILb0EEEEENS9_38Sm100FmhaFwdEpilogueTmaWarpspecializedINS_6half_tEfNS5_IJSE_SD_SE_EEESH_NS5_IJSG_S7_EEESP_EENS2_23IndividualTileSchedulerENS2_41Sm100FmhaCtxKernelWarpspecializedScheduleEEEEEvNT_6ParamsE)
	.align		4
        /*000c*/ 	.word	index@(__assertfail)
	.align		4
        /*0010*/ 	.word	index@(_ZN7cutlass13device_kernelINS_4fmha6kernel36Sm100FmhaFwdKernelTmaWarpspecializedIN4cute5tupleIJiiiNS5_IJNS5_IJiiEEEiEEEEEENS1_10collective38Sm100FmhaFwdMainloopTmaWarpspecializedINS_10bfloat16_tEffNS5_IJNS4_1CILi256EEENSC_ILi128EEESD_EEENS5_IJiNSC_ILi1EEES7_EEENS5_IJiSG_NS5_IJNS5_IJNSC_ILi0EEEiEEEiEEEEEESL_NS9_12ResidualMaskENS5_IJNSC_ILi2EEESG_SG_EEENSC_ILb0EEEEENS9_38Sm100FmhaFwdEpilogueTmaWarpspecializedINS_6half_tEfNS5_IJSE_SD_SE_EEESH_NS5_IJSG_S7_EEESP_EENS2_23IndividualTileSchedulerENS2_41Sm100FmhaCtxKernelWarpspecializedScheduleEEEEEvNT_6ParamsE)
	.align		4
        /*0014*/ 	.word	index@(vprintf)
	.align		4
        /*0018*/ 	.word	0x00000000
	.align		4
        /*001c*/ 	.word	0xfffffffe
	.align		4
        /*0020*/ 	.word	0x00000000
	.align		4
        /*0024*/ 	.word	0xfffffffd
	.align		4
        /*0028*/ 	.word	0x00000000
	.align		4
        /*002c*/ 	.word	0xfffffffc


//--------------------- .nv.constant4             --------------------------
	.section	.nv.constant4,"a",@progbits
	.align	8
	.align		8
.nv.constant4:
        /*0000*/ 	.dword	vprintf
	.align		8
        /*0008*/ 	.dword	__assertfail
	.align		8
        /*0010*/ 	.dword	__unnamed_1
	.align		8
        /*0018*/ 	.dword	__unnamed_2
	.align		8
        /*0020*/ 	.dword	__unnamed_3
	.align		8
        /*0028*/ 	.dword	__unnamed_4
	.align		8
        /*0030*/ 	.dword	__unnamed_5
	.align		8
        /*0038*/ 	.dword	__unnamed_6
	.align		8
        /*0040*/ 	.dword	__unnamed_7
	.align		8
        /*0048*/ 	.dword	_ZN39_INTERNAL_7f8e82f2_4_k_cu_f73c7152_35104cuda3std3__45__cpo5beginE
	.align		8
        /*0050*/ 	.dword	_ZN39_INTERNAL_7f8e82f2_4_k_cu_f73c7152_35104cuda3std3__45__cpo3endE
	.align		8
        /*0058*/ 	.dword	_ZN39_INTERNAL_7f8e82f2_4_k_cu_f73c7152_35104cuda3std3__45__cpo6cbeginE
	.align		8
        /*0060*/ 	.dword	_ZN39_INTERNAL_7f8e82f2_4_k_cu_f73c7152_35104cuda3std3__45__cpo4cendE
	.align		8
        /*0068*/ 	.dword	_ZN39_INTERNAL_7f8e82f2_4_k_cu_f73c7152_35104cuda3std3__441_GLOBAL__N__7f8e82f2_4_k_cu_f73c7152_35106ignoreE
	.align		8
        /*0070*/ 	.dword	_ZN39_INTERNAL_7f8e82f2_4_k_cu_f73c7152_35104cuda3std3__419piecewise_constructE
	.align		8
        /*0078*/ 	.dword	_ZN39_INTERNAL_7f8e82f2_4_k_cu_f73c7152_35104cuda3std3__48in_placeE
	.align		8
        /*0080*/ 	.dword	_ZN39_INTERNAL_7f8e82f2_4_k_cu_f73c7152_35104cuda3std6ranges3__45__cpo4swapE
	.align		8
        /*0088*/ 	.dword	_ZN39_INTERNAL_7f8e82f2_4_k_cu_f73c7152_35104cuda3std6ranges3__45__cpo9iter_moveE
	.align		8
        /*0090*/ 	.dword	_ZN39_INTERNAL_7f8e82f2_4_k_cu_f73c7152_35104cute7productE
	.align		8
        /*0098*/ 	.dword	_ZN39_INTERNAL_7f8e82f2_4_k_cu_f73c7152_35104cute1_E
	.align		8
        /*00a0*/ 	.dword	$str$22
	.align		8
        /*00a8*/ 	.dword	$str$23
	.align		8
        /*00b0*/ 	.dword	$str$26
	.align		8
        /*00b8*/ 	.dword	$str$27
	.align		8
        /*00c0*/ 	.dword	$str$28
	.align		8
        /*00c8*/ 	.dword	$str$29
	.align		8
        /*00d0*/ 	.dword	$str$30
	.align		8
        /*00d8*/ 	.dword	$str$31
	.align		8
        /*00e0*/ 	.dword	$str$32
	.align		8
        /*00e8*/ 	.dword	$str$33
	.align		8
        /*00f0*/ 	.dword	$str$34
	.align		8
        /*00f8*/ 	.dword	$str$35
	.align		8
        /*0100*/ 	.dword	$str$36
	.align		8
        /*0108*/ 	.dword	$str$37


//--------------------- .nv.constant2._ZN7cutlass13device_kernelINS_4fmha6kernel36Sm100FmhaFwdKernelTmaWarpspecializedIN4cute5tupleIJiiiNS5_IJNS5_IJiiEEEiEEEEEENS1_10collective38Sm100FmhaFwdMainloopTmaWarpspecializedINS_10bfloat16_tEffNS5_IJNS4_1CILi256EEENSC_ILi128EEESD_EEENS5_IJiNSC_ILi1EEES7_EEENS5_IJiSG_NS5_IJNS5_IJNSC_ILi0EEEiEEEiEEEEEESL_NS9_12ResidualMaskENS5_IJNSC_ILi2EEESG_SG_EEENSC_ILb0EEEEENS9_38Sm100FmhaFwdEpilogueTmaWarpspecializedINS_6half_tEfNS5_IJSE_SD_SE_EEESH_NS5_IJSG_S7_EEESP_EENS2_23IndividualTileSchedulerENS2_41Sm100FmhaCtxKernelWarpspecializedScheduleEEEEEvNT_6ParamsE --------------------------
	.section	.nv.constant2._ZN7cutlass13device_kernelINS_4fmha6kernel36Sm100FmhaFwdKernelTmaWarpspecializedIN4cute5tupleIJiiiNS5_IJNS5_IJiiEEEiEEEEEENS1_10collective38Sm100FmhaFwdMainloopTmaWarpspecializedINS_10bfloat16_tEffNS5_IJNS4_1CILi256EEENSC_ILi128EEESD_EEENS5_IJiNSC_ILi1EEES7_EEENS5_IJiSG_NS5_IJNS5_IJNSC_ILi0EEEiEEEiEEEEEESL_NS9_12ResidualMaskENS5_IJNSC_ILi2EEESG_SG_EEENSC_ILb0EEEEENS9_38Sm100FmhaFwdEpilogueTmaWarpspecializedINS_6half_tEfNS5_IJSE_SD_SE_EEESH_NS5_IJSG_S7_EEESP_EENS2_23IndividualTileSchedulerENS2_41Sm100FmhaCtxKernelWarpspecializedScheduleEEEEEvNT_6ParamsE,"a",@progbits
	.sectionflags	@""
	.align	4
.nv.constant2._ZN7cutlass13device_kernelINS_4fmha6kernel36Sm100FmhaFwdKernelTmaWarpspecializedIN4cute5tupleIJiiiNS5_IJNS5_IJiiEEEiEEEEEENS1_10collective38Sm100FmhaFwdMainloopTmaWarpspecializedINS_10bfloat16_tEffNS5_IJNS4_1CILi256EEENSC_ILi128EEESD_EEENS5_IJiNSC_ILi1EEES7_EEENS5_IJiSG_NS5_IJNS5_IJNSC_ILi0EEEiEEEiEEEEEESL_NS9_12ResidualMaskENS5_IJNSC_ILi2EEESG_SG_EEENSC_ILb0EEEEENS9_38Sm100FmhaFwdEpilogueTmaWarpspecializedINS_6half_tEfNS5_IJSE_SD_SE_EEESH_NS5_IJSG_S7_EEESP_EENS2_23IndividualTileSchedulerENS2_41Sm100FmhaCtxKernelWarpspecializedScheduleEEEEEvNT_6ParamsE:
        /*0000*/ 	.byte	0xe0, 0x5b, 0x02, 0x00, 0x20, 0x80, 0x02, 0x00, 0xb0, 0x5b, 0x02, 0x00


//--------------------- .text._ZN7cutlass13device_kernelINS_4fmha6kernel36Sm100FmhaFwdKernelTmaWarpspecializedIN4cute5tupleIJiiiNS5_IJNS5_IJiiEEEiEEEEEENS1_10collective38Sm100FmhaFwdMainloopTmaWarpspecializedINS_10bfloat16_tEffNS5_IJNS4_1CILi256EEENSC_ILi128EEESD_EEENS5_IJiNSC_ILi1EEES7_EEENS5_IJiSG_NS5_IJNS5_IJNSC_ILi0EEEiEEEiEEEEEESL_NS9_12ResidualMaskENS5_IJNSC_ILi2EEESG_SG_EEENSC_ILb0EEEEENS9_38Sm100FmhaFwdEpilogueTmaWarpspecializedINS_6half_tEfNS5_IJSE_SD_SE_EEESH_NS5_IJSG_S7_EEESP_EENS2_23IndividualTileSchedulerENS2_41Sm100FmhaCtxKernelWarpspecializedScheduleEEEEEvNT_6ParamsE --------------------------
	.section	.text._ZN7cutlass13device_kernelINS_4fmha6kernel36Sm100FmhaFwdKernelTmaWarpspecializedIN4cute5tupleIJiiiNS5_IJNS5_IJiiEEEiEEEEEENS1_10collective38Sm100FmhaFwdMainloopTmaWarpspecializedINS_10bfloat16_tEffNS5_IJNS4_1CILi256EEENSC_ILi128EEESD_EEENS5_IJiNSC_ILi1EEES7_EEENS5_IJiSG_NS5_IJNS5_IJNSC_ILi0EEEiEEEiEEEEEESL_NS9_12ResidualMaskENS5_IJNSC_ILi2EEESG_SG_EEENSC_ILb0EEEEENS9_38Sm100FmhaFwdEpilogueTmaWarpspecializedINS_6half_tEfNS5_IJSE_SD_SE_EEESH_NS5_IJSG_S7_EEESP_EENS2_23IndividualTileSchedulerENS2_41Sm100FmhaCtxKernelWarpspecializedScheduleEEEEEvNT_6ParamsE,"ax",@progbits
	.align	128
.text._ZN7cutlass13device_kernelINS_4fmha6kernel36Sm100FmhaFwdKernelTmaWarpspecializedIN4cute5tupleIJiiiNS5_IJNS5_IJiiEEEiEEEEEENS1_10collective38Sm100FmhaFwdMainloopTmaWarpspecializedINS_10bfloat16_tEffNS5_IJNS4_1CILi256EEENSC_ILi128EEESD_EEENS5_IJiNSC_ILi1EEES7_EEENS5_IJiSG_NS5_IJNS5_IJNSC_ILi0EEEiEEEiEEEEEESL_NS9_12ResidualMaskENS5_IJNSC_ILi2EEESG_SG_EEENSC_ILb0EEEEENS9_38Sm100FmhaFwdEpilogueTmaWarpspecializedINS_6half_tEfNS5_IJSE_SD_SE_EEESH_NS5_IJSG_S7_EEESP_EENS2_23IndividualTileSchedulerENS2_41Sm100FmhaCtxKernelWarpspecializedScheduleEEEEEvNT_6ParamsE:
        .type           _ZN7cutlass13device_kernelINS_4fmha6kernel36Sm100FmhaFwdKernelTmaWarpspecializedIN4cute5tupleIJiiiNS5_IJNS5_IJiiEEEiEEEEEENS1_10collective38Sm100FmhaFwdMainloopTmaWarpspecializedINS_10bfloat16_tEffNS5_IJNS4_1CILi256EEENSC_ILi128EEESD_EEENS5_IJiNSC_ILi1EEES7_EEENS5_IJiSG_NS5_IJNS5_IJNSC_ILi0EEEiEEEiEEEEEESL_NS9_12ResidualMaskENS5_IJNSC_ILi2EEESG_SG_EEENSC_ILb0EEEEENS9_38Sm100FmhaFwdEpilogueTmaWarpspecializedINS_6half_tEfNS5_IJSE_SD_SE_EEESH_NS5_IJSG_S7_EEESP_EENS2_23IndividualTileSchedulerENS2_41Sm100FmhaCtxKernelWarpspecializedScheduleEEEEEvNT_6ParamsE,@function
        .size           _ZN7cutlass13device_kernelINS_4fmha6kernel36Sm100FmhaFwdKernelTmaWarpspecializedIN4cute5tupleIJiiiNS5_IJNS5_IJiiEEEiEEEEEENS1_10collective38Sm100FmhaFwdMainloopTmaWarpspecializedINS_10bfloat16_tEffNS5_IJNS4_1CILi256EEENSC_ILi128EEESD_EEENS5_IJiNSC_ILi1EEES7_EEENS5_IJiSG_NS5_IJNS5_IJNSC_ILi0EEEiEEEiEEEEEESL_NS9_12ResidualMaskENS5_IJNSC_ILi2EEESG_SG_EEENSC_ILb0EEEEENS9_38Sm100FmhaFwdEpilogueTmaWarpspecializedINS_6half_tEfNS5_IJSE_SD_SE_EEESH_NS5_IJSG_S7_EEESP_EENS2_23IndividualTileSchedulerENS2_41Sm100FmhaCtxKernelWarpspecializedScheduleEEEEEvNT_6ParamsE,(.L_x_528 - _ZN7cutlass13device_kernelINS_4fmha6kernel36Sm100FmhaFwdKernelTmaWarpspecializedIN4cute5tupleIJiiiNS5_IJNS5_IJiiEEEiEEEEEENS1_10collective38Sm100FmhaFwdMainloopTmaWarpspecializedINS_10bfloat16_tEffNS5_IJNS4_1CILi256EEENSC_ILi128EEESD_EEENS5_IJiNSC_ILi1EEES7_EEENS5_IJiSG_NS5_IJNS5_IJNSC_ILi0EEEiEEEiEEEEEESL_NS9_12ResidualMaskENS5_IJNSC_ILi2EEESG_SG_EEENSC_ILb0EEEEENS9_38Sm100FmhaFwdEpilogueTmaWarpspecializedINS_6half_tEfNS5_IJSE_SD_SE_EEESH_NS5_IJSG_S7_EEESP_EENS2_23IndividualTileSchedulerENS2_41Sm100FmhaCtxKernelWarpspecializedScheduleEEEEEvNT_6ParamsE)
        .other          _ZN7cutlass13device_kernelINS_4fmha6kernel36Sm100FmhaFwdKernelTmaWarpspecializedIN4cute5tupleIJiiiNS5_IJNS5_IJiiEEEiEEEEEENS1_10collective38Sm100FmhaFwdMainloopTmaWarpspecializedINS_10bfloat16_tEffNS5_IJNS4_1CILi256EEENSC_ILi128EEESD_EEENS5_IJiNSC_ILi1EEES7_EEENS5_IJiSG_NS5_IJNS5_IJNSC_ILi0EEEiEEEiEEEEEESL_NS9_12ResidualMaskENS5_IJNSC_ILi2EEESG_SG_EEENSC_ILb0EEEEENS9_38Sm100FmhaFwdEpilogueTmaWarpspecializedINS_6half_tEfNS5_IJSE_SD_SE_EEESH_NS5_IJSG_S7_EEESP_EENS2_23IndividualTileSchedulerENS2_41Sm100FmhaCtxKernelWarpspecializedScheduleEEEEEvNT_6ParamsE,@"STO_CUDA_ENTRY STV_DEFAULT"
_ZN7cutlass13device_kernelINS_4fmha6kernel36Sm100FmhaFwdKernelTmaWarpspecializedIN4cute5tupleIJiiiNS5_IJNS5_IJiiEEEiEEEEEENS1_10collective38Sm100FmhaFwdMainloopTmaWarpspecializedINS_10bfloat16_tEffNS5_IJNS4_1CILi256EEENSC_ILi128EEESD_EEENS5_IJiNSC_ILi1EEES7_EEENS5_IJiSG_NS5_IJNS5_IJNSC_ILi0EEEiEEEiEEEEEESL_NS9_12ResidualMaskENS5_IJNSC_ILi2EEESG_SG_EEENSC_ILb0EEEEENS9_38Sm100FmhaFwdEpilogueTmaWarpspecializedINS_6half_tEfNS5_IJSE_SD_SE_EEESH_NS5_IJSG_S7_EEESP_EENS2_23IndividualTileSchedulerENS2_41Sm100FmhaCtxKernelWarpspecializedScheduleEEEEEvNT_6ParamsE:
[----:B------:R-:W1:Y:S02]  /*0000*/  LDC R1, c[0x0][0x37c] ;  /* 0x0000df00ff017b82 */ /* 0x000e640000000800 */
[----:B-1----:R-:W-:Y:S01]  /*0010*/  IADD3 R1, PT, PT, R1, -0xc8, RZ ;  /* 0xffffff3801017810 */ /* 0x002fe20007ffe0ff */
[----:B------:R-:W1:Y:S01]  /*0020*/  S2R R16, SR_TID.X ;  /* 0x0000000000107919 */ /* 0x000e620000002100 */
[----:B------:R-:W2:Y:S01]  /*0030*/  LDCU UR5, c[0x0][0x2f8] ;  /* 0x00005f00ff0577ac */ /* 0x000ea20008000800 */
[----:B------:R-:W3:Y:S01]  /*0040*/  LDCU UR4, c[0x0][0x2fc] ;  /* 0x00005f80ff0477ac */ /* 0x000ee20008000800 */
[----:B------:R-:W-:Y:S02]  /*0050*/  UPLOP3.LUT UP2, UPT, UPT, UPT, UPT, 0x40, 0x4 ;  /* 0x000000000004789c */ /* 0x000fe40003f4e870 */
[----:B------:R-:W-:Y:S02]  /*0060*/  UPLOP3.LUT UP1, UPT, UPT, UPT, UPT, 0x80, 0x8 ;  /* 0x000000000008789c */ /* 0x000fe40003f2f070 */
[----:B------:R-:W-:-:S02]  /*0070*/  UP2UR UR41, UPR, URZ, 0x4 ;  /* 0x00000004ff297883 */ /* 0x000fc40008000000 */
[----:B------:R-:W-:Y:S02]  /*0080*/  UPLOP3.LUT UP2, UPT, UPT, UPT, UPT, 0x80, 0x8 ;  /* 0x000000000008789c */ /* 0x000fe40003f4f070 */
[----:B------:R-:W-:Y:S01]  /*0090*/  UPLOP3.LUT UP0, UPT, UPT, UPT, UPT, 0x40, 0x4 ;  /* 0x000000000004789c */ /* 0x000fe20003f0e870 */
[----:B--2---:R-:W-:Y:S01]  /*00a0*/  IADD3 R23, P0, PT, R1, UR5, RZ ;  /* 0x0000000501177c10 */ /* 0x004fe2000ff1e0ff */
[----:B------:R-:W-:Y:S02]  /*00b0*/  UPLOP3.LUT UP6, UPT, UPT, UPT, UPT, 0x40, 0x4 ;  /* 0x000000000004789c */ /* 0x000fe40003fce870 */
[----:B------:R-:W-:Y:S02]  /*00c0*/  UPLOP3.LUT UP5, UPT, UPT, UPT, UPT, 0x40, 0x4 ;  /* 0x000000000004789c */ /* 0x000fe40003fae870 */
[----:B------:R-:W-:Y:S01]  /*00d0*/  UPLOP3.LUT UP4, UPT, UPT, UPT, UPT, 0x40, 0x4 ;  /* 0x000000000004789c */ /* 0x000fe20003f8e870 */
[----:B---3--:R-:W-:Y:S01]  /*00e0*/  IMAD.X R22, RZ, RZ, UR4, P0 ;  /* 0x00000004ff167e24 */ /* 0x008fe200080e06ff */
[----:B------:R-:W-:Y:S01]  /*00f0*/  UP2UR UR40, UPR, URZ, 0x4 ;  /* 0x00000004ff287883 */ /* 0x000fe20008000000 */
[----:B-1----:R-:W-:-:S05]  /*0100*/  SHF.R.U32.HI R17, RZ, 0x5, R16 ;  /* 0x00000005ff117819 */ /* 0x002fca0000011610 */
[----:B------:R-:W1:Y:S02]  /*0110*/  SHFL.IDX PT, R0, R17, RZ, 0x1f ;  /* 0x00001fff11007589 */ /* 0x000e6400000e0000 */
[----:B-1----:R-:W-:-:S04]  /*0120*/  SHF.R.S32.HI R3, RZ, 0x1f, R0 ;  /* 0x0000001fff037819 */ /* 0x002fc80000011400 */
[----:B------:R-:W-:-:S04]  /*0130*/  LEA.HI R2, R3, R0, RZ, 0x2 ;  /* 0x0000000003027211 */ /* 0x000fc800078f10ff */
[----:B------:R-:W-:-:S04]  /*0140*/  SHF.R.S32.HI R2, RZ, 0x2, R2 ;  /* 0x00000002ff027819 */ /* 0x000fc80000011402 */
[----:B------:R-:W-:-:S13]  /*0150*/  ISETP.NE.AND P1, PT, R2, RZ, PT ;  /* 0x000000ff0200720c */ /* 0x000fda0003f25270 */
[----:B------:R-:W-:Y:S05]  /*0160*/  @!P1 BRA `(.L_x_0) ;  /* 0x0000000400249947 */ /* 0x000fea0003800000 */
[----:B------:R-:W-:-:S13]  /*0170*/  ISETP.NE.AND P0, PT, R2, 0x2, PT ;  /* 0x000000020200780c */ /* 0x000fda0003f05270 */
[----:B------:R-:W-:Y:S05]  /*0180*/  @!P0 BRA `(.L_x_1) ;  /* 0x0000000000f48947 */ /* 0x000fea0003800000 */
[----:B------:R-:W-:-:S13]  /*0190*/  ISETP.NE.AND P0, PT, R2, 0x1, PT ;  /* 0x000000010200780c */ /* 0x000fda0003f05270 */
[----:B------:R-:W-:Y:S05]  /*01a0*/  @P0 BRA `(.L_x_2) ;  /* 0x00000000002c0947 */ /* 0x000fea0003800000 */
[----:B------:R-:W-:Y:S01]  /*01b0*/  HFMA2 R2, -RZ, RZ, 0, 5.9604644775390625e-08 ;  /* 0x00000001ff027431 */ /* 0x000fe200000001ff */
[----:B------:R-:W-:Y:S02]  /*01c0*/  UPLOP3.LUT UP3, UPT, UPT, UPT, UPT, 0x40, 0x4 ;  /* 0x000000000004789c */ /* 0x000fe40003f6e870 */
[----:B------:R-:W-:Y:S02]  /*01d0*/  UPLOP3.LUT UP2, UPT, UPT, UPT, UPT, 0x40, 0x4 ;  /* 0x000000000004789c */ /* 0x000fe40003f4e870 */
[----:B------:R-:W-:Y:S02]  /*01e0*/  UPLOP3.LUT UP1, UPT, UPT, UPT, UPT, 0x80, 0x8 ;  /* 0x000000000008789c */ /* 0x000fe40003f2f070 */
[----:B------:R-:W-:Y:S02]  /*01f0*/  UPLOP3.LUT UP0, UPT, UPT, UPT, UPT, 0x40, 0x4 ;  /* 0x000000000004789c */ /* 0x000fe40003f0e870 */
[----:B------:R-:W-:Y:S02]  /*0200*/  UPLOP3.LUT UP6, UPT, UPT, UPT, UPT, 0x40, 0x4 ;  /* 0x000000000004789c */ /* 0x000fe40003fce870 */
[----:B------:R-:W-:-:S02]  /*0210*/  UPLOP3.LUT UP5, UPT, UPT, UPT, UPT, 0x40, 0x4 ;  /* 0x000000000004789c */ /* 0x000fc40003fae870 */
[----:B------:R-:W-:Y:S02]  /*0220*/  UPLOP3.LUT UP4, UPT, UPT, UPT, UPT, 0x80, 0x8 ;  /* 0x000000000008789c */ /* 0x000fe40003f8f070 */
[----:B------:R-:W-:Y:S02]  /*0230*/  UP2UR UR41, UPR, URZ, 0x8 ;  /* 0x00000008ff297883 */ /* 0x000fe40008000000 */
[----:B------:R-:W-:Y:S01]  /*0240*/  UP2UR UR40, UPR, URZ, 0x4 ;  /* 0x00000004ff287883 */ /* 0x000fe20008000000 */
[----:B------:R-:W-:Y:S11]  /*0250*/  BRA `(.L_x_0) ;  /* 0x0000000000e87947 */ /* 0x000ff60003800000 */
.L_x_2:
[----:B------:R-:W-:Y:S01]  /*0260*/  ISETP.NE.AND P0, PT, R0, 0xc, PT ;  /* 0x0000000c0000780c */ /* 0x000fe20003f05270 */
[----:B------:R-:W-:Y:S01]  /*0270*/  UPLOP3.LUT UP2, UPT, UPT, UPT, UPT, 0x40, 0x4 ;  /* 0x000000000004789c */ /* 0x000fe20003f4e870 */
[----:B------:R-:W-:Y:S01]  /*0280*/  HFMA2 R2, -RZ, RZ, 0, 1.78813934326171875e-07 ;  /* 0x00000003ff027431 */ /* 0x000fe200000001ff */
[----:B------:R-:W-:Y:S02]  /*0290*/  UPLOP3.LUT UP1, UPT, UPT, UPT, UPT, 0x80, 0x8 ;  /* 0x000000000008789c */ /* 0x000fe40003f2f070 */
[----:B------:R-:W-:Y:S02]  /*02a0*/  UP2UR UR41, UPR, URZ, 0x4 ;  /* 0x00000004ff297883 */ /* 0x000fe40008000000 */
[----:B------:R-:W-:Y:S02]  /*02b0*/  UPLOP3.LUT UP2, UPT, UPT, UPT, UPT, 0x40, 0x4 ;  /* 0x000000000004789c */ /* 0x000fe40003f4e870 */
[----:B------:R-:W-:Y:S02]  /*02c0*/  UPLOP3.LUT UP0, UPT, UPT, UPT, UPT, 0x40, 0x4 ;  /* 0x000000000004789c */ /* 0x000fe40003f0e870 */
[----:B------:R-:W-:-:S02]  /*02d0*/  UPLOP3.LUT UP6, UPT, UPT, UPT, UPT, 0x40, 0x4 ;  /* 0x000000000004789c */ /* 0x000fc40003fce870 */
[----:B------:R-:W-:Y:S02]  /*02e0*/  UPLOP3.LUT UP5, UPT, UPT, UPT, UPT, 0x80, 0x8 ;  /* 0x000000000008789c */ /* 0x000fe40003faf070 */
[----:B------:R-:W-:Y:S02]  /*02f0*/  UPLOP3.LUT UP4, UPT, UPT, UPT, UPT, 0x40, 0x4 ;  /* 0x000000000004789c */ /* 0x000fe40003f8e870 */
[----:B------:R-:W-:Y:S01]  /*0300*/  UP2UR UR40, UPR, URZ, 0x4 ;  /* 0x00000004ff287883 */ /* 0x000fe20008000000 */
[----:B------:R-:W-:Y:S11]  /*0310*/  @!P0 BRA `(.L_x_0) ;  /* 0x0000000000b88947 */ /* 0x000ff60003800000 */
[----:B------:R-:W-:-:S13]  /*0320*/  ISETP.NE.AND P0, PT, R0, 0xe, PT ;  /* 0x0000000e0000780c */ /* 0x000fda0003f05270 */
[----:B------:R-:W-:Y:S05]  /*0330*/  @!P0 BRA `(.L_x_3) ;  /* 0x00000000005c8947 */ /* 0x000fea0003800000 */
[----:B------:R-:W-:-:S13]  /*0340*/  ISETP.NE.AND P0, PT, R0, 0xd, PT ;  /* 0x0000000d0000780c */ /* 0x000fda0003f05270 */
[----:B------:R-:W-:Y:S05]  /*0350*/  @P0 BRA `(.L_x_4) ;  /* 0x00000000002c0947 */ /* 0x000fea0003800000 */
[----:B------:R-:W-:Y:S01]  /*0360*/  HFMA2 R2, -RZ, RZ, 0, 2.384185791015625e-07 ;  /* 0x00000004ff027431 */ /* 0x000fe200000001ff */
        /* <DEDUP_REMOVED lines=10> */
.L_x_4:
[----:B------:R-:W-:Y:S01]  /*0410*/  HFMA2 R2, -RZ, RZ, 0, 3.5762786865234375e-07 ;  /* 0x00000006ff027431 */ /* 0x000fe200000001ff */
[----:B------:R-:W-:Y:S02]  /*0420*/  UPLOP3.LUT UP3, UPT, UPT, UPT, UPT, 0x40, 0x4 ;  /* 0x000000000004789c */ /* 0x000fe40003f6e870 */
[----:B------:R-:W-:Y:S02]  /*0430*/  UPLOP3.LUT UP2, UPT, UPT, UPT, UPT, 0x40, 0x4 ;  /* 0x000000000004789c */ /* 0x000fe40003f4e870 */
[----:B------:R-:W-:Y:S02]  /*0440*/  UPLOP3.LUT UP0, UPT, UPT, UPT, UPT, 0x40, 0x4 ;  /* 0x000000000004789c */ /* 0x000fe40003f0e870 */
[----:B------:R-:W-:Y:S02]  /*0450*/  UPLOP3.LUT UP6, UPT, UPT, UPT, UPT, 0x40, 0x4 ;  /* 0x000000000004789c */ /* 0x000fe40003fce870 */
[----:B------:R-:W-:Y:S02]  /*0460*/  UPLOP3.LUT UP5, UPT, UPT, UPT, UPT, 0x40, 0x4 ;  /* 0x000000000004789c */ /* 0x000fe40003fae870 */
[----:B------:R-:W-:-:S02]  /*0470*/  UPLOP3.LUT UP4, UPT, UPT, UPT, UPT, 0x40, 0x4 ;  /* 0x000000000004789c */ /* 0x000fc40003f8e870 */
[----:B------:R-:W-:Y:S02]  /*0480*/  UP2UR UR41, UPR, URZ, 0x8 ;  /* 0x00000008ff297883 */ /* 0x000fe40008000000 */
[----:B------:R-:W-:Y:S01]  /*0490*/  UP2UR UR40, UPR, URZ, 0x4 ;  /* 0x00000004ff287883 */ /* 0x000fe20008000000 */
[----:B------:R-:W-:Y:S11]  /*04a0*/  BRA `(.L_x_0) ;  /* 0x0000000000547947 */ /* 0x000ff60003800000 */
.L_x_3:
[----:B------:R-:W-:Y:S01]  /*04b0*/  HFMA2 R2, -RZ, RZ, 0, 2.98023223876953125e-07 ;  /* 0x00000005ff027431 */ /* 0x000fe200000001ff */
        /* <DEDUP_REMOVED lines=10> */
.L_x_1:
[----:B------:R-:W-:Y:S01]  /*0560*/  HFMA2 R2, -RZ, RZ, 0, 1.1920928955078125e-07 ;  /* 0x00000002ff027431 */ /* 0x000fe200000001ff */
        /* <DEDUP_REMOVED lines=8> */
[----:B------:R-:W-:-:S12]  /*05f0*/  UP2UR UR40, UPR, URZ, 0x4 ;  /* 0x00000004ff287883 */ /* 0x000fd80008000000 */
.L_x_0:
[----:B------:R-:W-:Y:S01]  /*0600*/  ELECT P0, URZ, PT ;  /* 0x0000000000ff782f */ /* 0x000fe20003800000 */
[----:B------:R-:W-:Y:S03]  /*0610*/  BSSY.RECONVERGENT B0, `(.L_x_5) ;  /* 0x000000f000007945 */ /* 0x000fe60003800200 */
[----:B------:R-:W-:Y:S02]  /*0620*/  PLOP3.LUT P2, PT, P0, PT, UP0, 0x5d, 0xd5 ;  /* 0x0000000000d5781c */ /* 0x000fe4000074eb0d */
[----:B------:R-:W-:-:S11]  /*0630*/  PLOP3.LUT P1, PT, P0, PT, UP6, 0x5d, 0xd5 ;  /* 0x0000000000d5781c */ /* 0x000fd6000072eb6d */
[----:B------:R-:W-:Y:S05]  /*0640*/  @P2 BRA `(.L_x_6) ;  /* 0x00000000002c2947 */ /* 0x000fea0003800000 */
[----:B------:R-:W1:Y:S02]  /*0650*/  LDCU.64 UR4, c[0x0][0x348] ;  /* 0x00006900ff0477ac */ /* 0x000e640008000a00 */
[----:B-1----:R-:W-:-:S04]  /*0660*/  UIADD3 UR8, UP0, UPT, UR4, 0x80, URZ ;  /* 0x0000008004087890 */ /* 0x002fc8000ff1e0ff */
[----:B------:R-:W-:Y:S02]  /*0670*/  UIADD3.X UR9, UPT, UPT, URZ, UR5, URZ, UP0, !UPT ;  /* 0x00000005ff097290 */ /* 0x000fe400087fe4ff */
[----:B------:R-:W-:-:S04]  /*0680*/  UIADD3 UR6, UP0, UPT, UR4, 0x180, URZ ;  /* 0x0000018004067890 */ /* 0x000fc8000ff1e0ff */
[----:B------:R-:W-:Y:S02]  /*0690*/  UIADD3.X UR7, UPT, UPT, URZ, UR5, URZ, UP0, !UPT ;  /* 0x00000005ff077290 */ /* 0x000fe400087fe4ff */
[----:B------:R-:W-:Y:S01]  /*06a0*/  UIADD3 UR4, UP0, UPT, UR4, 0x280, URZ ;  /* 0x0000028004047890 */ /* 0x000fe2000ff1e0ff */
[----:B------:R1:W-:Y:S03]  /*06b0*/  UTMACCTL.PF [UR8] ;  /* 0x00000000080079b9 */ /* 0x0003e60008040000 */
[----:B------:R-:W-:-:S03]  /*06c0*/  UIADD3.X UR5, UPT, UPT, URZ, UR5, URZ, UP0, !UPT ;  /* 0x00000005ff057290 */ /* 0x000fc600087fe4ff */
[----:B------:R1:W-:Y:S06]  /*06d0*/  UTMACCTL.PF [UR6] ;  /* 0x00000000060079b9 */ /* 0x0003ec0008040000 */
[----:B------:R1:W-:Y:S02]  /*06e0*/  UTMACCTL.PF [UR4] ;  /* 0x00000000040079b9 */ /* 0x0003e40008040000 */
[----:B-1----:R-:W-:Y:S01]  /*06f0*/  NOP ;  /* 0x0000000000007918 */ /* 0x002fe20000000000 */
.L_x_6:
[----:B------:R-:W-:Y:S05]  /*0700*/  BSYNC.RECONVERGENT B0 ;  /* 0x0000000000007941 */ /* 0x000fea0003800200 */
.L_x_5:
[----:B------:R-:W-:Y:S04]  /*0710*/  BSSY.RECONVERGENT B0, `(.L_x_7) ;  /* 0x000001b000007945 */ /* 0x000fe80003800200 */
[----:B------:R-:W-:Y:S05]  /*0720*/  @P1 BRA `(.L_x_8) ;  /* 0x0000000000241947 */ /* 0x000fea0003800000 */
[----:B------:R-:W1:Y:S01]  /*0730*/  LDCU.64 UR4, c[0x0][0x348] ;  /* 0x00006900ff0477ac */ /* 0x000e620008000a00 */
[----:B------:R-:W-:Y:S02]  /*0740*/  PLOP3.LUT P6, PT, PT, PT, PT, 0x80, 0x8 ;  /* 0x000000000008781c */ /* 0x000fe40003fcf070 */
[----:B------:R-:W-:Y:S02]  /*0750*/  PLOP3.LUT P5, PT, PT, PT, PT, 0x8, 0x80 ;  /* 0x000000000080781c */ /* 0x000fe40003fae170 */
[----:B------:R-:W-:Y:S02]  /*0760*/  PLOP3.LUT P4, PT, PT, PT, PT, 0x80, 0x8 ;  /* 0x000000000008781c */ /* 0x000fe40003f8f070 */
[----:B------:R-:W-:Y:S01]  /*0770*/  PLOP3.LUT P3, PT, PT, PT, PT, 0x80, 0x8 ;  /* 0x000000000008781c */ /* 0x000fe20003f6f070 */
[----:B-1----:R-:W-:-:S04]  /*0780*/  UIADD3 UR4, UP0, UPT, UR4, 0x400, URZ ;  /* 0x0000040004047890 */ /* 0x002fc8000ff1e0ff */
[----:B------:R-:W-:-:S09]  /*0790*/  UIADD3.X UR5, UPT, UPT, URZ, UR5, URZ, UP0, !UPT ;  /* 0x00000005ff057290 */ /* 0x000fd200087fe4ff */
[----:B------:R1:W-:Y:S02]  /*07a0*/  UTMACCTL.PF [UR4] ;  /* 0x00000000040079b9 */ /* 0x0003e40008040000 */
[----:B-1----:R-:W-:Y:S05]  /*07b0*/  BRA `(.L_x_9) ;  /* 0x0000000000407947 */ /* 0x002fea0003800000 */
.L_x_8:
[----:B------:R-:W-:-:S13]  /*07c0*/  ISETP.NE.AND P1, PT, R2, 0x3, PT ;  /* 0x000000030200780c */ /* 0x000fda0003f25270 */
[----:B------:R-:W-:Y:S05]  /*07d0*/  @!P1 BRA `(.L_x_10) ;  /* 0x0000000000289947 */ /* 0x000fea0003800000 */
[----:B------:R-:W-:Y:S02]  /*07e0*/  ISETP.NE.AND P1, PT, R2, 0x4, PT ;  /* 0x000000040200780c */ /* 0x000fe40003f25270 */
[----:B------:R-:W-:Y:S02]  /*07f0*/  PLOP3.LUT P4, PT, PT, PT, PT, 0x80, 0x8 ;  /* 0x000000000008781c */ /* 0x000fe40003f8f070 */
[----:B------:R-:W-:Y:S02]  /*0800*/  PLOP3.LUT P5, PT, PT, PT, PT, 0x8, 0x80 ;  /* 0x000000000080781c */ /* 0x000fe40003fae170 */
[----:B------:R-:W-:Y:S02]  /*0810*/  PLOP3.LUT P6, PT, PT, PT, PT, 0x80, 0x8 ;  /* 0x000000000008781c */ /* 0x000fe40003fcf070 */
[----:B------:R-:W-:-:S05]  /*0820*/  PLOP3.LUT P3, PT, PT, PT, PT, 0x80, 0x8 ;  /* 0x000000000008781c */ /* 0x000fca0003f6f070 */
[----:B------:R-:W-:Y:S08]  /*0830*/  @P1 BRA `(.L_x_9) ;  /* 0x0000000000201947 */ /* 0x000ff00003800000 */
[----:B------:R-:W-:Y:S02]  /*0840*/  PLOP3.LUT P5, PT, PT, PT, PT, 0x8, 0x80 ;  /* 0x000000000080781c */ /* 0x000fe40003fae170 */
[----:B------:R-:W-:Y:S02]  /*0850*/  PLOP3.LUT P6, PT, PT, PT, PT, 0x8, 0x80 ;  /* 0x000000000080781c */ /* 0x000fe40003fce170 */
[----:B------:R-:W-:Y:S01]  /*0860*/  PLOP3.LUT P3, PT, PT, PT, PT, 0x8, 0x80 ;  /* 0x000000000080781c */ /* 0x000fe20003f6e170 */
[----:B------:R-:W-:-:S12]  /*0870*/  BRA `(.L_x_9) ;  /* 0x0000000000107947 */ /* 0x000fd80003800000 */
.L_x_10:
[----:B------:R-:W-:Y:S02]  /*0880*/  PLOP3.LUT P6, PT, PT, PT, PT, 0x8, 0x80 ;  /* 0x000000000080781c */ /* 0x000fe40003fce170 */
[----:B------:R-:W-:Y:S02]  /*0890*/  PLOP3.LUT P5, PT, PT, PT, PT, 0x80, 0x8 ;  /* 0x000000000008781c */ /* 0x000fe40003faf070 */
[----:B------:R-:W-:Y:S02]  /*08a0*/  PLOP3.LUT P4, PT, PT, PT, PT, 0x8, 0x80 ;  /* 0x000000000080781c */ /* 0x000fe40003f8e170 */
[----:B------:R-:W-:-:S13]  /*08b0*/  PLOP3.LUT P3, PT, PT, PT, PT, 0x80, 0x8 ;  /* 0x000000000008781c */ /* 0x000fda0003f6f070 */
.L_x_9:
[----:B------:R-:W-:Y:S05]  /*08c0*/  BSYNC.RECONVERGENT B0 ;  /* 0x0000000000007941 */ /* 0x000fea0003800200 */
.L_x_7:
[----:B------:R-:W1:Y:S01]  /*08d0*/  SHFL.IDX PT, R0, R17, RZ, 0x1f ;  /* 0x00001fff11007589 */ /* 0x000e6200000e0000 */
[----:B------:R-:W-:Y:S02]  /*08e0*/  ISETP.NE.AND P1, PT, R2, 0x3, PT ;  /* 0x000000030200780c */ /* 0x000fe40003f25270 */
[----:B------:R-:W-:Y:S02]  /*08f0*/  PLOP3.LUT P0, PT, P0, PT, UP1, 0xae, 0xea ;  /* 0x0000000000ea781c */ /* 0x000fe4000070f51e */
[----:B-1----:R-:W-:-:S13]  /*0900*/  ISETP.NE.AND P2, PT, R0, RZ, PT ;  /* 0x000000ff0000720c */ /* 0x002fda0003f45270 */
[----:B------:R-:W-:Y:S05]  /*0910*/  @P2 BRA `(.L_x_11) ;  /* 0x0000000000382947 */ /* 0x000fea0003800000 */
[----:B------:R-:W1:Y:S01]  /*0920*/  S2UR UR4, SR_CgaCtaId ;  /* 0x00000000000479c3 */ /* 0x000e620000008800 */
[----:B------:R-:W-:Y:S01]  /*0930*/  UMOV UR5, 0x400 ;  /* 0x0000040000057882 */ /* 0x000fe20000000000 */
[----:B------:R-:W-:Y:S01]  /*0940*/  UMOV UR6, 0x1 ;  /* 0x0000000100067882 */ /* 0x000fe20000000000 */
[----:B------:R-:W-:Y:S01]  /*0950*/  ELECT P2, URZ, PT ;  /* 0x0000000000ff782f */ /* 0x000fe20003840000 */
[----:B------:R-:W-:-:S04]  /*0960*/  UIADD3 UR6, UPT, UPT, -UR6, 0x100000, URZ ;  /* 0x0010000006067890 */ /* 0x000fc8000fffe1ff */
[----:B------:R-:W-:Y:S02]  /*0970*/  USHF.L.U32 UR7, UR6, 0xb, URZ ;  /* 0x0000000b06077899 */ /* 0x000fe400080006ff */
[----:B------:R-:W-:Y:S02]  /*0980*/  USHF.L.U32 UR6, UR6, 0x1, URZ ;  /* 0x0000000106067899 */ /* 0x000fe400080006ff */
[----:B-1----:R-:W-:Y:S01]  /*0990*/  ULEA UR4, UR4, UR5, 0x18 ;  /* 0x0000000504047291 */ /* 0x002fe2000f8ec0ff */
[----:B------:R-:W1:Y:S11]  /*09a0*/  FENCE.VIEW.ASYNC.S ;  /* 0x00000000000073c6 */ /* 0x000e760000000000 */
[----:B-1----:R1:W2:Y:S01]  /*09b0*/  SYNCS.EXCH.64 URZ, [UR4+0x50000], UR6 ;  /* 0x0500000604ff75b2 */ /* 0x0022a20008000100 */
[----:B------:R1:W3:Y:S01]  /*09c0*/  SYNCS.EXCH.64 URZ, [UR4+0x50010], UR6 ;  /* 0x0500100604ff75b2 */ /* 0x0002e20008000100 */
[----:B------:R1:W4:Y:S01]  /*09d0*/  SYNCS.EXCH.64 URZ, [UR4+0x50008], UR6 ;  /* 0x0500080604ff75b2 */ /* 0x0003220008000100 */
[----:B------:R1:W1:Y:S01]  /*09e0*/  SYNCS.EXCH.64 URZ, [UR4+0x50018], UR6 ;  /* 0x0500180604ff75b2 */ /* 0x0002620008000100 */
[----:B------:R-:W-:Y:S01]  /*09f0*/  NOP ;  /* 0x0000000000007918 */ /* 0x000fe20000000000 */
.L_x_11:
[----:B------:R-:W-:Y:S01]  /*0a00*/  NOP ;  /* 0x0000000000007918 */ /* 0x000fe20000000000 */
[----:B------:R-:W-:Y:S05]  /*0a10*/  @!P1 BRA `(.L_x_12) ;  /* 0x0000000000289947 */ /* 0x000fea0003800000 */
[----:B------:R-:W-:Y:S01]  /*0a20*/  ISETP.NE.AND P1, PT, R2, 0x4, PT ;  /* 0x000000040200780c */ /* 0x000fe20003f25270 */
[----:B------:R-:W-:Y:S02]  /*0a30*/  UPLOP3.LUT UP3, UPT, UPT, UPT, UPT, 0x80, 0x8 ;  /* 0x000000000008789c */ /* 0x000fe40003f6f070 */
[----:B------:R-:W-:Y:S02]  /*0a40*/  UPLOP3.LUT UP2, UPT, UPT, UPT, UPT, 0x40, 0x4 ;  /* 0x000000000004789c */ /* 0x000fe40003f4e870 */
[----:B------:R-:W-:Y:S02]  /*0a50*/  UPLOP3.LUT UP1, UPT, UPT, UPT, UPT, 0x80, 0x8 ;  /* 0x000000000008789c */ /* 0x000fe40003f2f070 */
[----:B------:R-:W-:-:S06]  /*0a60*/  UPLOP3.LUT UP0, UPT, UPT, UPT, UPT, 0x80, 0x8 ;  /* 0x000000000008789c */ /* 0x000fcc0003f0f070 */
[----:B------:R-:W-:Y:S05]  /*0a70*/  @P1 BRA `(.L_x_13) ;  /* 0x0000000000201947 */ /* 0x000fea0003800000 */
[----:B------:R-:W-:Y:S02]  /*0a80*/  UPLOP3.LUT UP2, UPT, UPT, UPT, UPT, 0x40, 0x4 ;  /* 0x000000000004789c */ /* 0x000fe40003f4e870 */
[----:B------:R-:W-:Y:S02]  /*0a90*/  UPLOP3.LUT UP3, UPT, UPT, UPT, UPT, 0x40, 0x4 ;  /* 0x000000000004789c */ /* 0x000fe40003f6e870 */
[----:B------:R-:W-:Y:S01]  /*0aa0*/  UPLOP3.LUT UP0, UPT, UPT, UPT, UPT, 0x40, 0x4 ;  /* 0x000000000004789c */ /* 0x000fe20003f0e870 */
[----:B------:R-:W-:Y:S05]  /*0ab0*/  BRA `(.L_x_13) ;  /* 0x0000000000107947 */ /* 0x000fea0003800000 */
.L_x_12:
[----:B------:R-:W-:Y:S02]  /*0ac0*/  UPLOP3.LUT UP3, UPT, UPT, UPT, UPT, 0x40, 0x4 ;  /* 0x000000000004789c */ /* 0x000fe40003f6e870 */
[----:B------:R-:W-:Y:S02]  /*0ad0*/  UPLOP3.LUT UP2, UPT, UPT, UPT, UPT, 0x80, 0x8 ;  /* 0x000000000008789c */ /* 0x000fe40003f4f070 */
[----:B------:R-:W-:Y:S02]  /*0ae0*/  UPLOP3.LUT UP1, UPT, UPT, UPT, UPT, 0x40, 0x4 ;  /* 0x000000000004789c */ /* 0x000fe40003f2e870 */
[----:B------:R-:W-:Y:S02]  /*0af0*/  UPLOP3.LUT UP0, UPT, UPT, UPT, UPT, 0x80, 0x8 ;  /* 0x000000000008789c */ /* 0x000fe40003f0f070 */
.L_x_13:
[----:B------:R-:W5:Y:S02]  /*0b00*/  SHFL.IDX PT, R0, R17, RZ, 0x1f ;  /* 0x00001fff11007589 */ /* 0x000f6400000e0000 */
[----:B-----5:R-:W-:-:S13]  /*0b10*/  ISETP.NE.AND P1, PT, R0, RZ, PT ;  /* 0x000000ff0000720c */ /* 0x020fda0003f25270 */
[----:B------:R-:W-:Y:S05]  /*0b20*/  @P1 BRA `(.L_x_14) ;  /* 0x0000000000401947 */ /* 0x000fea0003800000 */
[----:B-1----:R-:W1:Y:S01]  /*0b30*/  S2UR UR4, SR_CgaCtaId ;  /* 0x00000000000479c3 */ /* 0x002e620000008800 */
        /* <DEDUP_REMOVED lines=8> */
[----:B-1----:R1:W1:Y:S01]  /*0bc0*/  SYNCS.EXCH.64 URZ, [UR4+0x50020], UR6 ;  /* 0x0500200604ff75b2 */ /* 0x0022620008000100 */
[----:B------:R1:W1:Y:S01]  /*0bd0*/  SYNCS.EXCH.64 URZ, [UR4+0x50038], UR6 ;  /* 0x0500380604ff75b2 */ /* 0x0002620008000100 */
[----:B------:R1:W1:Y:S01]  /*0be0*/  SYNCS.EXCH.64 URZ, [UR4+0x50028], UR6 ;  /* 0x0500280604ff75b2 */ /* 0x0002620008000100 */
[----:B------:R1:W1:Y:S01]  /*0bf0*/  SYNCS.EXCH.64 URZ, [UR4+0x50040], UR6 ;  /* 0x0500400604ff75b2 */ /* 0x0002620008000100 */
[----:B------:R1:W1:Y:S01]  /*0c00*/  SYNCS.EXCH.64 URZ, [UR4+0x50030], UR6 ;  /* 0x0500300604ff75b2 */ /* 0x0002620008000100 */
[----:B------:R1:W1:Y:S01]  /*0c10*/  SYNCS.EXCH.64 URZ, [UR4+0x50048], UR6 ;  /* 0x0500480604ff75b2 */ /* 0x0002620008000100 */
[----:B------:R-:W-:Y:S01]  /*0c20*/  NOP ;  /* 0x0000000000007918 */ /* 0x000fe20000000000 */
.L_x_14:
[----:B------:R-:W5:Y:S01]  /*0c30*/  SHFL.IDX PT, R0, R17, RZ, 0x1f ;  /* 0x00001fff11007589 */ /* 0x000f6200000e0000 */
[----:B------:R-:W-:Y:S01]  /*0c40*/  NOP ;  /* 0x0000000000007918 */ /* 0x000fe20000000000 */
[----:B-----5:R-:W-:-:S13]  /*0c50*/  ISETP.NE.AND P1, PT, R0, RZ, PT ;  /* 0x000000ff0000720c */ /* 0x020fda0003f25270 */
[----:B------:R-:W-:Y:S05]  /*0c60*/  @P1 BRA `(.L_x_15) ;  /* 0x0000000000401947 */ /* 0x000fea0003800000 */
[----:B-1----:R-:W1:Y:S01]  /*0c70*/  S2UR UR4, SR_CgaCtaId ;  /* 0x00000000000479c3 */ /* 0x002e620000008800 */
[----:B------:R-:W-:Y:S01]  /*0c80*/  UMOV UR5, 0x400 ;  /* 0x0000040000057882 */ /* 0x000fe20000000000 */
[----:B------:R-:W-:Y:S01]  /*0c90*/  UMOV UR6, 0x1 ;  /* 0x0000000100067882 */ /* 0x000fe20000000000 */
[----:B------:R-:W-:Y:S01]  /*0ca0*/  UMOV UR8, 0x80 ;  /* 0x0000008000087882 */ /* 0x000fe20000000000 */
[----:B------:R-:W-:-:S04]  /*0cb0*/  UIADD3 UR6, UPT, UPT, -UR6, 0x100000, URZ ;  /* 0x0010000006067890 */ /* 0x000fc8000fffe1ff */
[----:B------:R-:W-:Y:S02]  /*0cc0*/  USHF.L.U32 UR7, UR6, 0xb, URZ ;  /* 0x0000000b06077899 */ /* 0x000fe400080006ff */
[----:B------:R-:W-:Y:S02]  /*0cd0*/  USHF.L.U32 UR6, UR6, 0x1, URZ ;  /* 0x0000000106067899 */ /* 0x000fe400080006ff */
[----:B------:R-:W-:-:S04]  /*0ce0*/  UIADD3 UR8, UPT, UPT, -UR8, 0x100000, URZ ;  /* 0x0010000008087890 */ /* 0x000fc8000fffe1ff */
[----:B------:R-:W-:Y:S02]  /*0cf0*/  USHF.L.U32 UR9, UR8, 0xb, URZ ;  /* 0x0000000b08097899 */ /* 0x000fe400080006ff */
[----:B------:R-:W-:Y:S01]  /*0d00*/  USHF.L.U32 UR8, UR8, 0x1, URZ ;  /* 0x0000000108087899 */ /* 0x000fe200080006ff */
[----:B------:R-:W-:Y:S01]  /*0d10*/  ELECT P1, URZ, PT ;  /* 0x0000000000ff782f */ /* 0x000fe20003820000 */
[----:B-1----:R-:W-:Y:S01]  /*0d20*/  ULEA UR4, UR4, UR5, 0x18 ;  /* 0x0000000504047291 */ /* 0x002fe2000f8ec0ff */
[----:B------:R-:W1:Y:S11]  /*0d30*/  FENCE.VIEW.ASYNC.S ;  /* 0x00000000000073c6 */ /* 0x000e760000000000 */
[----:B-1----:R1:W1:Y:S01]  /*0d40*/  SYNCS.EXCH.64 URZ, [UR4+0x50050], UR6 ;  /* 0x0500500604ff75b2 */ /* 0x0022620008000100 */
[----:B------:R1:W1:Y:S01]  /*0d50*/  SYNCS.EXCH.64 URZ, [UR4+0x50058], UR8 ;  /* 0x0500580804ff75b2 */ /* 0x0002620008000100 */
[----:B------:R-:W-:Y:S01]  /*0d60*/  NOP ;  /* 0x0000000000007918 */ /* 0x000fe20000000000 */
.L_x_15:
[----:B------:R-:W5:Y:S01]  /*0d70*/  SHFL.IDX PT, R0, R17, RZ, 0x1f ;  /* 0x00001fff11007589 */ /* 0x000f6200000e0000 */
[----:B-1----:R-:W-:Y:S01]  /*0d80*/  UP2UR UR4, UPR, URZ, 0x1 ;  /* 0x00000001ff047883 */ /* 0x002fe20008000000 */
[----:B------:R-:W-:Y:S01]  /*0d90*/  ISETP.NE.AND P2, PT, R2, 0x2, PT ;  /* 0x000000020200780c */ /* 0x000fe20003f45270 */
[----:B------:R-:W-:Y:S01]  /*0da0*/  UISETP.NE.AND UP0, UPT, UR40, URZ, UPT ;  /* 0x000000ff2800728c */ /* 0x000fe2000bf05270 */
[----:B------:R-:W-:-:S03]  /*0db0*/  NOP ;  /* 0x0000000000007918 */ /* 0x000fc60000000000 */
[----:B------:R-:W-:Y:S02]  /*0dc0*/  USEL UR5, URZ, 0x2, !UP0 ;  /* 0x00000002ff057887 */ /* 0x000fe4000c000000 */
[----:B------:R-:W-:Y:S02]  /*0dd0*/  UISETP.NE.AND UP0, UPT, UR4, URZ, UPT ;  /* 0x000000ff0400728c */ /* 0x000fe4000bf05270 */
[----:B------:R-:W-:Y:S02]  /*0de0*/  USEL UR4, URZ, 0x2, !UP4 ;  /* 0x00000002ff047887 */ /* 0x000fe4000e000000 */
[----:B------:R-:W-:Y:S02]  /*0df0*/  USEL UR48, UR5, 0x1, !UP5 ;  /* 0x0000000105307887 */ /* 0x000fe4000e800000 */
[----:B------:R-:W-:Y:S01]  /*0e00*/  USEL UR54, UR4, 0x1, !UP5 ;  /* 0x0000000104367887 */ /* 0x000fe2000e800000 */
[----:B-----5:R-:W-:-:S13]  /*0e10*/  ISETP.NE.AND P1, PT, R0, RZ, PT ;  /* 0x000000ff0000720c */ /* 0x020fda0003f25270 */
[----:B------:R-:W-:Y:S05]  /*0e20*/  @P1 BRA `(.L_x_16) ;  /* 0x0000000000401947 */ /* 0x000fea0003800000 */
[----:B------:R-:W1:Y:S01]  /*0e30*/  S2UR UR4, SR_CgaCtaId ;  /* 0x00000000000479c3 */ /* 0x000e620000008800 */
        /* <DEDUP_REMOVED lines=15> */
.L_x_16:
[----:B------:R-:W-:Y:S01]  /*0f30*/  NOP ;  /* 0x0000000000007918 */ /* 0x000fe20000000000 */
[----:B------:R-:W-:Y:S05]  /*0f40*/  @!P2 BRA `(.L_x_17) ;  /* 0x000000000024a947 */ /* 0x000fea0003800000 */
[----:B------:R-:W-:Y:S01]  /*0f50*/  ISETP.NE.AND P1, PT, R2, RZ, PT ;  /* 0x000000ff0200720c */ /* 0x000fe20003f25270 */
[----:B-1----:R-:W-:Y:S02]  /*0f60*/  UP2UR UR4, UPR, URZ, 0x1 ;  /* 0x00000001ff047883 */ /* 0x002fe40008000000 */
[----:B------:R-:W-:Y:S01]  /*0f70*/  UPLOP3.LUT UP0, UPT, UPT, UPT, UPT, 0x80, 0x8 ;  /* 0x000000000008789c */ /* 0x000fe20003f0f070 */
[----:B------:R-:W-:-:S03]  /*0f80*/  UMOV UR11, URZ ;  /* 0x000000ff000b7c82 */ /* 0x000fc60008000000 */
[----:B------:R-:W-:Y:S02]  /*0f90*/  UP2UR UR42, UPR, URZ, 0x1 ;  /* 0x00000001ff2a7883 */ /* 0x000fe40008000000 */
[----:B------:R-:W-:-:S04]  /*0fa0*/  UISETP.NE.AND UP0, UPT, UR4, URZ, UPT ;  /* 0x000000ff0400728c */ /* 0x000fc8000bf05270 */
[----:B------:R-:W-:Y:S07]  /*0fb0*/  @P1 BRA `(.L_x_18) ;  /* 0x00000000001c1947 */ /* 0x000fee0003800000 */
[----:B------:R-:W-:Y:S01]  /*0fc0*/  UMOV UR11, 0x1 ;  /* 0x00000001000b7882 */ /* 0x000fe20000000000 */
[----:B------:R-:W-:Y:S05]  /*0fd0*/  BRA `(.L_x_18) ;  /* 0x0000000000147947 */ /* 0x000fea0003800000 */
.L_x_17:
[----:B-1----:R-:W-:Y:S02]  /*0fe0*/  UP2UR UR4, UPR, URZ, 0x1 ;  /* 0x00000001ff047883 */ /* 0x002fe40008000000 */
[----:B------:R-:W-:Y:S01]  /*0ff0*/  UPLOP3.LUT UP0, UPT, UPT, UPT, UPT, 0x40, 0x4 ;  /* 0x000000000004789c */ /* 0x000fe20003f0e870 */
[----:B------:R-:W-:-:S03]  /*1000*/  UMOV UR11, 0x2 ;  /* 0x00000002000b7882 */ /* 0x000fc60000000000 */
[----:B------:R-:W-:Y:S02]  /*1010*/  UP2UR UR42, UPR, URZ, 0x1 ;  /* 0x00000001ff2a7883 */ /* 0x000fe40008000000 */
[----:B------:R-:W-:Y:S02]  /*1020*/  UISETP.NE.AND UP0, UPT, UR4, URZ, UPT ;  /* 0x000000ff0400728c */ /* 0x000fe4000bf05270 */
.L_x_18:
[----:B------:R-:W1:Y:S02]  /*1030*/  SHFL.IDX PT, R0, R17, RZ, 0x1f ;  /* 0x00001fff11007589 */ /* 0x000e6400000e0000 */
[----:B-1----:R-:W-:-:S13]  /*1040*/  ISETP.NE.AND P1, PT, R0, RZ, PT ;  /* 0x000000ff0000720c */ /* 0x002fda0003f25270 */
[----:B------:R-:W-:Y:S05]  /*1050*/  @P1 BRA `(.L_x_19) ;  /* 0x0000000000301947 */ /* 0x000fea0003800000 */
[----:B------:R-:W1:Y:S01]  /*1060*/  S2UR UR6, SR_CgaCtaId ;  /* 0x00000000000679c3 */ /* 0x000e620000008800 */
[----:B------:R-:W-:Y:S01]  /*1070*/  UMOV UR4, 0x400 ;  /* 0x0000040000047882 */ /* 0x000fe20000000000 */
[----:B------:R-:W-:Y:S01]  /*1080*/  UMOV UR5, 0x80 ;  /* 0x0000008000057882 */ /* 0x000fe20000000000 */
[----:B------:R-:W-:Y:S01]  /*1090*/  ELECT P1, URZ, PT ;  /* 0x0000000000ff782f */ /* 0x000fe20003820000 */
[----:B-1----:R-:W-:Y:S02]  /*10a0*/  ULEA UR6, UR6, UR4, 0x18 ;  /* 0x0000000406067291 */ /* 0x002fe4000f8ec0ff */
[----:B------:R-:W-:-:S04]  /*10b0*/  UIADD3 UR4, UPT, UPT, -UR5, 0x100000, URZ ;  /* 0x0010000005047890 */ /* 0x000fc8000fffe1ff */
[----:B------:R-:W-:Y:S02]  /*10c0*/  USHF.L.U32 UR5, UR4, 0xb, URZ ;  /* 0x0000000b04057899 */ /* 0x000fe400080006ff */
[----:B------:R-:W-:Y:S01]  /*10d0*/  USHF.L.U32 UR4, UR4, 0x1, URZ ;  /* 0x0000000104047899 */ /* 0x000fe200080006ff */
[----:B------:R-:W1:Y:S11]  /*10e0*/  FENCE.VIEW.ASYNC.S ;  /* 0x00000000000073c6 */ /* 0x000e760000000000 */
[----:B-1----:R1:W1:Y:S01]  /*10f0*/  SYNCS.EXCH.64 URZ, [UR6+0x50070], UR4 ;  /* 0x0500700406ff75b2 */ /* 0x0022620008000100 */
[----:B------:R1:W1:Y:S01]  /*1100*/  SYNCS.EXCH.64 URZ, [UR6+0x50078], UR4 ;  /* 0x0500780406ff75b2 */ /* 0x0002620008000100 */
[----:B------:R-:W-:Y:S01]  /*1110*/  NOP ;  /* 0x0000000000007918 */ /* 0x000fe20000000000 */
.L_x_19:
[----:B------:R-:W-:Y:S01]  /*1120*/  NOP ;  /* 0x0000000000007918 */ /* 0x000fe20000000000 */
[----:B------:R-:W-:Y:S05]  /*1130*/  @!P2 BRA `(.L_x_20) ;  /* 0x000000000024a947 */ /* 0x000fea0003800000 */
[----:B------:R-:W-:Y:S01]  /*1140*/  ISETP.NE.AND P1, PT, R2, 0x1, PT ;  /* 0x000000010200780c */ /* 0x000fe20003f25270 */
        /* <DEDUP_REMOVED lines=8> */
.L_x_20:
[----:B-1----:R-:W-:Y:S02]  /*11d0*/  UP2UR UR4, UPR, URZ, 0x1 ;  /* 0x00000001ff047883 */ /* 0x002fe40008000000 */
[----:B------:R-:W-:Y:S01]  /*11e0*/  UPLOP3.LUT UP0, UPT, UPT, UPT, UPT, 0x40, 0x4 ;  /* 0x000000000004789c */ /* 0x000fe20003f0e870 */
[----:B------:R-:W-:-:S03]  /*11f0*/  UMOV UR10, 0x2 ;  /* 0x00000002000a7882 */ /* 0x000fc60000000000 */
[----:B------:R-:W-:Y:S02]  /*1200*/  UP2UR UR45, UPR, URZ, 0x1 ;  /* 0x00000001ff2d7883 */ /* 0x000fe40008000000 */
[----:B------:R-:W-:Y:S02]  /*1210*/  UISETP.NE.AND UP0, UPT, UR4, URZ, UPT ;  /* 0x000000ff0400728c */ /* 0x000fe4000bf05270 */
.L_x_21:
[----:B------:R-:W1:Y:S01]  /*1220*/  SHFL.IDX PT, R0, R17, RZ, 0x1f ;  /* 0x00001fff11007589 */ /* 0x000e6200000e0000 */
[----:B------:R-:W-:Y:S02]  /*1230*/  USEL UR49, URZ, 0x1, !UP4 ;  /* 0x00000001ff317887 */ /* 0x000fe4000e000000 */
[----:B------:R-:W-:Y:S01]  /*1240*/  USEL UR44, URZ, 0x1, UP4 ;  /* 0x00000001ff2c7887 */ /* 0x000fe2000a000000 */
        /* <DEDUP_REMOVED lines=14> */
.L_x_22:
        /* <DEDUP_REMOVED lines=19> */
[----:B------:R1:W1:Y:S01]  /*1460*/  SYNCS.EXCH.64 URZ, [UR4+0x50098], UR8 ;  /* 0x0500980804ff75b2 */ /* 0x0002620008000100 */
[----:B------:R1:W1:Y:S01]  /*1470*/  SYNCS.EXCH.64 URZ, [UR4+0x500a8], UR6 ;  /* 0x0500a80604ff75b2 */ /* 0x0002620008000100 */
[----:B------:R-:W-:Y:S01]  /*1480*/  NOP ;  /* 0x0000000000007918 */ /* 0x000fe20000000000 */
.L_x_23:
        /* <DEDUP_REMOVED lines=22> */
.L_x_24:
[----:B------:R-:W5:Y:S01]  /*15f0*/  SHFL.IDX PT, R0, R17, RZ, 0x1f ;  /* 0x00001fff11007589 */ /* 0x000f6200000e0000 */
[----:B------:R-:W-:Y:S01]  /*1600*/  NOP ;  /* 0x0000000000007918 */ /* 0x000fe20000000000 */
[----:B-----5:R-:W-:-:S13]  /*1610*/  ISETP.NE.AND P1, PT, R0, RZ, PT ;  /* 0x000000ff0000720c */ /* 0x020fda0003f25270 */
[----:B------:R-:W-:Y:S05]  /*1620*/  @P1 BRA `(.L_x_25) ;  /* 0x0000000000301947 */ /* 0x000fea0003800000 */
[----:B-1----:R-:W1:Y:S01]  /*1630*/  S2UR UR6, SR_CgaCtaId ;  /* 0x00000000000679c3 */ /* 0x002e620000008800 */
        /* <DEDUP_REMOVED lines=11> */
.L_x_25:
[----:B------:R-:W-:Y:S01]  /*16f0*/  ISETP.GT.AND P1, PT, R2, 0x3, PT ;  /* 0x000000030200780c */ /* 0x000fe20003f24270 */
[----:B------:R-:W-:Y:S01]  /*1700*/  NOP ;  /* 0x0000000000007918 */ /* 0x000fe20000000000 */
[----:B-1234-:R-:W-:Y:S11]  /*1710*/  BAR.SYNC.DEFER_BLOCKING 0x0 ;  /* 0x0000000000007b1d */ /* 0x01eff60000010000 */
[----:B------:R-:W-:Y:S05]  /*1720*/  @P1 BRA `(.L_x_26) ;  /* 0x0000024400081947 */ /* 0x000fea0003800000 */
[----:B------:R-:W-:-:S13]  /*1730*/  ISETP.GE.U32.AND P0, PT, R2, 0x2, PT ;  /* 0x000000020200780c */ /* 0x000fda0003f06070 */
[----:B------:R-:W-:Y:S05]  /*1740*/  @!P0 BRA `(.L_x_27) ;  /* 0x0000019800b88947 */ /* 0x000fea0003800000 */
[----:B------:R-:W-:Y:S05]  /*1750*/  @!P2 BRA `(.L_x_28) ;  /* 0x0000003c00f0a947 */ /* 0x000fea0003800000 */
[----:B------:R-:W-:-:S08]  /*1760*/  NOP ;  /* 0x0000000000007918 */ /* 0x000fd00000000000 */
[----:B------:R-:W1:-:S00]  /*1770*/  USETMAXREG.DEALLOC.CTAPOOL 0x20 ;  /* 0x00000020000079c8 */ /* 0x000e4000080e0500 */
[----:B------:R-:W2:Y:S08]  /*1780*/  S2UR UR4, SR_CTAID.X ;  /* 0x00000000000479c3 */ /* 0x000eb00000002500 */
[----:B-1----:R-:W1:Y:S01]  /*1790*/  LDC R0, c[0x0][0x380] ;  /* 0x0000e000ff007b82 */ /* 0x002e620000000800 */
[----:B--2---:R-:W-:-:S06]  /*17a0*/  USHF.L.U32 UR4, UR4, 0x8, URZ ;  /* 0x0000000804047899 */ /* 0x004fcc00080006ff */
[----:B-1----:R-:W-:-:S13]  /*17b0*/  ISETP.LE.U32.AND P0, PT, R0, UR4, PT ;  /* 0x0000000400007c0c */ /* 0x002fda000bf03070 */
[----:B------:R-:W-:Y:S05]  /*17c0*/  @P0 EXIT ;  /* 0x000000000000094d */ /* 0x000fea0003800000 */
[----:B------:R-:W1:Y:S01]  /*17d0*/  S2UR UR22, SR_CgaCtaId ;  /* 0x00000000001679c3 */ /* 0x000e620000008800 */
[----:B------:R-:W-:Y:S01]  /*17e0*/  UMOV UR4, 0x40 ;  /* 0x0000004000047882 */ /* 0x000fe20000000000 */
[----:B------:R-:W-:Y:S01]  /*17f0*/  NOP ;  /* 0x0000000000007918 */ /* 0x000fe20000000000 */
[----:B-1----:R-:W-:-:S03]  /*1800*/  ULEA UR5, UR22, UR4, 0x18 ;  /* 0x0000000416057291 */ /* 0x002fc6000f8ec0ff */
[----:B------:R-:W-:Y:S02]  /*1810*/  UMOV UR4, 0x400 ;  /* 0x0000040000047882 */ /* 0x000fe40000000000 */
[----:B------:R-:W-:-:S04]  /*1820*/  ULEA UR22, UR22, UR4, 0x18 ;  /* 0x0000000416167291 */ /* 0x000fc8000f8ec0ff */
[----:B------:R-:W1:Y:S02]  /*1830*/  LDS.U8 R0, [UR5+0x1c] ;  /* 0x00001c05ff007984 */ /* 0x000e640008000000 */
[----:B-1----:R-:W-:-:S13]  /*1840*/  ISETP.NE.AND P0, PT, R0, RZ, PT ;  /* 0x000000ff0000720c */ /* 0x002fda0003f05270 */
[----:B------:R-:W-:Y:S05]  /*1850*/  @P0 BRA `(.L_x_29) ;  /* 0x0000000000580947 */ /* 0x000fea0003800000 */
[----:B------:R-:W-:-:S13]  /*1860*/  ELECT P0, URZ, PT ;  /* 0x0000000000ff782f */ /* 0x000fda0003800000 */
[----:B------:R-:W-:Y:S05]  /*1870*/  @!P0 BRA `(.L_x_30) ;  /* 0x0000000000608947 */ /* 0x000fea0003800000 */
[----:B------:R-:W-:Y:S01]  /*1880*/  UMOV UR4, 0x10 ;  /* 0x0000001000047882 */ /* 0x000fe20000000000 */
[----:B------:R-:W-:Y:S01]  /*1890*/  HFMA2 R0, -RZ, RZ, 0, 5.9604644775390625e-08 ;  /* 0x00000001ff007431 */ /* 0x000fe200000001ff */
[----:B------:R-:W-:-:S03]  /*18a0*/  MOV R2, 0xffff ;  /* 0x0000ffff00027802 */ /* 0x000fc60000000f00 */
[----:B------:R-:W-:Y:S04]  /*18b0*/  DEPBAR.LE SB1, 0x36 ;  /* 0x00009d800000791a */ /* 0x000fe80000000000 */
[----:B------:R-:W1:Y:S02]  /*18c0*/  UTCATOMSWS.FIND_AND_SET.ALIGN UP0, UR4, UR4 ;  /* 0x00000004000475e3 */ /* 0x000e640008000800 */
[----:B-1----:R-:W-:Y:S01]  /*18d0*/  MOV R3, UR4 ;  /* 0x0000000400037c02 */ /* 0x002fe20008000f00 */
[----:B------:R-:W-:Y:S06]  /*18e0*/  BRA.U UP0, `(.L_x_31) ;  /* 0x0000000100187547 */ /* 0x000fec000b800000 */
.L_x_32:
[----:B------:R-:W-:Y:S05]  /*18f0*/  NANOSLEEP 0x64 ;  /* 0x000000640000795d */ /* 0x000fea0003800000 */
[----:B------:R-:W-:-:S05]  /*1900*/  UMOV UR4, 0x10 ;  /* 0x0000001000047882 */ /* 0x000fca0000000000 */
[----:B------:R-:W-:Y:S04]  /*1910*/  DEPBAR.LE SB1, 0x36 ;  /* 0x00009d800000791a */ /* 0x000fe80000000000 */
[----:B------:R-:W1:Y:S02]  /*1920*/  UTCATOMSWS.FIND_AND_SET.ALIGN UP0, UR4, UR4 ;  /* 0x00000004000475e3 */ /* 0x000e640008000800 */
[----:B-1----:R-:W-:Y:S01]  /*1930*/  MOV R3, UR4 ;  /* 0x0000000400037c02 */ /* 0x002fe20008000f00 */
[----:B------:R-:W-:Y:S05]  /*1940*/  BRA.U !UP0, `(.L_x_32) ;  /* 0xfffffffd08e87547 */ /* 0x000fea000b83ffff */
.L_x_31:
[-C--:B------:R-:W-:Y:S02]  /*1950*/  SHF.L.U32 R2, R2, R3.reuse, RZ ;  /* 0x0000000302027219 */ /* 0x080fe400000006ff */
[----:B------:R-:W-:Y:S01]  /*1960*/  SHF.L.U32 R0, R0, R3, RZ ;  /* 0x0000000300007219 */ /* 0x000fe200000006ff */
[----:B------:R-:W-:Y:S02]  /*1970*/  IMAD.SHL.U32 R3, R3, 0x20, RZ ;  /* 0x0000002003037824 */ /* 0x000fe400078e00ff */
[----:B------:R1:W-:Y:S04]  /*1980*/  ATOMS.OR RZ, [UR5+0x14], R2 ;  /* 0x00001402ffff798c */ /* 0x0003e8000b000005 */
[----:B------:R1:W-:Y:S04]  /*1990*/  ATOMS.OR RZ, [UR5+0x18], R0 ;  /* 0x00001800ffff798c */ /* 0x0003e8000b000005 */
[----:B------:R1:W-:Y:S01]  /*19a0*/  STS [UR22+0x500e0], R3 ;  /* 0x0500e003ff007988 */ /* 0x0003e20008000816 */
[----:B------:R-:W-:Y:S05]  /*19b0*/  BRA `(.L_x_30) ;  /* 0x0000000000107947 */ /* 0x000fea0003800000 */
.L_x_29:
[----:B------:R-:W-:Y:S02]  /*19c0*/  MOV R0, 0xffffffff ;  /* 0xffffffff00007802 */ /* 0x000fe40000000f00 */
[----:B------:R-:W-:-:S03]  /*19d0*/  MOV R2, 0x1a00 ;  /* 0x00001a0000027802 */ /* 0x000fc60000000f00 */
[----:B------:R1:W-:Y:S04]  /*19e0*/  STS [UR22+0x500e0], R0 ;  /* 0x0500e000ff007988 */ /* 0x0003e80008000816 */
[----:B-1----:R-:W-:Y:S05]  /*19f0*/  CALL.REL.NOINC `($__internal_1_$__cuda_sm10x_tcgen05_guardrail_trap_phase_invalid_during_alloc) ;  /* 0x000002a800f47944 */ /* 0x002fea0003c00000 */
.L_x_30:
[----:B------:R-:W-:Y:S05]  /*1a00*/  WARPSYNC.ALL ;  /* 0x0000000000007948 */ /* 0x000fea0003800000 */
[----:B------:R-:W2:Y:S02]  /*1a10*/  LDCU UR74, c[0x0][0x384] ;  /* 0x00007080ff4a77ac */ /* 0x000ea40008000800 */
[----:B--2---:R-:W-:Y:S01]  /*1a20*/  ISETP.NE.AND P0, PT, RZ, UR74, PT ;  /* 0x0000004aff007c0c */ /* 0x004fe2000bf05270 */
[----:B------:R-:W-:-:S12]  /*1a30*/  NOP ;  /* 0x0000000000007918 */ /* 0x000fd80000000000 */
[----:B------:R-:W-:Y:S05]  /*1a40*/  @!P0 EXIT ;  /* 0x000000000000894d */ /* 0x000fea0003800000 */
[----:B------:R-:W-:Y:S01]  /*1a50*/  UIADD3 UR4, UPT, UPT, UR22, 0x20000, URZ ;  /* 0x0002000016047890 */ /* 0x000fe2000fffe0ff */
[----:B------:R-:W-:Y:S01]  /*1a60*/  BSSY.RECONVERGENT B0, `(.L_x_33) ;  /* 0x000000b000007945 */ /* 0x000fe20003800200 */
[----:B------:R-:W-:Y:S02]  /*1a70*/  USHF.R.U32.HI UR6, URZ, 0x4, UR22 ;  /* 0x00000004ff067899 */ /* 0x000fe40008011616 */
[----:B------:R-:W-:Y:S02]  /*1a80*/  USHF.R.U32.HI UR4, URZ, 0x4, UR4 ;  /* 0x00000004ff047899 */ /* 0x000fe40008011604 */
[----:B------:R-:W-:Y:S02]  /*1a90*/  ULOP3.LUT UR6, UR6, 0x3fff, URZ, 0xc0, !UPT ;  /* 0x00003fff06067892 */ /* 0x000fe4000f8ec0ff */
[----:B------:R-:W-:Y:S02]  /*1aa0*/  ULOP3.LUT UR5, UR4, 0x3fff, URZ, 0xc0, !UPT ;  /* 0x00003fff04057892 */ /* 0x000fe4000f8ec0ff */
[----:B------:R-:W-:-:S02]  /*1ab0*/  ULOP3.LUT UR6, UR6, 0x10000, URZ, 0xfc, !UPT ;  /* 0x0001000006067892 */ /* 0x000fc4000f8efcff */
[----:B------:R-:W-:Y:S02]  /*1ac0*/  ULOP3.LUT UR4, UR5, 0x10000, URZ, 0xfc, !UPT ;  /* 0x0001000005047892 */ /* 0x000fe4000f8efcff */
[----:B------:R-:W-:-:S03]  /*1ad0*/  ULOP3.LUT UR37, UR5, 0x4000000, URZ, 0xfc, !UPT ;  /* 0x0400000005257892 */ /* 0x000fc6000f8efcff */
[----:B------:R-:W-:Y:S01]  /*1ae0*/  UMOV UR5, 0x40004040 ;  /* 0x4000404000057882 */ /* 0x000fe20000000000 */
[----:B------:R-:W-:Y:S05]  /*1af0*/  @!P4 BRA `(.L_x_34) ;  /* 0x000000000004c947 */ /* 0x000fea0003800000 */
[----:B------:R-:W-:Y:S05]  /*1b00*/  BPT.TRAP 0x1 ;  /* 0x000000040000795c */ /* 0x000fea0000300000 */
.L_x_34:
[----:B------:R-:W-:Y:S05]  /*1b10*/  BSYNC.RECONVERGENT B0 ;  /* 0x0000000000007941 */ /* 0x000fea0003800200 */
.L_x_33:
[----:B------:R-:W-:-:S04]  /*1b20*/  SHF.L.U32 R6, RZ, 0x1f, RZ ;  /* 0x0000001fff067819 */ /* 0x000fc800000006ff */
[----:B------:R-:W2:Y:S02]  /*1b30*/  SYNCS.PHASECHK.TRANS64.TRYWAIT P0, [UR22+0x50000], R6 ;  /* 0x05000006ff0075a7 */ /* 0x000ea40008001116 */
[----:B--2---:R-:W-:Y:S05]  /*1b40*/  @!P0 BRA `(.L_x_35) ;  /* 0x0000029400d48947 */ /* 0x004fea0003800000 */
.L_x_423:
[----:B------:R-:W-:Y:S05]  /*1b50*/  BRA.U !UP1, `(.L_x_36) ;  /* 0x0000000109047547 */ /* 0x000fea000b800000 */
[----:B------:R-:W-:Y:S05]  /*1b60*/  BPT.TRAP 0x1 ;  /* 0x000000040000795c */ /* 0x000fea0000300000 */
.L_x_36:
[----:B------:R-:W2:Y:S01]  /*1b70*/  SYNCS.PHASECHK.TRANS64.TRYWAIT P0, [UR22+0x50020], R6 ;  /* 0x05002006ff0075a7 */ /* 0x000ea20008001116 */
[----:B------:R-:W-:-:S06]  /*1b80*/  ULOP3.LUT UR7, UR48, 0x1, URZ, 0xc0, !UPT ;  /* 0x0000000130077892 */ /* 0x000fcc000f8ec0ff */
[----:B------:R-:W-:Y:S01]  /*1b90*/  MOV R10, UR7 ;  /* 0x00000007000a7c02 */ /* 0x000fe20008000f00 */
[----:B--2---:R-:W-:Y:S06]  /*1ba0*/  @!P0 BRA `(.L_x_37) ;  /* 0x0000029400d48947 */ /* 0x004fec0003800000 */
.L_x_425:
[----:B------:R-:W-:-:S13]  /*1bb0*/  R2UR UR7, R10 ;  /* 0x000000000a0772ca */ /* 0x000fda00000e0000 */
[----:B------:R-:W-:-:S09]  /*1bc0*/  UISETP.NE.U32.AND UP0, UPT, UR7, 0x1, UPT ;  /* 0x000000010700788c */ /* 0x000fd2000bf05070 */
[----:B------:R-:W-:Y:S05]  /*1bd0*/  BRA.U !UP0, `(.L_x_38) ;  /* 0x0000000108047547 */ /* 0x000fea000b800000 */
[----:B------:R-:W-:Y:S05]  /*1be0*/  BPT.TRAP 0x1 ;  /* 0x000000040000795c */ /* 0x000fea0000300000 */
.L_x_38:
[----:B------:R-:W-:Y:S01]  /*1bf0*/  IMAD.MOV.U32 R5, RZ, RZ, 0x1 ;  /* 0x00000001ff057424 */ /* 0x000fe200078e00ff */
[----:B-1----:R-:W-:Y:S01]  /*1c00*/  CS2R R2, SRZ ;  /* 0x0000000000027805 */ /* 0x002fe2000001ff00 */
[----:B------:R-:W-:-:S03]  /*1c10*/  IMAD.MOV.U32 R0, RZ, RZ, RZ ;  /* 0x000000ffff007224 */ /* 0x000fc600078e00ff */
[----:B------:R-:W-:-:S04]  /*1c20*/  SHF.L.U32 R5, R5, 0x1f, RZ ;  /* 0x0000001f05057819 */ /* 0x000fc800000006ff */
[----:B------:R-:W1:Y:S02]  /*1c30*/  SYNCS.PHASECHK.TRANS64.TRYWAIT P0, [UR22+0x50058], R5 ;  /* 0x05005805ff0075a7 */ /* 0x000e640008001116 */
[----:B-1----:R-:W-:Y:S05]  /*1c40*/  @!P0 BRA `(.L_x_39) ;  /* 0x0000029400c48947 */ /* 0x002fea0003800000 */
.L_x_427:
[----:B------:R-:W-:Y:S01]  /*1c50*/  R2UR UR9, R3 ;  /* 0x00000000030972ca */ /* 0x000fe200000e0000 */
[----:B------:R-:W-:Y:S01]  /*1c60*/  IMAD.MOV.U32 R3, RZ, RZ, RZ ;  /* 0x000000ffff037224 */ /* 0x000fe200078e00ff */
[----:B------:R-:W-:Y:S01]  /*1c70*/  R2UR UR17, R0 ;  /* 0x00000000001172ca */ /* 0x000fe200000e0000 */
[----:B------:R-:W-:Y:S01]  /*1c80*/  IMAD.MOV.U32 R0, RZ, RZ, RZ ;  /* 0x000000ffff007224 */ /* 0x000fe200078e00ff */
[----:B------:R-:W-:Y:S01]  /*1c90*/  R2UR UR16, R2 ;  /* 0x00000000021072ca */ /* 0x000fe200000e0000 */
[----:B------:R-:W-:Y:S01]  /*1ca0*/  IMAD.MOV.U32 R2, RZ, RZ, RZ ;  /* 0x000000ffff027224 */ /* 0x000fe200078e00ff */
[C---:B------:R-:W-:Y:S01]  /*1cb0*/  R2UR UR23, R3.reuse ;  /* 0x00000000031772ca */ /* 0x040fe200000e0000 */
[----:B------:R-:W-:Y:S01]  /*1cc0*/  UIADD3 UR32, UPT, UPT, UR4, 0x2, URZ ;  /* 0x0000000204207890 */ /* 0x000fe2000fffe0ff */
[----:B------:R-:W-:Y:S01]  /*1cd0*/  R2UR UR19, R0 ;  /* 0x00000000001372ca */ /* 0x000fe200000e0000 */
        /* <DEDUP_REMOVED lines=22> */
[----:B------:R-:W-:Y:S01]  /*1e40*/  UMOV UR26, 0x0 ;  /* 0x00000000001a7882 */ /* 0x000fe20000000000 */
[----:B------:R-:W-:Y:S01]  /*1e50*/  UMOV UR27, 0x8200490 ;  /* 0x08200490001b7882 */ /* 0x000fe20000000000 */
[----:B------:R-:W-:Y:S01]  /*1e60*/  UMOV UR7, 0x40004040 ;  /* 0x4000404000077882 */ /* 0x000fe20000000000 */
[----:B------:R-:W-:Y:S01]  /*1e70*/  UMOV UR76, 0x0 ;  /* 0x00000000004c7882 */ /* 0x000fe20000000000 */
[----:B------:R-:W-:Y:S01]  /*1e80*/  UMOV UR77, 0x8200490 ;  /* 0x08200490004d7882 */ /* 0x000fe20000000000 */
[----:B------:R-:W-:Y:S01]  /*1e90*/  UMOV UR33, 0x40004040 ;  /* 0x4000404000217882 */ /* 0x000fe20000000000 */
[----:B------:R-:W-:Y:S01]  /*1ea0*/  UMOV UR15, 0x40004040 ;  /* 0x40004040000f7882 */ /* 0x000fe20000000000 */
[----:B------:R-:W-:Y:S01]  /*1eb0*/  UIADD3 UR52, UPT, UPT, UR4, 0x406, URZ ;  /* 0x0000040604347890 */ /* 0x000fe2000fffe0ff */
[----:B------:R2:W-:Y:S01]  /*1ec0*/  UTCHMMA gdesc[UR6], gdesc[UR4], tmem[UR9], tmem[UR26], idesc[UR27], !UPT ;  /* 0x00ff1a04060075ea */ /* 0x0005e2000f800009 */
[----:B------:R-:W-:Y:S01]  /*1ed0*/  UMOV UR43, 0x40004040 ;  /* 0x40004040002b7882 */ /* 0x000fe20000000000 */
[----:B------:R-:W-:Y:S01]  /*1ee0*/  UIADD3 UR40, UPT, UPT, UR6, 0x406, URZ ;  /* 0x0000040606287890 */ /* 0x000fe2000fffe0ff */
[----:B------:R3:W-:Y:S01]  /*1ef0*/  UTCHMMA gdesc[UR14], gdesc[UR32], tmem[UR16], tmem[UR76], idesc[UR77], UPT ;  /* 0x00ff4c200e0075ea */ /* 0x0007e2000b800010 */
[----:B------:R-:W-:Y:S01]  /*1f00*/  UMOV UR13, 0x40004040 ;  /* 0x40004040000d7882 */ /* 0x000fe20000000000 */
[----:B------:R-:W-:Y:S01]  /*1f10*/  UIADD3 UR56, UPT, UPT, UR4, 0x800, URZ ;  /* 0x0000080004387890 */ /* 0x000fe2000fffe0ff */
[----:B------:R4:W-:Y:S01]  /*1f20*/  UTCHMMA gdesc[UR12], gdesc[UR42], tmem[UR17], tmem[UR76], idesc[UR77], UPT ;  /* 0x00ff4c2a0c0075ea */ /* 0x0009e2000b800011 */
[----:B------:R-:W-:Y:S01]  /*1f30*/  UMOV UR45, 0x40004040 ;  /* 0x40004040002d7882 */ /* 0x000fe20000000000 */
[----:B------:R-:W-:Y:S01]  /*1f40*/  UIADD3 UR38, UPT, UPT, UR6, 0x800, URZ ;  /* 0x0000080006267890 */ /* 0x000fe2000fffe0ff */
[----:B------:R-:W-:Y:S01]  /*1f50*/  UMOV UR11, 0x40004040 ;  /* 0x40004040000b7882 */ /* 0x000fe20000000000 */
[----:B------:R-:W-:Y:S01]  /*1f60*/  UMOV UR47, 0x40004040 ;  /* 0x40004040002f7882 */ /* 0x000fe20000000000 */
[----:B------:R-:W-:Y:S01]  /*1f70*/  UIADD3 UR58, UPT, UPT, UR4, 0x802, URZ ;  /* 0x00000802043a7890 */ /* 0x000fe2000fffe0ff */
[----:B------:R5:W-:Y:S01]  /*1f80*/  UTCHMMA gdesc[UR10], gdesc[UR44], tmem[UR23], tmem[UR76], idesc[UR77], UPT ;  /* 0x00ff4c2c0a0075ea */ /* 0x000be2000b800017 */
[----:B------:R-:W-:Y:S01]  /*1f90*/  UMOV UR49, 0x40004040 ;  /* 0x4000404000317882 */ /* 0x000fe20000000000 */
[----:B------:R-:W-:Y:S01]  /*1fa0*/  UIADD3 UR34, UPT, UPT, UR6, 0x802, URZ ;  /* 0x0000080206227890 */ /* 0x000fe2000fffe0ff */
[----:B------:R-:W-:Y:S01]  /*1fb0*/  UMOV UR25, 0x40004040 ;  /* 0x4000404000197882 */ /* 0x000fe20000000000 */
[----:B------:R-:W-:Y:S01]  /*1fc0*/  UIADD3 UR60, UPT, UPT, UR4, 0x804, URZ ;  /* 0x00000804043c7890 */ /* 0x000fe2000fffe0ff */
[----:B------:R-:W-:Y:S01]  /*1fd0*/  UMOV UR51, 0x40004040 ;  /* 0x4000404000337882 */ /* 0x000fe20000000000 */
[----:B------:R-:W-:Y:S01]  /*1fe0*/  UIADD3 UR28, UPT, UPT, UR6, 0x804, URZ ;  /* 0x00000804061c7890 */ /* 0x000fe2000fffe0ff */
[----:B------:R-:W-:Y:S01]  /*1ff0*/  UMOV UR31, 0x40004040 ;  /* 0x40004040001f7882 */ /* 0x000fe20000000000 */
[----:B------:R-:W-:Y:S01]  /*2000*/  UIADD3 UR62, UPT, UPT, UR4, 0x806, URZ ;  /* 0x00000806043e7890 */ /* 0x000fe2000fffe0ff */
[----:B--2---:R-:W-:Y:S01]  /*2010*/  R2UR UR7, R10 ;  /* 0x000000000a0772ca */ /* 0x004fe200000e0000 */
[----:B------:R-:W-:Y:S01]  /*2020*/  UMOV UR9, 0x40004040 ;  /* 0x4000404000097882 */ /* 0x000fe20000000000 */
[----:B------:R-:W-:Y:S01]  /*2030*/  UIADD3 UR26, UPT, UPT, UR6, 0x806, URZ ;  /* 0x00000806061a7890 */ /* 0x000fe2000fffe0ff */
[----:B------:R2:W-:Y:S01]  /*2040*/  UTCHMMA gdesc[UR8], gdesc[UR46], tmem[UR19], tmem[UR76], idesc[UR77], UPT ;  /* 0x00ff4c2e080075ea */ /* 0x0005e2000b800013 */
[----:B------:R-:W-:Y:S01]  /*2050*/  UTCHMMA gdesc[UR24], gdesc[UR48], tmem[UR21], tmem[UR76], idesc[UR77], UPT ;  /* 0x00ff4c30180075ea */ /* 0x000fe2000b800015 */
[----:B------:R-:W-:Y:S01]  /*2060*/  UIADD3 UR64, UPT, UPT, UR4, 0xc00, URZ ;  /* 0x00000c0004407890 */ /* 0x000fe2000fffe0ff */
[----:B------:R1:W-:Y:S01]  /*2070*/  UTCHMMA gdesc[UR30], gdesc[UR50], tmem[UR36], tmem[UR76], idesc[UR77], UPT ;  /* 0x00ff4c321e0075ea */ /* 0x0003e2000b800024 */
[----:B------:R-:W-:Y:S01]  /*2080*/  UIADD3 UR20, UPT, UPT, UR6, 0xc00, URZ ;  /* 0x00000c0006147890 */ /* 0x000fe2000fffe0ff */
[----:B------:R-:W-:Y:S01]  /*2090*/  UMOV UR53, 0x40004040 ;  /* 0x4000404000357882 */ /* 0x000fe20000000000 */
[----:B------:R-:W-:-:S02]  /*20a0*/  UIADD3 UR18, UPT, UPT, UR4, 0xc02, URZ ;  /* 0x00000c0204127890 */ /* 0x000fc4000fffe0ff */
[----:B---3--:R-:W-:Y:S01]  /*20b0*/  UIADD3 UR16, UPT, UPT, UR6, 0xc02, URZ ;  /* 0x00000c0206107890 */ /* 0x008fe2000fffe0ff */
[----:B------:R-:W-:Y:S01]  /*20c0*/  UMOV UR41, 0x40004040 ;  /* 0x4000404000297882 */ /* 0x000fe20000000000 */
[----:B------:R-:W-:Y:S01]  /*20d0*/  UMOV UR57, 0x40004040 ;  /* 0x4000404000397882 */ /* 0x000fe20000000000 */
[----:B------:R-:W-:Y:S02]  /*20e0*/  UIADD3 UR14, UPT, UPT, UR4, 0xc04, URZ ;  /* 0x00000c04040e7890 */ /* 0x000fe4000fffe0ff */
[----:B----4-:R-:W-:Y:S01]  /*20f0*/  UIADD3 UR12, UPT, UPT, UR6, 0xc04, URZ ;  /* 0x00000c04060c7890 */ /* 0x010fe2000fffe0ff */
[----:B------:R-:W-:Y:S01]  /*2100*/  UMOV UR39, 0x40004040 ;  /* 0x4000404000277882 */ /* 0x000fe20000000000 */
[----:B-----5:R-:W-:Y:S01]  /*2110*/  UIADD3 UR10, UPT, UPT, UR4, 0xc06, URZ ;  /* 0x00000c06040a7890 */ /* 0x020fe2000fffe0ff */
[----:B------:R-:W-:Y:S01]  /*2120*/  UMOV UR59, 0x40004040 ;  /* 0x40004040003b7882 */ /* 0x000fe20000000000 */
[----:B------:R-:W-:Y:S01]  /*2130*/  UMOV UR35, 0x40004040 ;  /* 0x4000404000237882 */ /* 0x000fe20000000000 */
[----:B------:R-:W-:Y:S01]  /*2140*/  UMOV UR61, 0x40004040 ;  /* 0x40004040003d7882 */ /* 0x000fe20000000000 */
[----:B------:R-:W-:Y:S01]  /*2150*/  UMOV UR29, 0x40004040 ;  /* 0x40004040001d7882 */ /* 0x000fe20000000000 */
[----:B------:R-:W-:Y:S01]  /*2160*/  UMOV UR63, 0x40004040 ;  /* 0x40004040003f7882 */ /* 0x000fe20000000000 */
[----:B--2---:R-:W-:Y:S01]  /*2170*/  UIADD3 UR8, UPT, UPT, UR6, 0xc06, URZ ;  /* 0x00000c0606087890 */ /* 0x004fe2000fffe0ff */
[----:B------:R-:W-:Y:S01]  /*2180*/  UMOV UR27, 0x40004040 ;  /* 0x40004040001b7882 */ /* 0x000fe20000000000 */
[----:B-1----:R-:W-:Y:S01]  /*2190*/  UMOV UR30, 0x0 ;  /* 0x00000000001e7882 */ /* 0x002fe20000000000 */
[----:B------:R-:W-:Y:S01]  /*21a0*/  UMOV UR31, 0x8200490 ;  /* 0x08200490001f7882 */ /* 0x000fe20000000000 */
[----:B------:R-:W-:Y:S01]  /*21b0*/  UMOV UR65, 0x40004040 ;  /* 0x4000404000417882 */ /* 0x000fe20000000000 */
[----:B------:R1:W-:Y:S01]  /*21c0*/  UTCHMMA gdesc[UR40], gdesc[UR52], tmem[UR73], tmem[UR30], idesc[UR31], UPT ;  /* 0x00ff1e34280075ea */ /* 0x0003e2000b800049 */
[----:B------:R2:W-:Y:S01]  /*21d0*/  UTCHMMA gdesc[UR38], gdesc[UR56], tmem[UR72], tmem[UR30], idesc[UR31], UPT ;  /* 0x00ff1e38260075ea */ /* 0x0005e2000b800048 */
[----:B------:R3:W-:Y:S01]  /*21e0*/  UTCHMMA gdesc[UR34], gdesc[UR58], tmem[UR71], tmem[UR30], idesc[UR31], UPT ;  /* 0x00ff1e3a220075ea */ /* 0x0007e2000b800047 */
[----:B------:R-:W-:Y:S01]  /*21f0*/  UMOV UR21, 0x40004040 ;  /* 0x4000404000157882 */ /* 0x000fe20000000000 */
[----:B------:R-:W-:Y:S01]  /*2200*/  UMOV UR19, 0x40004040 ;  /* 0x4000404000137882 */ /* 0x000fe20000000000 */
[----:B------:R-:W-:Y:S01]  /*2210*/  UMOV UR17, 0x40004040 ;  /* 0x4000404000117882 */ /* 0x000fe20000000000 */
[----:B------:R-:W-:Y:S01]  /*2220*/  UMOV UR24, 0x0 ;  /* 0x0000000000187882 */ /* 0x000fe20000000000 */
[----:B------:R-:W-:Y:S01]  /*2230*/  UMOV UR25, 0x8200490 ;  /* 0x0820049000197882 */ /* 0x000fe20000000000 */
[----:B------:R-:W-:Y:S01]  /*2240*/  UISETP.NE.AND UP4, UPT, UR7, URZ, UPT ;  /* 0x000000ff0700728c */ /* 0x000fe2000bf85270 */
[----:B-1----:R-:W-:Y:S01]  /*2250*/  UMOV UR73, 0x8200490 ;  /* 0x0820049000497882 */ /* 0x002fe20000000000 */
[----:B--2---:R-:W-:Y:S01]  /*2260*/  UMOV UR38, 0x0 ;  /* 0x0000000000267882 */ /* 0x004fe20000000000 */
[----:B------:R-:W-:Y:S01]  /*2270*/  UMOV UR39, 0x8200490 ;  /* 0x0820049000277882 */ /* 0x000fe20000000000 */
[----:B------:R-:W-:Y:S01]  /*2280*/  UMOV UR72, 0x0 ;  /* 0x0000000000487882 */ /* 0x000fe20000000000 */
[----:B------:R-:W-:Y:S01]  /*2290*/  UMOV UR40, 0x0 ;  /* 0x0000000000287882 */ /* 0x000fe20000000000 */
[----:B------:R-:W-:Y:S01]  /*22a0*/  UMOV UR41, 0x8200490 ;  /* 0x0820049000297882 */ /* 0x000fe20000000000 */
[----:B------:R3:W-:Y:S01]  /*22b0*/  UTCHMMA gdesc[UR28], gdesc[UR60], tmem[UR70], tmem[UR38], idesc[UR39], UPT ;  /* 0x00ff263c1c0075ea */ /* 0x0007e2000b800046 */
[----:B------:R3:W-:Y:S01]  /*22c0*/  UTCHMMA gdesc[UR26], gdesc[UR62], tmem[UR69], tmem[UR72], idesc[UR73], UPT ;  /* 0x00ff483e1a0075ea */ /* 0x0007e2000b800045 */
[----:B------:R3:W-:Y:S01]  /*22d0*/  UTCHMMA gdesc[UR20], gdesc[UR64], tmem[UR68], tmem[UR40], idesc[UR41], UPT ;  /* 0x00ff2840140075ea */ /* 0x0007e2000b800044 */
[----:B------:R3:W-:Y:S01]  /*22e0*/  UTCHMMA gdesc[UR16], gdesc[UR18], tmem[UR67], tmem[UR30], idesc[UR31], UPT ;  /* 0x00ff1e12100075ea */ /* 0x0007e2000b800043 */
[----:B------:R3:W-:Y:S01]  /*22f0*/  UTCHMMA gdesc[UR12], gdesc[UR14], tmem[UR66], tmem[UR24], idesc[UR25], UPT ;  /* 0x00ff180e0c0075ea */ /* 0x0007e2000b800042 */
[----:B------:R3:W-:Y:S01]  /*2300*/  UTCHMMA gdesc[UR8], gdesc[UR10], tmem[UR55], tmem[UR76], idesc[UR77], UPT ;  /* 0x00ff4c0a080075ea */ /* 0x0007e2000b800037 */
[----:B------:R-:W-:Y:S05]  /*2310*/  BRA.U UP4, `(.L_x_40) ;  /* 0x0000000104047547 */ /* 0x000fea000b800000 */
[----:B---3--:R-:W-:Y:S05]  /*2320*/  BPT.TRAP 0x1 ;  /* 0x000000040000795c */ /* 0x008fea0000300000 */
.L_x_40:
[----:B------:R-:W-:Y:S01]  /*2330*/  UIADD3 UR7, UPT, UPT, UR22, 0x50050, URZ ;  /* 0x0005005016077890 */ /* 0x000fe2000fffe0ff */
[----:B------:R-:W-:Y:S08]  /*2340*/  BSSY.RECONVERGENT B0, `(.L_x_41) ;  /* 0x0000004000007945 */ /* 0x000ff00003800200 */
[----:B------:R1:W-:Y:S01]  /*2350*/  UTCBAR [UR7], URZ ;  /* 0x000000ff070073e9 */ /* 0x0003e200080000ff */
[----:B------:R-:W-:Y:S05]  /*2360*/  @!P4 BRA `(.L_x_42) ;  /* 0x000000000004c947 */ /* 0x000fea0003800000 */
[----:B-1-3--:R-:W-:Y:S05]  /*2370*/  BPT.TRAP 0x1 ;  /* 0x000000040000795c */ /* 0x00afea0000300000 */
.L_x_42:
[----:B-1-3--:R-:W-:Y:S05]  /*2380*/  BSYNC.RECONVERGENT B0 ;  /* 0x0000000000007941 */ /* 0x00afea0003800200 */
.L_x_41:
[----:B------:R-:W1:Y:S01]  /*2390*/  SYNCS.PHASECHK.TRANS64.TRYWAIT P0, [UR22+0x50008], R6 ;  /* 0x05000806ff0075a7 */ /* 0x000e620008001116 */
[----:B------:R-:W-:-:S06]  /*23a0*/  ULOP3.LUT UR7, UR54, 0x1, URZ, 0xc0, !UPT ;  /* 0x0000000136077892 */ /* 0x000fcc000f8ec0ff */
[----:B------:R-:W-:Y:S01]  /*23b0*/  MOV R9, UR7 ;  /* 0x0000000700097c02 */ /* 0x000fe20008000f00 */
[----:B-1----:R-:W-:Y:S06]  /*23c0*/  @!P0 BRA `(.L_x_43) ;  /* 0x0000028c00fc8947 */ /* 0x002fec0003800000 */
.L_x_429:
[----:B------:R-:W-:-:S13]  /*23d0*/  R2UR UR7, R9 ;  /* 0x00000000090772ca */ /* 0x000fda00000e0000 */
[----:B------:R-:W-:-:S09]  /*23e0*/  UISETP.NE.U32.AND UP0, UPT, UR7, 0x1, UPT ;  /* 0x000000010700788c */ /* 0x000fd2000bf05070 */
[----:B------:R-:W-:Y:S05]  /*23f0*/  BRA.U !UP0, `(.L_x_44) ;  /* 0x0000000108047547 */ /* 0x000fea000b800000 */
[----:B------:R-:W-:Y:S05]  /*2400*/  BPT.TRAP 0x1 ;  /* 0x000000040000795c */ /* 0x000fea0000300000 */
.L_x_44:
[----:B------:R-:W2:Y:S01]  /*2410*/  SYNCS.PHASECHK.TRANS64.TRYWAIT P0, [UR22+0x50068], R5 ;  /* 0x05006805ff0075a7 */ /* 0x000ea20008001116 */
[----:B-1----:R-:W-:Y:S01]  /*2420*/  HFMA2 R3, -RZ, RZ, 0, 7.62939453125e-06 ;  /* 0x00000080ff037431 */ /* 0x002fe200000001ff */
[----:B------:R-:W-:Y:S01]  /*2430*/  MOV R2, 0x80 ;  /* 0x0000008000027802 */ /* 0x000fe20000000f00 */
[----:B------:R-:W-:Y:S01]  /*2440*/  HFMA2 R0, -RZ, RZ, 0, 7.62939453125e-06 ;  /* 0x00000080ff007431 */ /* 0x000fe200000001ff */
[----:B--2---:R-:W-:Y:S06]  /*2450*/  @!P0 BRA `(.L_x_45) ;  /* 0x0000028c00f08947 */ /* 0x004fec0003800000 */
.L_x_431:
[----:B------:R-:W-:Y:S01]  /*2460*/  R2UR UR7, R3 ;  /* 0x00000000030772ca */ /* 0x000fe200000e0000 */
[----:B------:R-:W-:Y:S01]  /*2470*/  IMAD.MOV.U32 R3, RZ, RZ, 0x80 ;  /* 0x00000080ff037424 */ /* 0x000fe200078e00ff */
[----:B------:R-:W-:Y:S01]  /*2480*/  R2UR UR17, R2 ;  /* 0x00000000021172ca */ /* 0x000fe200000e0000 */
[----:B------:R-:W-:Y:S01]  /*2490*/  IMAD.MOV.U32 R2, RZ, RZ, 0x80 ;  /* 0x00000080ff027424 */ /* 0x000fe200078e00ff */
[----:B------:R-:W-:Y:S01]  /*24a0*/  R2UR UR21, R0 ;  /* 0x00000000001572ca */ /* 0x000fe200000e0000 */
[----:B------:R-:W-:Y:S01]  /*24b0*/  IMAD.MOV.U32 R0, RZ, RZ, 0x80 ;  /* 0x00000080ff007424 */ /* 0x000fe200078e00ff */
[C---:B------:R-:W-:Y:S01]  /*24c0*/  R2UR UR19, R3.reuse ;  /* 0x00000000031372ca */ /* 0x040fe200000e0000 */
[----:B------:R-:W-:Y:S01]  /*24d0*/  UIADD3 UR12, UPT, UPT, UR6, 0x1000, URZ ;  /* 0x00001000060c7890 */ /* 0x000fe2000fffe0ff */
[----:B------:R-:W-:Y:S01]  /*24e0*/  R2UR UR73, R2 ;  /* 0x00000000024972ca */ /* 0x000fe200000e0000 */
[----:B------:R-:W-:Y:S01]  /*24f0*/  UIADD3 UR10, UPT, UPT, UR6, 0x1002, URZ ;  /* 0x00001002060a7890 */ /* 0x000fe2000fffe0ff */
[----:B------:R-:W-:Y:S01]  /*2500*/  R2UR UR72, R0 ;  /* 0x00000000004872ca */ /* 0x000fe200000e0000 */
[----:B------:R-:W-:Y:S01]  /*2510*/  UIADD3 UR8, UPT, UPT, UR6, 0x1004, URZ ;  /* 0x0000100406087890 */ /* 0x000fe2000fffe0ff */
[C---:B------:R-:W-:Y:S01]  /*2520*/  R2UR UR71, R3.reuse ;  /* 0x00000000034772ca */ /* 0x040fe200000e0000 */
[----:B------:R-:W-:Y:S01]  /*2530*/  UIADD3 UR16, UPT, UPT, UR6, 0x1006, URZ ;  /* 0x0000100606107890 */ /* 0x000fe2000fffe0ff */
[----:B------:R-:W-:Y:S01]  /*2540*/  R2UR UR70, R2 ;  /* 0x00000000024672ca */ /* 0x000fe200000e0000 */
[----:B------:R-:W-:Y:S01]  /*2550*/  UIADD3 UR40, UPT, UPT, UR6, 0x1400, URZ ;  /* 0x0000140006287890 */ /* 0x000fe2000fffe0ff */
[----:B------:R-:W-:Y:S01]  /*2560*/  R2UR UR69, R0 ;  /* 0x00000000004572ca */ /* 0x000fe200000e0000 */
[----:B------:R-:W-:Y:S01]  /*2570*/  UMOV UR76, 0x0 ;  /* 0x00000000004c7882 */ /* 0x000fe20000000000 */
[----:B------:R-:W-:Y:S01]  /*2580*/  R2UR UR68, R2 ;  /* 0x00000000024472ca */ /* 0x000fe200000e0000 */
[----:B------:R-:W-:Y:S01]  /*2590*/  UMOV UR77, 0x8200490 ;  /* 0x08200490004d7882 */ /* 0x000fe20000000000 */
[----:B------:R-:W-:Y:S01]  /*25a0*/  UIADD3 UR38, UPT, UPT, UR6, 0x1402, URZ ;  /* 0x0000140206267890 */ /* 0x000fe2000fffe0ff */
[----:B------:R-:W-:Y:S01]  /*25b0*/  R2UR UR67, R3 ;  /* 0x00000000034372ca */ /* 0x000fe200000e0000 */
[----:B------:R-:W-:Y:S01]  /*25c0*/  UMOV UR54, UR42 ;  /* 0x0000002a00367c82 */ /* 0x000fe20008000000 */
[----:B------:R-:W-:Y:S01]  /*25d0*/  UMOV UR13, 0x40004040 ;  /* 0x40004040000d7882 */ /* 0x000fe20000000000 */
[----:B------:R-:W-:Y:S01]  /*25e0*/  UMOV UR14, UR32 ;  /* 0x00000020000e7c82 */ /* 0x000fe20008000000 */
[----:B------:R-:W-:Y:S01]  /*25f0*/  UMOV UR15, 0x40004040 ;  /* 0x40004040000f7882 */ /* 0x000fe20000000000 */
[----:B------:R-:W-:Y:S01]  /*2600*/  UIADD3 UR34, UPT, UPT, UR6, 0x1404, URZ ;  /* 0x0000140406227890 */ /* 0x000fe2000fffe0ff */
[----:B------:R-:W-:Y:S01]  /*2610*/  R2UR UR66, R0 ;  /* 0x00000000004272ca */ /* 0x000fe200000e0000 */
[----:B------:R-:W-:Y:S01]  /*2620*/  UMOV UR42, 0x0 ;  /* 0x00000000002a7882 */ /* 0x000fe20000000000 */
[----:B------:R-:W-:Y:S01]  /*2630*/  UMOV UR43, 0x8200490 ;  /* 0x08200490002b7882 */ /* 0x000fe20000000000 */
[----:B------:R-:W-:Y:S01]  /*2640*/  UMOV UR11, 0x40004040 ;  /* 0x40004040000b7882 */ /* 0x000fe20000000000 */
[----:B------:R-:W-:Y:S01]  /*2650*/  UIADD3 UR32, UPT, UPT, UR6, 0x1406, URZ ;  /* 0x0000140606207890 */ /* 0x000fe2000fffe0ff */
[----:B------:R2:W-:Y:S01]  /*2660*/  UTCHMMA gdesc[UR12], gdesc[UR4], tmem[UR7], tmem[UR76], idesc[UR77], !UPT ;  /* 0x00ff4c040c0075ea */ /* 0x0005e2000f800007 */
[----:B------:R-:W-:Y:S01]  /*2670*/  R2UR UR65, R2 ;  /* 0x00000000024172ca */ /* 0x000fe200000e0000 */
[----:B------:R-:W-:Y:S01]  /*2680*/  UMOV UR55, 0x40004040 ;  /* 0x4000404000377882 */ /* 0x000fe20000000000 */
[----:B------:R-:W-:Y:S01]  /*2690*/  UIADD3 UR30, UPT, UPT, UR6, 0x1800, URZ ;  /* 0x00001800061e7890 */ /* 0x000fe2000fffe0ff */
[----:B------:R3:W-:Y:S01]  /*26a0*/  UTCHMMA gdesc[UR10], gdesc[UR14], tmem[UR17], tmem[UR42], idesc[UR43], UPT ;  /* 0x00ff2a0e0a0075ea */ /* 0x0007e2000b800011 */
[----:B------:R-:W-:Y:S01]  /*26b0*/  UMOV UR9, 0x40004040 ;  /* 0x4000404000097882 */ /* 0x000fe20000000000 */
[----:B------:R-:W-:Y:S01]  /*26c0*/  R2UR UR63, R0 ;  /* 0x00000000003f72ca */ /* 0x000fe200000e0000 */
[----:B------:R-:W-:Y:S01]  /*26d0*/  UMOV UR45, 0x40004040 ;  /* 0x40004040002d7882 */ /* 0x000fe20000000000 */
[----:B------:R-:W-:Y:S01]  /*26e0*/  UIADD3 UR28, UPT, UPT, UR6, 0x1802, URZ ;  /* 0x00001802061c7890 */ /* 0x000fe2000fffe0ff */
[----:B------:R-:W-:Y:S01]  /*26f0*/  R2UR UR36, R2 ;  /* 0x00000000022472ca */ /* 0x000fe200000e0000 */
[----:B------:R-:W-:Y:S01]  /*2700*/  UIADD3 UR26, UPT, UPT, UR6, 0x1804, URZ ;  /* 0x00001804061a7890 */ /* 0x000fe2000fffe0ff */
[----:B------:R4:W-:Y:S01]  /*2710*/  UTCHMMA gdesc[UR8], gdesc[UR54], tmem[UR21], tmem[UR42], idesc[UR43], UPT ;  /* 0x00ff2a36080075ea */ /* 0x0009e2000b800015 */
[----:B------:R-:W-:Y:S01]  /*2720*/  R2UR UR23, R0 ;  /* 0x00000000001772ca */ /* 0x000fe200000e0000 */
[----:B------:R-:W-:Y:S01]  /*2730*/  UMOV UR47, 0x40004040 ;  /* 0x40004040002f7882 */ /* 0x000fe20000000000 */
[----:B------:R-:W-:Y:S01]  /*2740*/  UIADD3 UR24, UPT, UPT, UR6, 0x1806, URZ ;  /* 0x0000180606187890 */ /* 0x000fe2000fffe0ff */
[----:B------:R-:W-:Y:S01]  /*2750*/  UMOV UR41, 0x40004040 ;  /* 0x4000404000297882 */ /* 0x000fe20000000000 */
[----:B------:R-:W-:Y:S01]  /*2760*/  UMOV UR49, 0x40004040 ;  /* 0x4000404000317882 */ /* 0x000fe20000000000 */
[----:B------:R-:W-:Y:S01]  /*2770*/  UIADD3 UR20, UPT, UPT, UR6, 0x1c00, URZ ;  /* 0x00001c0006147890 */ /* 0x000fe2000fffe0ff */
[----:B------:R-:W-:Y:S01]  /*2780*/  UMOV UR39, 0x40004040 ;  /* 0x4000404000277882 */ /* 0x000fe20000000000 */
[----:B------:R-:W-:Y:S01]  /*2790*/  UMOV UR51, 0x40004040 ;  /* 0x4000404000337882 */ /* 0x000fe20000000000 */
[----:B------:R-:W-:Y:S01]  /*27a0*/  UIADD3 UR18, UPT, UPT, UR6, 0x1c02, URZ ;  /* 0x00001c0206127890 */ /* 0x000fe2000fffe0ff */
[----:B------:R-:W-:Y:S01]  /*27b0*/  UMOV UR35, 0x40004040 ;  /* 0x4000404000237882 */ /* 0x000fe20000000000 */
[----:B--2---:R-:W-:Y:S01]  /*27c0*/  UIADD3 UR12, UPT, UPT, UR4, 0xc02, URZ ;  /* 0x00000c02040c7890 */ /* 0x004fe2000fffe0ff */
[----:B------:R-:W-:Y:S01]  /*27d0*/  UMOV UR53, 0x40004040 ;  /* 0x4000404000357882 */ /* 0x000fe20000000000 */
[----:B------:R-:W-:Y:S01]  /*27e0*/  UMOV UR33, 0x40004040 ;  /* 0x4000404000217882 */ /* 0x000fe20000000000 */
[----:B---3--:R-:W-:Y:S01]  /*27f0*/  UMOV UR17, 0x40004040 ;  /* 0x4000404000117882 */ /* 0x008fe20000000000 */
[----:B------:R-:W-:Y:S01]  /*2800*/  UIADD3 UR14, UPT, UPT, UR6, 0x1c04, URZ ;  /* 0x00001c04060e7890 */ /* 0x000fe2000fffe0ff */
[----:B------:R2:W-:Y:S01]  /*2810*/  UTCHMMA gdesc[UR16], gdesc[UR44], tmem[UR19], tmem[UR42], idesc[UR43], UPT ;  /* 0x00ff2a2c100075ea */ /* 0x0005e2000b800013 */
[----:B------:R-:W-:Y:S01]  /*2820*/  UIADD3 UR10, UPT, UPT, UR4, 0xc04, URZ ;  /* 0x00000c04040a7890 */ /* 0x000fe2000fffe0ff */
[----:B------:R-:W-:Y:S01]  /*2830*/  UMOV UR57, 0x40004040 ;  /* 0x4000404000397882 */ /* 0x000fe20000000000 */
[----:B------:R-:W-:Y:S01]  /*2840*/  UIADD3 UR6, UPT, UPT, UR6, 0x1c06, URZ ;  /* 0x00001c0606067890 */ /* 0x000fe2000fffe0ff */
[----:B----4-:R-:W-:Y:S01]  /*2850*/  UMOV UR54, 0x0 ;  /* 0x0000000000367882 */ /* 0x010fe20000000000 */
[----:B------:R-:W-:Y:S01]  /*2860*/  UMOV UR55, 0x8200490 ;  /* 0x0820049000377882 */ /* 0x000fe20000000000 */
[----:B------:R-:W-:Y:S01]  /*2870*/  UIADD3 UR4, UPT, UPT, UR4, 0xc06, URZ ;  /* 0x00000c0604047890 */ /* 0x000fe2000fffe0ff */
[----:B------:R3:W-:Y:S01]  /*2880*/  UTCHMMA gdesc[UR40], gdesc[UR46], tmem[UR73], tmem[UR54], idesc[UR55], UPT ;  /* 0x00ff362e280075ea */ /* 0x0007e2000b800049 */
[----:B------:R-:W-:Y:S01]  /*2890*/  UMOV UR31, 0x40004040 ;  /* 0x40004040001f7882 */ /* 0x000fe20000000000 */
[----:B------:R-:W-:Y:S01]  /*28a0*/  UMOV UR59, 0x40004040 ;  /* 0x40004040003b7882 */ /* 0x000fe20000000000 */
[----:B------:R-:W-:Y:S01]  /*28b0*/  UMOV UR29, 0x40004040 ;  /* 0x40004040001d7882 */ /* 0x000fe20000000000 */
[----:B------:R-:W-:Y:S01]  /*28c0*/  UMOV UR61, 0x40004040 ;  /* 0x40004040003d7882 */ /* 0x000fe20000000000 */
[----:B------:R-:W-:Y:S01]  /*28d0*/  UMOV UR27, 0x40004040 ;  /* 0x40004040001b7882 */ /* 0x000fe20000000000 */
[----:B------:R-:W-:Y:S01]  /*28e0*/  UMOV UR25, 0x40004040 ;  /* 0x4000404000197882 */ /* 0x000fe20000000000 */
[----:B------:R-:W-:Y:S01]  /*28f0*/  UMOV UR8, UR64 ;  /* 0x0000004000087c82 */ /* 0x000fe20008000000 */
[----:B------:R-:W-:Y:S01]  /*2900*/  UMOV UR21, 0x40004040 ;  /* 0x4000404000157882 */ /* 0x000fe20000000000 */
[----:B------:R-:W-:Y:S01]  /*2910*/  UMOV UR5, 0x40004040 ;  /* 0x4000404000057882 */ /* 0x000fe20000000000 */
[----:B------:R-:W-:Y:S01]  /*2920*/  UMOV UR7, 0x40004040 ;  /* 0x4000404000077882 */ /* 0x000fe20000000000 */
[----:B--2---:R-:W-:Y:S01]  /*2930*/  UMOV UR44, 0x0 ;  /* 0x00000000002c7882 */ /* 0x004fe20000000000 */
[----:B------:R-:W-:Y:S01]  /*2940*/  UMOV UR45, 0x8200490 ;  /* 0x08200490002d7882 */ /* 0x000fe20000000000 */
[----:B------:R-:W-:Y:S01]  /*2950*/  UMOV UR42, UR62 ;  /* 0x0000003e002a7c82 */ /* 0x000fe20008000000 */
[----:B------:R2:W-:Y:S01]  /*2960*/  UTCHMMA gdesc[UR38], gdesc[UR48], tmem[UR72], tmem[UR44], idesc[UR45], UPT ;  /* 0x00ff2c30260075ea */ /* 0x0005e2000b800048 */
[----:B------:R4:W-:Y:S01]  /*2970*/  UTCHMMA gdesc[UR34], gdesc[UR50], tmem[UR71], tmem[UR44], idesc[UR45], UPT ;  /* 0x00ff2c32220075ea */ /* 0x0009e2000b800047 */
[----:B------:R-:W-:Y:S01]  /*2980*/  UMOV UR43, 0x40004040 ;  /* 0x40004040002b7882 */ /* 0x000fe20000000000 */
[----:B------:R-:W-:Y:S01]  /*2990*/  R2UR UR16, R9 ;  /* 0x00000000091072ca */ /* 0x000fe200000e0000 */
[----:B------:R-:W-:Y:S01]  /*29a0*/  UMOV UR19, 0x40004040 ;  /* 0x4000404000137882 */ /* 0x000fe20000000000 */
[----:B---3--:R-:W-:Y:S01]  /*29b0*/  UMOV UR40, 0x0 ;  /* 0x0000000000287882 */ /* 0x008fe20000000000 */
[----:B------:R-:W-:Y:S01]  /*29c0*/  UMOV UR41, 0x8200490 ;  /* 0x0820049000297882 */ /* 0x000fe20000000000 */
[----:B------:R-:W-:Y:S01]  /*29d0*/  UMOV UR46, 0x0 ;  /* 0x00000000002e7882 */ /* 0x000fe20000000000 */
[----:B------:R-:W-:Y:S01]  /*29e0*/  UMOV UR47, 0x8200490 ;  /* 0x08200490002f7882 */ /* 0x000fe20000000000 */
[----:B------:R4:W-:Y:S01]  /*29f0*/  UTCHMMA gdesc[UR32], gdesc[UR52], tmem[UR70], tmem[UR40], idesc[UR41], UPT ;  /* 0x00ff2834200075ea */ /* 0x0009e2000b800046 */
[----:B------:R4:W-:Y:S01]  /*2a00*/  UTCHMMA gdesc[UR30], gdesc[UR56], tmem[UR69], tmem[UR46], idesc[UR47], UPT ;  /* 0x00ff2e381e0075ea */ /* 0x0009e2000b800045 */
[----:B------:R-:W-:Y:S01]  /*2a10*/  UMOV UR73, 0x8200490 ;  /* 0x0820049000497882 */ /* 0x000fe20000000000 */
[----:B------:R4:W-:Y:S04]  /*2a20*/  UTCHMMA gdesc[UR28], gdesc[UR58], tmem[UR68], tmem[UR44], idesc[UR45], UPT ;  /* 0x00ff2c3a1c0075ea */ /* 0x0009e8000b800044 */
[----:B------:R-:W-:Y:S01]  /*2a30*/  UISETP.NE.AND UP3, UPT, UR16, URZ, UPT ;  /* 0x000000ff1000728c */ /* 0x000fe2000bf65270 */
[----:B--2---:R-:W-:-:S02]  /*2a40*/  UMOV UR72, 0x0 ;  /* 0x0000000000487882 */ /* 0x004fc40000000000 */
[----:B------:R4:W-:Y:S01]  /*2a50*/  UTCHMMA gdesc[UR26], gdesc[UR60], tmem[UR67], tmem[UR72], idesc[UR73], UPT ;  /* 0x00ff483c1a0075ea */ /* 0x0009e2000b800043 */
[----:B------:R4:W-:Y:S01]  /*2a60*/  UTCHMMA gdesc[UR24], gdesc[UR42], tmem[UR66], tmem[UR40], idesc[UR41], UPT ;  /* 0x00ff282a180075ea */ /* 0x0009e2000b800042 */
[----:B------:R4:W-:Y:S01]  /*2a70*/  UTCHMMA gdesc[UR20], gdesc[UR8], tmem[UR65], tmem[UR46], idesc[UR47], UPT ;  /* 0x00ff2e08140075ea */ /* 0x0009e2000b800041 */
[----:B------:R4:W-:Y:S01]  /*2a80*/  UTCHMMA gdesc[UR18], gdesc[UR12], tmem[UR63], tmem[UR44], idesc[UR45], UPT ;  /* 0x00ff2c0c120075ea */ /* 0x0009e2000b80003f */
[----:B------:R4:W-:Y:S01]  /*2a90*/  UTCHMMA gdesc[UR14], gdesc[UR10], tmem[UR36], tmem[UR76], idesc[UR77], UPT ;  /* 0x00ff4c0a0e0075ea */ /* 0x0009e2000b800024 */
[----:B------:R4:W-:Y:S01]  /*2aa0*/  UTCHMMA gdesc[UR6], gdesc[UR4], tmem[UR23], tmem[UR54], idesc[UR55], UPT ;  /* 0x00ff3604060075ea */ /* 0x0009e2000b800017 */
[----:B------:R-:W-:Y:S05]  /*2ab0*/  BRA.U UP3, `(.L_x_46) ;  /* 0x0000000103047547 */ /* 0x000fea000b800000 */
[----:B----4-:R-:W-:Y:S05]  /*2ac0*/  BPT.TRAP 0x1 ;  /* 0x000000040000795c */ /* 0x010fea0000300000 */
.L_x_46:
[----:B----4-:R-:W-:-:S09]  /*2ad0*/  UIADD3 UR4, UPT, UPT, UR22, 0x50060, URZ ;  /* 0x0005006016047890 */ /* 0x010fd2000fffe0ff */
[----:B------:R2:W-:Y:S01]  /*2ae0*/  UTCBAR [UR4], URZ ;  /* 0x000000ff040073e9 */ /* 0x0005e200080000ff */
[----:B------:R-:W-:Y:S05]  /*2af0*/  BRA.U !UP1, `(.L_x_47) ;  /* 0x0000000109047547 */ /* 0x000fea000b800000 */
[----:B--2---:R-:W-:Y:S05]  /*2b00*/  BPT.TRAP 0x1 ;  /* 0x000000040000795c */ /* 0x004fea0000300000 */
.L_x_47:
[----:B--2---:R-:W-:-:S09]  /*2b10*/  UIADD3 UR4, UPT, UPT, UR22, 0x50038, URZ ;  /* 0x0005003816047890 */ /* 0x004fd2000fffe0ff */
[----:B------:R2:W-:Y:S01]  /*2b20*/  UTCBAR [UR4], URZ ;  /* 0x000000ff040073e9 */ /* 0x0005e200080000ff */
[----:B------:R-:W-:Y:S05]  /*2b30*/  BRA.U !UP1, `(.L_x_48) ;  /* 0x0000000109047547 */ /* 0x000fea000b800000 */
[----:B--2---:R-:W-:Y:S05]  /*2b40*/  BPT.TRAP 0x1 ;  /* 0x000000040000795c */ /* 0x004fea0000300000 */
.L_x_48:
[----:B------:R-:W3:Y:S02]  /*2b50*/  SYNCS.PHASECHK.TRANS64.TRYWAIT P0, [UR22+0x50028], R6 ;  /* 0x05002806ff0075a7 */ /* 0x000ee40008001116 */
[----:B---3--:R-:W-:Y:S05]  /*2b60*/  @!P0 BRA `(.L_x_49) ;  /* 0x0000028800448947 */ /* 0x008fea0003800000 */
.L_x_433:
[----:B------:R-:W-:Y:S05]  /*2b70*/  BRA.U UP5, `(.L_x_50) ;  /* 0x0000000105047547 */ /* 0x000fea000b800000 */
[----:B--2---:R-:W-:Y:S05]  /*2b80*/  BPT.TRAP 0x1 ;  /* 0x000000040000795c */ /* 0x004fea0000300000 */
.L_x_50:
[----:B------:R-:W4:Y:S02]  /*2b90*/  SYNCS.PHASECHK.TRANS64.TRYWAIT P0, [UR22+0x500a0], R5 ;  /* 0x0500a005ff0075a7 */ /* 0x000f240008001116 */
[----:B----4-:R-:W-:Y:S05]  /*2ba0*/  @!P0 BRA `(.L_x_51) ;  /* 0x00000288004c8947 */ /* 0x010fea0003800000 */
.L_x_435:
[----:B------:R-:W-:Y:S05]  /*2bb0*/  BRA.U UP4, `(.L_x_52) ;  /* 0x0000000104047547 */ /* 0x000fea000b800000 */
[----:B--2---:R-:W-:Y:S05]  /*2bc0*/  BPT.TRAP 0x1 ;  /* 0x000000040000795c */ /* 0x004fea0000300000 */
.L_x_52:
[----:B------:R-:W5:Y:S01]  /*2bd0*/  SYNCS.PHASECHK.TRANS64.TRYWAIT P0, [UR22+0x50058], R6 ;  /* 0x05005806ff0075a7 */ /* 0x000f620008001116 */
[----:B----4-:R-:W-:Y:S01]  /*2be0*/  HFMA2 R0, -RZ, RZ, 0, 1.52587890625e-05 ;  /* 0x00000100ff007431 */ /* 0x010fe200000001ff */
[----:B------:R-:W-:Y:S01]  /*2bf0*/  MOV R2, 0x20 ;  /* 0x0000002000027802 */ /* 0x000fe20000000f00 */
[----:B-----5:R-:W-:Y:S06]  /*2c00*/  @!P0 BRA `(.L_x_53) ;  /* 0x00000288004c8947 */ /* 0x020fec0003800000 */
.L_x_437:
[----:B------:R-:W-:Y:S01]  /*2c10*/  R2UR UR35, R2 ;  /* 0x00000000022372ca */ /* 0x000fe200000e0000 */
[----:B------:R-:W-:Y:S01]  /*2c20*/  IMAD.MOV.U32 R2, RZ, RZ, 0x38 ;  /* 0x00000038ff027424 */ /* 0x000fe200078e00ff */
[----:B------:R-:W-:Y:S01]  /*2c30*/  R2UR UR36, R0 ;  /* 0x00000000002472ca */ /* 0x000fe200000e0000 */
[----:B-1----:R-:W-:Y:S01]  /*2c40*/  IMAD.MOV.U32 R4, RZ, RZ, 0x28 ;  /* 0x00000028ff047424 */ /* 0x002fe200078e00ff */
[----:B------:R-:W-:Y:S01]  /*2c50*/  UIADD3 UR18, UPT, UPT, UR37, 0x1000, URZ ;  /* 0x0000100025127890 */ /* 0x000fe2000fffe0ff */
[----:B---3--:R-:W-:Y:S01]  /*2c60*/  IMAD.MOV.U32 R3, RZ, RZ, 0x100 ;  /* 0x00000100ff037424 */ /* 0x008fe200078e00ff */
[----:B------:R-:W-:Y:S01]  /*2c70*/  R2UR UR29, R2 ;  /* 0x00000000021d72ca */ /* 0x000fe200000e0000 */
[----:B------:R-:W-:Y:S01]  /*2c80*/  IMAD.MOV.U32 R2, RZ, RZ, 0x48 ;  /* 0x00000048ff027424 */ /* 0x000fe200078e00ff */
[----:B------:R-:W-:Y:S01]  /*2c90*/  R2UR UR33, R4 ;  /* 0x00000000042172ca */ /* 0x000fe200000e0000 */
[----:B------:R-:W-:Y:S01]  /*2ca0*/  IMAD.MOV.U32 R4, RZ, RZ, 0x30 ;  /* 0x00000030ff047424 */ /* 0x000fe200078e00ff */
[C---:B------:R-:W-:Y:S01]  /*2cb0*/  R2UR UR34, R3.reuse ;  /* 0x00000000032272ca */ /* 0x040fe200000e0000 */
        /* <DEDUP_REMOVED lines=8> */
[----:B------:R-:W-:Y:S01]  /*2d40*/  IMAD.MOV.U32 R2, RZ, RZ, 0x58 ;  /* 0x00000058ff027424 */ /* 0x000fe200078e00ff */
[----:B------:R-:W-:Y:S01]  /*2d50*/  R2UR UR30, R0 ;  /* 0x00000000001e72ca */ /* 0x000fe200000e0000 */
        /* <DEDUP_REMOVED lines=13> */
[----:B--2---:R-:W-:Y:S01]  /*2e30*/  UIADD3 UR4, UPT, UPT, UR37, 0x1380, URZ ;  /* 0x0000138025047890 */ /* 0x004fe2000fffe0ff */
[----:B------:R-:W-:Y:S01]  /*2e40*/  UMOV UR19, 0x40004040 ;  /* 0x4000404000137882 */ /* 0x000fe20000000000 */
[----:B------:R-:W-:Y:S01]  /*2e50*/  UMOV UR50, 0x0 ;  /* 0x0000000000327882 */ /* 0x000fe20000000000 */
[----:B------:R-:W-:Y:S01]  /*2e60*/  UMOV UR51, 0x8410490 ;  /* 0x0841049000337882 */ /* 0x000fe20000000000 */
[----:B------:R-:W-:Y:S01]  /*2e70*/  UMOV UR17, 0x40004040 ;  /* 0x4000404000117882 */ /* 0x000fe20000000000 */
[----:B------:R-:W-:Y:S01]  /*2e80*/  UMOV UR48, 0x0 ;  /* 0x0000000000307882 */ /* 0x000fe20000000000 */
[----:B------:R-:W-:Y:S01]  /*2e90*/  UMOV UR49, 0x8410490 ;  /* 0x0841049000317882 */ /* 0x000fe20000000000 */
[----:B------:R-:W-:Y:S01]  /*2ea0*/  UMOV UR15, 0x40004040 ;  /* 0x40004040000f7882 */ /* 0x000fe20000000000 */
[----:B------:R1:W-:Y:S01]  /*2eb0*/  UTCHMMA tmem[UR35], gdesc[UR18], tmem[UR36], tmem[UR52], idesc[UR53], !UPT ;  /* 0x00ff3412230079ea */ /* 0x0003e2000f800024 */
[----:B------:R-:W-:Y:S01]  /*2ec0*/  UMOV UR46, 0x0 ;  /* 0x00000000002e7882 */ /* 0x000fe20000000000 */
[----:B------:R-:W-:Y:S01]  /*2ed0*/  UMOV UR47, 0x8410490 ;  /* 0x08410490002f7882 */ /* 0x000fe20000000000 */
[----:B------:R-:W-:Y:S01]  /*2ee0*/  UMOV UR13, 0x40004040 ;  /* 0x40004040000d7882 */ /* 0x000fe20000000000 */
[----:B------:R1:W-:Y:S01]  /*2ef0*/  UTCHMMA tmem[UR33], gdesc[UR16], tmem[UR34], tmem[UR50], idesc[UR51], UPT ;  /* 0x00ff3210210079ea */ /* 0x0003e2000b800022 */
        /* <DEDUP_REMOVED lines=16> */
[----:B------:R1:W-:Y:S01]  /*3000*/  UTCHMMA tmem[UR23], gdesc[UR6], tmem[UR24], tmem[UR40], idesc[UR41], UPT ;  /* 0x00ff2806170079ea */ /* 0x0003e2000b800018 */
[----:B------:R1:W-:Y:S01]  /*3010*/  UTCHMMA tmem[UR20], gdesc[UR4], tmem[UR21], tmem[UR38], idesc[UR39], UPT ;  /* 0x00ff2604140079ea */ /* 0x0003e2000b800015 */
[----:B------:R-:W-:Y:S05]  /*3020*/  BRA.U UP5, `(.L_x_54) ;  /* 0x0000000105047547 */ /* 0x000fea000b800000 */
[----:B-1----:R-:W-:Y:S05]  /*3030*/  BPT.TRAP 0x1 ;  /* 0x000000040000795c */ /* 0x002fea0000300000 */
.L_x_54:
[----:B-1----:R-:W-:Y:S01]  /*3040*/  UIADD3 UR4, UPT, UPT, UR22, 0x50090, URZ ;  /* 0x0005009016047890 */ /* 0x002fe2000fffe0ff */
[----:B------:R-:W-:Y:S01]  /*3050*/  HFMA2 R8, -RZ, RZ, 0, 5.9604644775390625e-08 ;  /* 0x00000001ff087431 */ /* 0x000fe200000001ff */
[----:B------:R-:W-:Y:S01]  /*3060*/  UISETP.GE.AND UP0, UPT, UR74, 0x81, UPT ;  /* 0x000000814a00788c */ /* 0x000fe2000bf06270 */
[----:B------:R-:W-:Y:S01]  /*3070*/  MOV R7, RZ ;  /* 0x000000ff00077202 */ /* 0x000fe20000000f00 */
[----:B------:R-:W-:Y:S01]  /*3080*/  UMOV UR71, URZ ;  /* 0x000000ff00477c82 */ /* 0x000fe20008000000 */
[----:B------:R-:W-:-:S04]  /*3090*/  UMOV UR20, 0x1000 ;  /* 0x0000100000147882 */ /* 0x000fc80000000000 */
[----:B------:R1:W-:Y:S02]  /*30a0*/  UTCBAR [UR4], URZ ;  /* 0x000000ff040073e9 */ /* 0x0003e400080000ff */
[----:B-1----:R-:W-:Y:S02]  /*30b0*/  UMOV UR4, 0x1 ;  /* 0x0000000100047882 */ /* 0x002fe40000000000 */
[----:B------:R-:W-:Y:S01]  /*30c0*/  MOV R0, UR4 ;  /* 0x0000000400007c02 */ /* 0x000fe20008000f00 */
[----:B------:R-:W-:Y:S06]  /*30d0*/  BRA.U !UP0, `(.L_x_55) ;  /* 0x0000001d08ac7547 */ /* 0x000fec000b800000 */
[----:B------:R-:W-:Y:S01]  /*30e0*/  UIADD3 UR5, UPT, UPT, UR74, 0x7f, URZ ;  /* 0x0000007f4a057890 */ /* 0x000fe2000fffe0ff */
[----:B------:R-:W-:Y:S01]  /*30f0*/  CS2R R6, SRZ ;  /* 0x0000000000067805 */ /* 0x000fe2000001ff00 */
[----:B------:R-:W-:Y:S01]  /*3100*/  IMAD.MOV.U32 R8, RZ, RZ, 0x1 ;  /* 0x00000001ff087424 */ /* 0x000fe200078e00ff */
[----:B------:R-:W-:Y:S01]  /*3110*/  MOV R12, RZ ;  /* 0x000000ff000c7202 */ /* 0x000fe20000000f00 */
[----:B------:R-:W-:Y:S01]  /*3120*/  USHF.R.S32.HI UR4, URZ, 0x1f, UR5 ;  /* 0x0000001fff047899 */ /* 0x000fe20008011405 */
[----:B------:R-:W-:Y:S01]  /*3130*/  UMOV UR39, 0x2 ;  /* 0x0000000200277882 */ /* 0x000fe20000000000 */
[----:B------:R-:W-:Y:S02]  /*3140*/  UMOV UR71, URZ ;  /* 0x000000ff00477c82 */ /* 0x000fe40008000000 */
[----:B------:R-:W-:Y:S01]  /*3150*/  ULEA.HI UR4, UR4, UR5, URZ, 0x7 ;  /* 0x0000000504047291 */ /* 0x000fe2000f8f38ff */
[----:B------:R-:W-:-:S03]  /*3160*/  UMOV UR70, 0x1 ;  /* 0x0000000100467882 */ /* 0x000fc60000000000 */
[----:B------:R-:W-:-:S03]  /*3170*/  USHF.R.S32.HI UR5, URZ, 0x7, UR4 ;  /* 0x00000007ff057899 */ /* 0x000fc60008011404 */
[----:B------:R-:W-:Y:S02]  /*3180*/  UMOV UR4, 0x1 ;  /* 0x0000000100047882 */ /* 0x000fe40000000000 */
[----:B------:R-:W-:Y:S01]  /*3190*/  MOV R0, UR4 ;  /* 0x0000000400007c02 */ /* 0x000fe20008000f00 */
[----:B------:R-:W-:Y:S02]  /*31a0*/  IMAD.U32 R11, RZ, RZ, UR5 ;  /* 0x00000005ff0b7e24 */ /* 0x000fe4000f8e00ff */
.L_x_74:
[----:B-1----:R-:W-:Y:S05]  /*31b0*/  BRA.U !UP1, `(.L_x_56) ;  /* 0x0000000109047547 */ /* 0x002fea000b800000 */
[----:B------:R-:W-:Y:S05]  /*31c0*/  BPT.TRAP 0x1 ;  /* 0x000000040000795c */ /* 0x000fea0000300000 */
.L_x_56:
[----:B------:R-:W1:Y:S01]  /*31d0*/  S2UR UR4, SR_CgaCtaId ;  /* 0x00000000000479c3 */ /* 0x000e620000008800 */
[----:B------:R-:W-:Y:S01]  /*31e0*/  UMOV UR38, 0x400 ;  /* 0x0000040000267882 */ /* 0x000fe20000000000 */
[----:B------:R-:W-:Y:S02]  /*31f0*/  SHF.L.U32 R5, R12, 0x1f, RZ ;  /* 0x0000001f0c057819 */ /* 0x000fe400000006ff */
[----:B------:R-:W-:Y:S01]  /*3200*/  CS2R R2, SRZ ;  /* 0x0000000000027805 */ /* 0x000fe2000001ff00 */
[----:B-1----:R-:W-:Y:S04]  /*3210*/  ULEA UR38, UR4, UR38, 0x18 ;  /* 0x0000002604267291 */ /* 0x002fe8000f8ec0ff */
[----:B------:R-:W-:Y:S02]  /*3220*/  ULEA UR5, UR39, UR38, 0x3 ;  /* 0x0000002627057291 */ /* 0x000fe4000f8e18ff */
[----:B------:R-:W-:Y:S04]  /*3230*/  USHF.R.U32.HI UR4, URZ, 0x4, UR38 ;  /* 0x00000004ff047899 */ /* 0x000fe80008011626 */
[----:B------:R-:W-:Y:S03]  /*3240*/  ULOP3.LUT UR4, UR4, 0x3fff, URZ, 0xc0, !UPT ;  /* 0x00003fff04047892 */ /* 0x000fe6000f8ec0ff */
[----:B------:R-:W1:Y:S01]  /*3250*/  SYNCS.PHASECHK.TRANS64.TRYWAIT P0, [UR5+0x50020], R5 ;  /* 0x05002005ff0075a7 */ /* 0x000e620008001105 */
[----:B------:R-:W-:Y:S01]  /*3260*/  ULOP3.LUT UR6, UR4, 0x10000, URZ, 0xfc, !UPT ;  /* 0x0001000004067892 */ /* 0x000fe2000f8efcff */
[----:B-1----:R-:W-:Y:S11]  /*3270*/  @!P0 BRA `(.L_x_57) ;  /* 0x0000028000c88947 */ /* 0x002ff60003800000 */
.L_x_439:
[----:B------:R-:W-:Y:S01]  /*3280*/  UIADD3 UR4, UPT, UPT, UR38, 0x20000, URZ ;  /* 0x0002000026047890 */ /* 0x000fe2000fffe0ff */
[----:B------:R-:W-:Y:S01]  /*3290*/  R2UR UR13, R3 ;  /* 0x00000000030d72ca */ /* 0x000fe200000e0000 */
[----:B------:R-:W-:Y:S01]  /*32a0*/  UIADD3 UR36, UPT, UPT, UR6, 0x2, URZ ;  /* 0x0000000206247890 */ /* 0x000fe2000fffe0ff */
[----:B------:R-:W-:Y:S01]  /*32b0*/  R2UR UR15, R2 ;  /* 0x00000000020f72ca */ /* 0x000fe200000e0000 */
[----:B------:R-:W-:Y:S01]  /*32c0*/  USHF.R.U32.HI UR4, URZ, 0x4, UR4 ;  /* 0x00000004ff047899 */ /* 0x000fe20008011604 */
[----:B-1----:R-:W-:Y:S01]  /*32d0*/  CS2R R4, SRZ ;  /* 0x0000000000047805 */ /* 0x002fe2000001ff00 */
[----:B------:R-:W-:Y:S01]  /*32e0*/  UIADD3 UR34, UPT, UPT, UR6, 0x4, URZ ;  /* 0x0000000406227890 */ /* 0x000fe2000fffe0ff */
[----:B------:R-:W-:Y:S01]  /*32f0*/  CS2R R2, SRZ ;  /* 0x0000000000027805 */ /* 0x000fe2000001ff00 */
[----:B------:R-:W-:Y:S02]  /*3300*/  ULOP3.LUT UR73, UR4, 0x3fff, URZ, 0xc0, !UPT ;  /* 0x00003fff04497892 */ /* 0x000fe4000f8ec0ff */
[----:B------:R-:W-:Y:S01]  /*3310*/  UIADD3 UR32, UPT, UPT, UR6, 0x6, URZ ;  /* 0x0000000606207890 */ /* 0x000fe2000fffe0ff */
[----:B------:R-:W-:Y:S01]  /*3320*/  R2UR UR9, R5 ;  /* 0x00000000050972ca */ /* 0x000fe200000e0000 */
[----:B------:R-:W-:Y:S01]  /*3330*/  ULOP3.LUT UR4, UR73, 0x10000, URZ, 0xfc, !UPT ;  /* 0x0001000049047892 */ /* 0x000fe2000f8efcff */
[----:B------:R-:W-:Y:S01]  /*3340*/  R2UR UR11, R4 ;  /* 0x00000000040b72ca */ /* 0x000fe200000e0000 */
[----:B------:R-:W-:Y:S01]  /*3350*/  UIADD3 UR30, UPT, UPT, UR6, 0x400, URZ ;  /* 0x00000400061e7890 */ /* 0x000fe2000fffe0ff */
[C---:B------:R-:W-:Y:S01]  /*3360*/  R2UR UR54, R3.reuse ;  /* 0x00000000033672ca */ /* 0x040fe200000e0000 */
[----:B------:R-:W-:Y:S01]  /*3370*/  ULEA UR4, UR39, UR4, 0xc ;  /* 0x0000000427047291 */ /* 0x000fe2000f8e60ff */
[C---:B------:R-:W-:Y:S01]  /*3380*/  R2UR UR68, R2.reuse ;  /* 0x00000000024472ca */ /* 0x040fe200000e0000 */
[----:B------:R-:W-:Y:S01]  /*3390*/  UIADD3 UR28, UPT, UPT, UR6, 0x402, URZ ;  /* 0x00000402061c7890 */ /* 0x000fe2000fffe0ff */
        /* <DEDUP_REMOVED lines=12> */
[----:B------:R-:W-:Y:S01]  /*3460*/  R2UR UR75, R3 ;  /* 0x00000000034b72ca */ /* 0x000fe200000e0000 */
[----:B------:R-:W-:Y:S01]  /*3470*/  UIADD3 UR66, UPT, UPT, UR4, 0x406, URZ ;  /* 0x0000040604427890 */ /* 0x000fe2000fffe0ff */
[----:B------:R-:W-:Y:S01]  /*3480*/  R2UR UR74, R2 ;  /* 0x00000000024a72ca */ /* 0x000fe200000e0000 */
[----:B------:R-:W-:Y:S02]  /*3490*/  UIADD3 UR22, UPT, UPT, UR6, 0x800, URZ ;  /* 0x0000080006167890 */ /* 0x000fe4000fffe0ff */
        /* <DEDUP_REMOVED lines=9> */
[----:B------:R-:W-:Y:S01]  /*3530*/  UIADD3 UR8, UPT, UPT, UR6, 0xc06, URZ ;  /* 0x00000c0606087890 */ /* 0x000fe2000fffe0ff */
[----:B------:R-:W-:Y:S01]  /*3540*/  UMOV UR46, 0x0 ;  /* 0x00000000002e7882 */ /* 0x000fe20000000000 */
[----:B------:R-:W-:Y:S01]  /*3550*/  UMOV UR47, 0x8200490 ;  /* 0x08200490002f7882 */ /* 0x000fe20000000000 */
[----:B------:R-:W-:Y:S01]  /*3560*/  UMOV UR7, 0x40004040 ;  /* 0x4000404000077882 */ /* 0x000fe20000000000 */
[----:B------:R-:W-:Y:S01]  /*3570*/  UMOV UR5, 0x40004040 ;  /* 0x4000404000057882 */ /* 0x000fe20000000000 */
[----:B------:R-:W-:Y:S01]  /*3580*/  UMOV UR48, 0x0 ;  /* 0x0000000000307882 */ /* 0x000fe20000000000 */
[----:B------:R1:W-:Y:S01]  /*3590*/  UTCHMMA gdesc[UR6], gdesc[UR4], tmem[UR13], tmem[UR46], idesc[UR47], !UPT ;  /* 0x00ff2e04060075ea */ /* 0x0003e2000f80000d */
[----:B------:R-:W-:Y:S01]  /*35a0*/  UMOV UR49, 0x8200490 ;  /* 0x0820049000317882 */ /* 0x000fe20000000000 */
[----:B------:R-:W-:Y:S01]  /*35b0*/  UMOV UR37, 0x40004040 ;  /* 0x4000404000257882 */ /* 0x000fe20000000000 */
[----:B------:R-:W-:Y:S01]  /*35c0*/  UMOV UR41, 0x40004040 ;  /* 0x4000404000297882 */ /* 0x000fe20000000000 */
[----:B------:R-:W-:Y:S01]  /*35d0*/  UMOV UR56, 0x0 ;  /* 0x0000000000387882 */ /* 0x000fe20000000000 */
[----:B------:R2:W-:Y:S01]  /*35e0*/  UTCHMMA gdesc[UR36], gdesc[UR40], tmem[UR15], tmem[UR48], idesc[UR49], UPT ;  /* 0x00ff3028240075ea */ /* 0x0005e2000b80000f */
        /* <DEDUP_REMOVED lines=19> */
[----:B-1----:R-:W-:Y:S01]  /*3720*/  UIADD3 UR46, UPT, UPT, UR4, 0x402, URZ ;  /* 0x00000402042e7890 */ /* 0x002fe2000fffe0ff */
[----:B------:R-:W-:Y:S01]  /*3730*/  R2UR UR7, R5 ;  /* 0x00000000050772ca */ /* 0x000fe200000e0000 */
[----:B------:R-:W-:Y:S01]  /*3740*/  UMOV UR47, 0x40004040 ;  /* 0x40004040002f7882 */ /* 0x000fe20000000000 */
[----:B------:R-:W-:Y:S01]  /*3750*/  UMOV UR21, 0x40004040 ;  /* 0x4000404000157882 */ /* 0x000fe20000000000 */
[----:B------:R-:W-:Y:S01]  /*3760*/  UMOV UR19, 0x40004040 ;  /* 0x4000404000137882 */ /* 0x000fe20000000000 */
[----:B--2---:R-:W-:Y:S01]  /*3770*/  UIADD3 UR48, UPT, UPT, UR4, 0x400, URZ ;  /* 0x0000040004307890 */ /* 0x004fe2000fffe0ff */
[----:B------:R-:W-:Y:S01]  /*3780*/  UMOV UR49, 0x40004040 ;  /* 0x4000404000317882 */ /* 0x000fe20000000000 */
[----:B------:R-:W-:Y:S01]  /*3790*/  UMOV UR17, 0x40004040 ;  /* 0x4000404000117882 */ /* 0x000fe20000000000 */
[----:B------:R-:W-:Y:S01]  /*37a0*/  UMOV UR15, 0x40004040 ;  /* 0x40004040000f7882 */ /* 0x000fe20000000000 */
[----:B---3--:R-:W-:Y:S01]  /*37b0*/  UIADD3 UR56, UPT, UPT, UR4, 0xc02, URZ ;  /* 0x00000c0204387890 */ /* 0x008fe2000fffe0ff */
[----:B------:R-:W-:Y:S01]  /*37c0*/  UMOV UR34, 0x0 ;  /* 0x0000000000227882 */ /* 0x000fe20000000000 */
[----:B------:R-:W-:Y:S03]  /*37d0*/  UMOV UR35, 0x8200490 ;  /* 0x0820049000237882 */ /* 0x000fe60000000000 */
[----:B------:R1:W-:Y:S01]  /*37e0*/  UTCHMMA gdesc[UR30], gdesc[UR48], tmem[UR54], tmem[UR60], idesc[UR61], UPT ;  /* 0x00ff3c301e0075ea */ /* 0x0003e2000b800036 */
[----:B----4-:R-:W-:Y:S01]  /*37f0*/  UIADD3 UR58, UPT, UPT, UR4, 0x804, URZ ;  /* 0x00000804043a7890 */ /* 0x010fe2000fffe0ff */
[----:B------:R-:W-:Y:S01]  /*3800*/  UTCHMMA gdesc[UR28], gdesc[UR46], tmem[UR68], tmem[UR34], idesc[UR35], UPT ;  /* 0x00ff222e1c0075ea */ /* 0x000fe2000b800044 */
        /* <DEDUP_REMOVED lines=13> */
[----:B-1----:R-:W-:Y:S02]  /*38e0*/  UIADD3 UR60, UPT, UPT, UR4, 0x802, URZ ;  /* 0x00000802043c7890 */ /* 0x002fe4000fffe0ff */
[----:B------:R-:W-:Y:S01]  /*38f0*/  UIADD3 UR54, UPT, UPT, UR4, 0xc04, URZ ;  /* 0x00000c0404367890 */ /* 0x000fe2000fffe0ff */
[----:B--2---:R-:W-:Y:S01]  /*3900*/  R2UR UR26, R10 ;  /* 0x000000000a1a72ca */ /* 0x004fe200000e0000 */
[----:B------:R-:W-:Y:S01]  /*3910*/  UIADD3 UR68, UPT, UPT, UR4, 0xc06, URZ ;  /* 0x00000c0604447890 */ /* 0x000fe2000fffe0ff */
[----:B------:R-:W-:Y:S01]  /*3920*/  UMOV UR61, 0x40004040 ;  /* 0x40004040003d7882 */ /* 0x000fe20000000000 */
[----:B---3--:R-:W-:Y:S01]  /*3930*/  UMOV UR45, 0x40004040 ;  /* 0x40004040002d7882 */ /* 0x008fe20000000000 */
[----:B------:R-:W-:Y:S02]  /*3940*/  UMOV UR28, 0x0 ;  /* 0x00000000001c7882 */ /* 0x000fe40000000000 */
[----:B------:R1:W-:Y:S01]  /*3950*/  UTCHMMA gdesc[UR20], gdesc[UR60], tmem[UR69], tmem[UR32], idesc[UR33], UPT ;  /* 0x00ff203c140075ea */ /* 0x0003e2000b800045 */
[----:B------:R2:W-:Y:S01]  /*3960*/  UTCHMMA gdesc[UR18], gdesc[UR58], tmem[UR7], tmem[UR34], idesc[UR35], UPT ;  /* 0x00ff223a120075ea */ /* 0x0005e2000b800007 */
[----:B------:R-:W-:Y:S01]  /*3970*/  UMOV UR29, 0x8200490 ;  /* 0x08200490001d7882 */ /* 0x000fe20000000000 */
[----:B----4-:R-:W-:Y:S01]  /*3980*/  UMOV UR43, 0x40004040 ;  /* 0x40004040002b7882 */ /* 0x010fe20000000000 */
[----:B------:R-:W-:Y:S01]  /*3990*/  UMOV UR30, 0x0 ;  /* 0x00000000001e7882 */ /* 0x000fe20000000000 */
[----:B------:R-:W-:Y:S02]  /*39a0*/  UMOV UR31, 0x8200490 ;  /* 0x08200490001f7882 */ /* 0x000fe40000000000 */
[----:B------:R-:W-:Y:S01]  /*39b0*/  UISETP.NE.AND UP4, UPT, UR26, URZ, UPT ;  /* 0x000000ff1a00728c */ /* 0x000fe2000bf85270 */
[----:B-1----:R-:W-:Y:S01]  /*39c0*/  UMOV UR69, 0x40004040 ;  /* 0x4000404000457882 */ /* 0x002fe20000000000 */
[----:B--2---:R-:W-:Y:S11]  /*39d0*/  R2UR UR7, R4 ;  /* 0x00000000040772ca */ /* 0x004ff600000e0000 */
[----:B------:R-:W-:Y:S02]  /*39e0*/  @!UPT UIADD3 URZ, UPT, UPT, URZ, URZ, URZ ;  /* 0x000000fffffff290 */ /* 0x000fe4000fffe0ff */
[----:B------:R1:W-:Y:S01]  /*39f0*/  UTCHMMA gdesc[UR16], gdesc[UR44], tmem[UR7], tmem[UR28], idesc[UR29], UPT ;  /* 0x00ff1c2c100075ea */ /* 0x0003e2000b800007 */
[----:B------:R2:W-:Y:S01]  /*3a00*/  UTCHMMA gdesc[UR14], gdesc[UR42], tmem[UR77], tmem[UR30], idesc[UR31], UPT ;  /* 0x00ff1e2a0e0075ea */ /* 0x0005e2000b80004d */
[----:B------:R2:W-:Y:S01]  /*3a10*/  UTCHMMA gdesc[UR12], gdesc[UR56], tmem[UR76], tmem[UR32], idesc[UR33], UPT ;  /* 0x00ff20380c0075ea */ /* 0x0005e2000b80004c */
[----:B------:R2:W-:Y:S01]  /*3a20*/  UTCHMMA gdesc[UR10], gdesc[UR54], tmem[UR75], tmem[UR34], idesc[UR35], UPT ;  /* 0x00ff22360a0075ea */ /* 0x0005e2000b80004b */
[----:B------:R2:W-:Y:S01]  /*3a30*/  UTCHMMA gdesc[UR8], gdesc[UR68], tmem[UR74], tmem[UR36], idesc[UR37], UPT ;  /* 0x00ff2444080075ea */ /* 0x0005e2000b80004a */
[----:B-1----:R-:W-:Y:S04]  /*3a40*/  UIADD3 UR7, UPT, UPT, UR39, 0x1, URZ ;  /* 0x0000000127077890 */ /* 0x002fe8000fffe0ff */
[----:B------:R-:W-:Y:S04]  /*3a50*/  UISETP.NE.AND UP0, UPT, UR7, 0x3, UPT ;  /* 0x000000030700788c */ /* 0x000fe8000bf05270 */
[----:B------:R-:W-:Y:S02]  /*3a60*/  USEL UR22, URZ, 0x1, UP0 ;  /* 0x00000001ff167887 */ /* 0x000fe40008000000 */
[----:B------:R-:W-:Y:S04]  /*3a70*/  USEL UR72, UR7, URZ, UP0 ;  /* 0x000000ff07487287 */ /* 0x000fe80008000000 */
[----:B------:R-:W-:Y:S01]  /*3a80*/  LOP3.LUT R5, R12, UR22, RZ, 0x3c, !PT ;  /* 0x000000160c057c12 */ /* 0x000fe2000f8e3cff */
[----:B------:R-:W-:Y:S07]  /*3a90*/  BRA.U UP4, `(.L_x_58) ;  /* 0x0000000104047547 */ /* 0x000fee000b800000 */
[----:B--2---:R-:W-:Y:S05]  /*3aa0*/  BPT.TRAP 0x1 ;  /* 0x000000040000795c */ /* 0x004fea0000300000 */
.L_x_58:
[----:B------:R-:W-:Y:S01]  /*3ab0*/  LOP3.LUT R6, R6, 0x1, RZ, 0x3c, !PT ;  /* 0x0000000106067812 */ /* 0x000fe200078e3cff */
[----:B------:R-:W-:Y:S09]  /*3ac0*/  UIADD3 UR7, UPT, UPT, UR38, 0x50050, URZ ;  /* 0x0005005026077890 */ /* 0x000ff2000fffe0ff */
[----:B------:R1:W-:Y:S01]  /*3ad0*/  UTCBAR [UR7], URZ ;  /* 0x000000ff070073e9 */ /* 0x0003e200080000ff */
[----:B------:R-:W-:Y:S05]  /*3ae0*/  BRA.U UP5, `(.L_x_59) ;  /* 0x0000000105047547 */ /* 0x000fea000b800000 */
[----:B-12---:R-:W-:Y:S05]  /*3af0*/  BPT.TRAP 0x1 ;  /* 0x000000040000795c */ /* 0x006fea0000300000 */
.L_x_59:
[----:B------:R-:W-:Y:S02]  /*3b00*/  SHF.L.U32 R3, R8, 0x1f, RZ ;  /* 0x0000001f08037819 */ /* 0x000fe400000006ff */
[----:B-1----:R-:W-:Y:S02]  /*3b10*/  R2UR UR7, R9 ;  /* 0x00000000090772ca */ /* 0x002fe400000e0000 */
[----:B------:R-:W1:Y:S11]  /*3b20*/  SYNCS.PHASECHK.TRANS64.TRYWAIT P0, [UR38+0x500a8], R3 ;  /* 0x0500a803ff0075a7 */ /* 0x000e760008001126 */
[----:B------:R-:W-:Y:S01]  /*3b30*/  UISETP.NE.AND UP3, UPT, UR7, URZ, UPT ;  /* 0x000000ff0700728c */ /* 0x000fe2000bf65270 */
[----:B-1----:R-:W-:Y:S10]  /*3b40*/  @!P0 BRA `(.L_x_60) ;  /* 0x0000027800ac8947 */ /* 0x002ff40003800000 */
.L_x_441:
[----:B------:R-:W-:Y:S05]  /*3b50*/  BRA.U UP3, `(.L_x_61) ;  /* 0x0000000103047547 */ /* 0x000fea000b800000 */
[----:B--2---:R-:W-:Y:S05]  /*3b60*/  BPT.TRAP 0x1 ;  /* 0x000000040000795c */ /* 0x004fea0000300000 */
.L_x_61:
[----:B------:R-:W-:Y:S01]  /*3b70*/  SHF.L.U32 R12, R7, 0x1f, RZ ;  /* 0x0000001f070c7819 */ /* 0x000fe200000006ff */
[----:B------:R-:W-:Y:S02]  /*3b80*/  HFMA2 R4, -RZ, RZ, 0, 2.288818359375e-05 ;  /* 0x00000180ff047431 */ /* 0x000fe400000001ff */
[----:B-1----:R-:W-:Y:S01]  /*3b90*/  IMAD.MOV.U32 R2, RZ, RZ, 0xa0 ;  /* 0x000000a0ff027424 */ /* 0x002fe200078e00ff */
[----:B------:R-:W1:Y:S02]  /*3ba0*/  SYNCS.PHASECHK.TRANS64.TRYWAIT P0, [UR38+0x50068], R12 ;  /* 0x0500680cff0075a7 */ /* 0x000e640008001126 */
[----:B-1----:R-:W-:Y:S05]  /*3bb0*/  @!P0 BRA `(.L_x_62) ;  /* 0x0000027800a88947 */ /* 0x002fea0003800000 */
.L_x_443:
[----:B------:R-:W-:Y:S01]  /*3bc0*/  ULEA UR7, UR70, UR73, 0xc ;  /* 0x0000004946077291 */ /* 0x000fe2000f8e60ff */
[----:B------:R-:W-:Y:S01]  /*3bd0*/  R2UR UR39, R2 ;  /* 0x00000000022772ca */ /* 0x000fe200000e0000 */
[----:B------:R-:W-:Y:S01]  /*3be0*/  UISETP.NE.U32.AND UP0, UPT, UR71, URZ, UPT ;  /* 0x000000ff4700728c */ /* 0x000fe2000bf05070 */
[----:B--2---:R-:W-:Y:S01]  /*3bf0*/  R2UR UR74, R4 ;  /* 0x00000000044a72ca */ /* 0x004fe200000e0000 */
[----:B------:R-:W-:Y:S01]  /*3c00*/  UIADD3 UR22, UPT, UPT, UR7, 0x4000000, URZ ;  /* 0x0400000007167890 */ /* 0x000fe2000fffe0ff */
[----:B------:R-:W-:Y:S01]  /*3c10*/  MOV.SPILL R13, UR5 ;  /* 0x00000005000d7c02 */ /* 0x000fe20009000f00 */
[----:B------:R-:W-:Y:S01]  /*3c20*/  UIADD3 UR20, UPT, UPT, UR7, 0x4000080, URZ ;  /* 0x0400008007147890 */ /* 0x000fe2000fffe0ff */
[----:B-1----:R-:W-:Y:S01]  /*3c30*/  MOV.SPILL R12, UR4 ;  /* 0x00000004000c7c02 */ /* 0x002fe20009000f00 */
[----:B------:R-:W-:Y:S01]  /*3c40*/  UIADD3 UR18, UPT, UPT, UR7, 0x4000100, URZ ;  /* 0x0400010007127890 */ /* 0x000fe2000fffe0ff */
[----:B------:R-:W-:Y:S01]  /*3c50*/  IMAD.MOV.U32 R3, RZ, RZ, 0xa8 ;  /* 0x000000a8ff037424 */ /* 0x000fe200078e00ff */
[----:B------:R-:W-:Y:S01]  /*3c60*/  UIADD3 UR16, UPT, UPT, UR7, 0x4000180, URZ ;  /* 0x0400018007107890 */ /* 0x000fe2000fffe0ff */
[----:B------:R-:W-:Y:S01]  /*3c70*/  IMAD.MOV.U32 R2, RZ, RZ, 0x180 ;  /* 0x00000180ff027424 */ /* 0x000fe200078e00ff */
[----:B------:R-:W-:Y:S01]  /*3c80*/  UMOV UR4, 0x0 ;  /* 0x0000000000047882 */ /* 0x000fe20000000000 */
[----:B------:R-:W-:Y:S01]  /*3c90*/  UMOV UR5, 0x8410490 ;  /* 0x0841049000057882 */ /* 0x000fe20000000000 */
[----:B------:R-:W-:Y:S01]  /*3ca0*/  R2UR UR36, R3 ;  /* 0x00000000032472ca */ /* 0x000fe200000e0000 */
[----:B------:R-:W-:Y:S01]  /*3cb0*/  UMOV UR23, 0x40004040 ;  /* 0x4000404000177882 */ /* 0x000fe20000000000 */
[----:B------:R-:W-:Y:S01]  /*3cc0*/  R2UR UR37, R2 ;  /* 0x00000000022572ca */ /* 0x000fe200000e0000 */
[----:B------:R1:W-:Y:S01]  /*3cd0*/  UTCHMMA tmem[UR39], gdesc[UR22], tmem[UR74], tmem[UR4], idesc[UR5], UP0 ;  /* 0x00ff0416270079ea */ /* 0x0003e2000800004a */
[----:B------:R-:W-:Y:S01]  /*3ce0*/  IMAD.MOV.U32 R3, RZ, RZ, 0xb0 ;  /* 0x000000b0ff037424 */ /* 0x000fe200078e00ff */
[----:B------:R-:W-:Y:S01]  /*3cf0*/  UMOV UR21, 0x40004040 ;  /* 0x4000404000157882 */ /* 0x000fe20000000000 */
[----:B------:R-:W-:Y:S01]  /*3d00*/  UMOV UR75, 0x8410490 ;  /* 0x08410490004b7882 */ /* 0x000fe20000000000 */
[----:B------:R-:W-:Y:S01]  /*3d10*/  UIADD3 UR14, UPT, UPT, UR7, 0x4000200, URZ ;  /* 0x04000200070e7890 */ /* 0x000fe2000fffe0ff */
[----:B------:R-:W-:Y:S01]  /*3d20*/  IMAD.MOV.U32 R2, RZ, RZ, 0xb8 ;  /* 0x000000b8ff027424 */ /* 0x000fe200078e00ff */
[----:B------:R-:W-:Y:S01]  /*3d30*/  R2UR UR34, R3 ;  /* 0x00000000032272ca */ /* 0x000fe200000e0000 */
[----:B------:R-:W-:Y:S01]  /*3d40*/  IMAD.MOV.U32 R3, RZ, RZ, 0x180 ;  /* 0x00000180ff037424 */ /* 0x000fe200078e00ff */
[----:B------:R-:W-:Y:S01]  /*3d50*/  UIADD3 UR12, UPT, UPT, UR7, 0x4000280, URZ ;  /* 0x04000280070c7890 */ /* 0x000fe2000fffe0ff */
[----:B------:R-:W-:Y:S01]  /*3d60*/  IMAD.MOV.U32 R4, RZ, RZ, 0x180 ;  /* 0x00000180ff047424 */ /* 0x000fe200078e00ff */
[----:B------:R-:W-:Y:S01]  /*3d70*/  R2UR UR32, R2 ;  /* 0x00000000022072ca */ /* 0x000fe200000e0000 */
[----:B------:R-:W-:Y:S01]  /*3d80*/  UIADD3 UR10, UPT, UPT, UR7, 0x4000300, URZ ;  /* 0x04000300070a7890 */ /* 0x000fe2000fffe0ff */
[----:B------:R-:W-:Y:S01]  /*3d90*/  R2UR UR33, R3 ;  /* 0x00000000032172ca */ /* 0x000fe200000e0000 */
[----:B------:R-:W-:Y:S01]  /*3da0*/  IMAD.MOV.U32 R3, RZ, RZ, 0xc8 ;  /* 0x000000c8ff037424 */ /* 0x000fe200078e00ff */
[C---:B------:R-:W-:Y:S01]  /*3db0*/  R2UR UR35, R4.reuse ;  /* 0x00000000042372ca */ /* 0x040fe200000e0000 */
[----:B------:R-:W-:Y:S01]  /*3dc0*/  IMAD.MOV.U32 R2, RZ, RZ, 0xc0 ;  /* 0x000000c0ff027424 */ /* 0x000fe200078e00ff */
[----:B------:R-:W-:Y:S01]  /*3dd0*/  R2UR UR31, R4 ;  /* 0x00000000041f72ca */ /* 0x000fe200000e0000 */
[----:B------:R-:W-:Y:S01]  /*3de0*/  UIADD3 UR8, UPT, UPT, UR7, 0x4000380, URZ ;  /* 0x0400038007087890 */ /* 0x000fe2000fffe0ff */
[----:B------:R-:W-:Y:S01]  /*3df0*/  R2UR UR29, R3 ;  /* 0x00000000031d72ca */ /* 0x000fe200000e0000 */
[----:B------:R-:W-:Y:S01]  /*3e00*/  UMOV UR19, 0x40004040 ;  /* 0x4000404000137882 */ /* 0x000fe20000000000 */
[----:B------:R-:W-:Y:S01]  /*3e10*/  R2UR UR30, R2 ;  /* 0x00000000021e72ca */ /* 0x000fe200000e0000 */
[----:B------:R-:W-:Y:S01]  /*3e20*/  UMOV UR17, 0x40004040 ;  /* 0x4000404000117882 */ /* 0x000fe20000000000 */
[----:B------:R-:W-:Y:S01]  /*3e30*/  UMOV UR15, 0x40004040 ;  /* 0x40004040000f7882 */ /* 0x000fe20000000000 */
[----:B------:R-:W-:Y:S01]  /*3e40*/  UMOV UR13, 0x40004040 ;  /* 0x40004040000d7882 */ /* 0x000fe20000000000 */
[----:B------:R-:W-:Y:S01]  /*3e50*/  IMAD.MOV.U32 R3, RZ, RZ, 0xd0 ;  /* 0x000000d0ff037424 */ /* 0x000fe200078e00ff */
[----:B-1----:R-:W-:Y:S01]  /*3e60*/  R2UR.FILL UR5, R13 ;  /* 0x000000000d0572ca */ /* 0x002fe200004e0000 */
[----:B------:R-:W-:Y:S01]  /*3e70*/  UMOV UR74, 0x0 ;  /* 0x00000000004a7882 */ /* 0x000fe20000000000 */
[----:B------:R-:W-:Y:S01]  /*3e80*/  IMAD.MOV.U32 R2, RZ, RZ, 0x180 ;  /* 0x00000180ff027424 */ /* 0x000fe200078e00ff */
[----:B------:R1:W-:Y:S01]  /*3e90*/  UTCHMMA tmem[UR36], gdesc[UR20], tmem[UR37], tmem[UR74], idesc[UR75], UPT ;  /* 0x00ff4a14240079ea */ /* 0x0003e2000b800025 */
[----:B------:R-:W-:Y:S01]  /*3ea0*/  R2UR UR26, R3 ;  /* 0x00000000031a72ca */ /* 0x000fe200000e0000 */
[----:B------:R-:W-:Y:S01]  /*3eb0*/  IMAD.MOV.U32 R3, RZ, RZ, 0xd8 ;  /* 0x000000d8ff037424 */ /* 0x000fe200078e00ff */
[----:B------:R-:W-:Y:S01]  /*3ec0*/  UMOV UR22, 0x0 ;  /* 0x0000000000167882 */ /* 0x000fe20000000000 */
[C---:B------:R-:W-:Y:S01]  /*3ed0*/  R2UR UR28, R2.reuse ;  /* 0x00000000021c72ca */ /* 0x040fe200000e0000 */
[----:B------:R-:W-:Y:S01]  /*3ee0*/  UMOV UR23, 0x8410490 ;  /* 0x0841049000177882 */ /* 0x000fe20000000000 */
[C---:B------:R-:W-:Y:S01]  /*3ef0*/  R2UR UR27, R2.reuse ;  /* 0x00000000021b72ca */ /* 0x040fe200000e0000 */
[----:B------:R-:W-:Y:S01]  /*3f00*/  UMOV UR76, 0x0 ;  /* 0x00000000004c7882 */ /* 0x000fe20000000000 */
[----:B------:R-:W-:Y:S01]  /*3f10*/  R2UR UR24, R3 ;  /* 0x00000000031872ca */ /* 0x000fe200000e0000 */
[----:B------:R-:W-:Y:S01]  /*3f20*/  UMOV UR77, 0x8410490 ;  /* 0x08410490004d7882 */ /* 0x000fe20000000000 */
[----:B------:R-:W-:Y:S01]  /*3f30*/  R2UR UR25, R2 ;  /* 0x00000000021972ca */ /* 0x000fe200000e0000 */
[----:B------:R-:W-:Y:S01]  /*3f40*/  UMOV UR11, 0x40004040 ;  /* 0x40004040000b7882 */ /* 0x000fe20000000000 */
[----:B------:R-:W-:Y:S01]  /*3f50*/  UMOV UR70, 0x0 ;  /* 0x0000000000467882 */ /* 0x000fe20000000000 */
[----:B------:R-:W-:Y:S01]  /*3f60*/  UMOV UR71, 0x8410490 ;  /* 0x0841049000477882 */ /* 0x000fe20000000000 */
[----:B------:R-:W-:Y:S01]  /*3f70*/  UMOV UR9, 0x40004040 ;  /* 0x4000404000097882 */ /* 0x000fe20000000000 */
[----:B------:R-:W-:Y:S01]  /*3f80*/  R2UR.FILL UR4, R12 ;  /* 0x000000000c0472ca */ /* 0x000fe200004e0000 */
[----:B-1----:R-:W-:Y:S01]  /*3f90*/  UMOV UR36, 0x0 ;  /* 0x0000000000247882 */ /* 0x002fe20000000000 */
[----:B------:R-:W-:Y:S01]  /*3fa0*/  UMOV UR37, 0x8410490 ;  /* 0x0841049000257882 */ /* 0x000fe20000000000 */
[----:B------:R-:W-:Y:S01]  /*3fb0*/  UMOV UR20, 0x0 ;  /* 0x0000000000147882 */ /* 0x000fe20000000000 */
[----:B------:R-:W-:Y:S01]  /*3fc0*/  UMOV UR21, 0x8410490 ;  /* 0x0841049000157882 */ /* 0x000fe20000000000 */
[----:B------:R1:W-:Y:S01]  /*3fd0*/  UTCHMMA tmem[UR34], gdesc[UR18], tmem[UR35], tmem[UR36], idesc[UR37], UPT ;  /* 0x00ff2412220079ea */ /* 0x0003e2000b800023 */
[----:B------:R1:W-:Y:S01]  /*3fe0*/  UTCHMMA tmem[UR32], gdesc[UR16], tmem[UR33], tmem[UR20], idesc[UR21], UPT ;  /* 0x00ff1410200079ea */ /* 0x0003e2000b800021 */
[----:B------:R1:W-:Y:S01]  /*3ff0*/  UTCHMMA tmem[UR30], gdesc[UR14], tmem[UR31], tmem[UR22], idesc[UR23], UPT ;  /* 0x00ff160e1e0079ea */ /* 0x0003e2000b80001f */
[----:B------:R1:W-:Y:S01]  /*4000*/  UTCHMMA tmem[UR29], gdesc[UR12], tmem[UR28], tmem[UR74], idesc[UR75], UPT ;  /* 0x00ff4a0c1d0079ea */ /* 0x0003e2000b80001c */
[----:B------:R1:W-:Y:S01]  /*4010*/  UTCHMMA tmem[UR26], gdesc[UR10], tmem[UR27], tmem[UR76], idesc[UR77], UPT ;  /* 0x00ff4c0a1a0079ea */ /* 0x0003e2000b80001b */
[----:B------:R1:W-:Y:S01]  /*4020*/  UTCHMMA tmem[UR24], gdesc[UR8], tmem[UR25], tmem[UR70], idesc[UR71], UPT ;  /* 0x00ff4608180079ea */ /* 0x0003e2000b800019 */
[----:B------:R-:W-:Y:S05]  /*4030*/  BRA.U UP5, `(.L_x_63) ;  /* 0x0000000105047547 */ /* 0x000fea000b800000 */
[----:B-1----:R-:W-:Y:S05]  /*4040*/  BPT.TRAP 0x1 ;  /* 0x000000040000795c */ /* 0x002fea0000300000 */
.L_x_63:
[----:B------:R-:W-:Y:S01]  /*4050*/  LOP3.LUT R8, R8, 0x1, RZ, 0x3c, !PT ;  /* 0x0000000108087812 */ /* 0x000fe200078e3cff */
[----:B------:R-:W-:Y:S09]  /*4060*/  UIADD3 UR7, UPT, UPT, UR38, 0x50098, URZ ;  /* 0x0005009826077890 */ /* 0x000ff2000fffe0ff */
[----:B------:R2:W-:Y:S01]  /*4070*/  UTCBAR [UR7], URZ ;  /* 0x000000ff070073e9 */ /* 0x0005e200080000ff */
[----:B------:R-:W-:Y:S05]  /*4080*/  BRA.U !UP1, `(.L_x_64) ;  /* 0x0000000109047547 */ /* 0x000fea000b800000 */
[----:B-12---:R-:W-:Y:S05]  /*4090*/  BPT.TRAP 0x1 ;  /* 0x000000040000795c */ /* 0x006fea0000300000 */
.L_x_64:
[----:B-1----:R-:W-:Y:S01]  /*40a0*/  UIADD3 UR10, UPT, UPT, UR6, 0x1000, URZ ;  /* 0x00001000060a7890 */ /* 0x002fe2000fffe0ff */
[----:B------:R-:W-:Y:S01]  /*40b0*/  R2UR UR8, R0 ;  /* 0x00000000000872ca */ /* 0x000fe200000e0000 */
[----:B------:R-:W-:Y:S01]  /*40c0*/  UIADD3 UR36, UPT, UPT, UR6, 0x1002, URZ ;  /* 0x0000100206247890 */ /* 0x000fe2000fffe0ff */
[----:B------:R-:W-:Y:S01]  /*40d0*/  IMAD.MOV.U32 R2, RZ, RZ, 0x80 ;  /* 0x00000080ff027424 */ /* 0x000fe200078e00ff */
[----:B------:R-:W-:Y:S01]  /*40e0*/  UIADD3 UR34, UPT, UPT, UR6, 0x1004, URZ ;  /* 0x0000100406227890 */ /* 0x000fe2000fffe0ff */
[----:B------:R-:W-:Y:S01]  /*40f0*/  MOV.SPILL R13, UR73 ;  /* 0x00000049000d7c02 */ /* 0x000fe20009000f00 */
[----:B------:R-:W-:Y:S01]  /*4100*/  UIADD3 UR32, UPT, UPT, UR6, 0x1006, URZ ;  /* 0x0000100606207890 */ /* 0x000fe2000fffe0ff */
[----:B------:R-:W-:Y:S01]  /*4110*/  MOV.SPILL R12, UR72 ;  /* 0x00000048000c7c02 */ /* 0x000fe20009000f00 */
[----:B------:R-:W-:Y:S01]  /*4120*/  UIADD3 UR30, UPT, UPT, UR6, 0x1400, URZ ;  /* 0x00001400061e7890 */ /* 0x000fe2000fffe0ff */
[C---:B------:R-:W-:Y:S01]  /*4130*/  R2UR UR21, R2.reuse ;  /* 0x00000000021572ca */ /* 0x040fe200000e0000 */
[----:B------:R-:W-:Y:S01]  /*4140*/  UIADD3 UR28, UPT, UPT, UR6, 0x1402, URZ ;  /* 0x00001402061c7890 */ /* 0x000fe2000fffe0ff */
[C---:B------:R-:W-:Y:S01]  /*4150*/  R2UR UR17, R2.reuse ;  /* 0x00000000021172ca */ /* 0x040fe200000e0000 */
[----:B------:R-:W-:Y:S01]  /*4160*/  UIADD3 UR26, UPT, UPT, UR6, 0x1404, URZ ;  /* 0x00001404061a7890 */ /* 0x000fe2000fffe0ff */
[C---:B------:R-:W-:Y:S01]  /*4170*/  R2UR UR77, R2.reuse ;  /* 0x00000000024d72ca */ /* 0x040fe200000e0000 */
[----:B------:R-:W-:Y:S01]  /*4180*/  ULEA UR5, UR8, UR38, 0x3 ;  /* 0x0000002608057291 */ /* 0x000fe2000f8e18ff */
[C---:B------:R-:W-:Y:S01]  /*4190*/  R2UR UR75, R2.reuse ;  /* 0x00000000024b72ca */ /* 0x040fe200000e0000 */
[----:B------:R-:W-:Y:S01]  /*41a0*/  UIADD3 UR24, UPT, UPT, UR6, 0x1406, URZ ;  /* 0x0000140606187890 */ /* 0x000fe2000fffe0ff */
[C---:B------:R-:W-:Y:S01]  /*41b0*/  R2UR UR69, R2.reuse ;  /* 0x00000000024572ca */ /* 0x040fe200000e0000 */
[----:B--2---:R-:W-:Y:S01]  /*41c0*/  UIADD3 UR7, UPT, UPT, UR5, 0x50038, URZ ;  /* 0x0005003805077890 */ /* 0x004fe2000fffe0ff */
[----:B------:R-:W-:Y:S01]  /*41d0*/  R2UR UR55, R2 ;  /* 0x00000000023772ca */ /* 0x000fe200000e0000 */
[----:B------:R-:W-:Y:S01]  /*41e0*/  UIADD3 UR22, UPT, UPT, UR6, 0x1800, URZ ;  /* 0x0000180006167890 */ /* 0x000fe2000fffe0ff */
[----:B------:R-:W-:Y:S01]  /*41f0*/  IMAD.MOV.U32 R0, RZ, RZ, 0x80 ;  /* 0x00000080ff007424 */ /* 0x000fe200078e00ff */
[----:B------:R-:W-:Y:S01]  /*4200*/  UIADD3 UR20, UPT, UPT, UR6, 0x1802, URZ ;  /* 0x0000180206147890 */ /* 0x000fe2000fffe0ff */
[----:B------:R-:W-:Y:S01]  /*4210*/  IMAD.MOV.U32 R4, RZ, RZ, 0x80 ;  /* 0x00000080ff047424 */ /* 0x000fe200078e00ff */
[----:B------:R-:W-:Y:S01]  /*4220*/  UIADD3 UR18, UPT, UPT, UR6, 0x1804, URZ ;  /* 0x0000180406127890 */ /* 0x000fe2000fffe0ff */
[----:B------:R-:W-:Y:S01]  /*4230*/  IMAD.MOV.U32 R3, RZ, RZ, 0x80 ;  /* 0x00000080ff037424 */ /* 0x000fe200078e00ff */
[----:B------:R-:W-:Y:S01]  /*4240*/  UIADD3 UR16, UPT, UPT, UR6, 0x1806, URZ ;  /* 0x0000180606107890 */ /* 0x000fe2000fffe0ff */
[----:B------:R1:W-:Y:S01]  /*4250*/  UTCBAR [UR7], URZ ;  /* 0x000000ff070073e9 */ /* 0x0003e200080000ff */
[----:B------:R-:W-:Y:S01]  /*4260*/  UIADD3 UR14, UPT, UPT, UR6, 0x1c00, URZ ;  /* 0x00001c00060e7890 */ /* 0x000fe2000fffe0ff */
[----:B------:R-:W-:Y:S01]  /*4270*/  R2UR UR13, R0 ;  /* 0x00000000000d72ca */ /* 0x000fe200000e0000 */
[----:B------:R-:W-:Y:S01]  /*4280*/  UIADD3 UR12, UPT, UPT, UR6, 0x1c02, URZ ;  /* 0x00001c02060c7890 */ /* 0x000fe2000fffe0ff */
[----:B------:R-:W-:Y:S01]  /*4290*/  R2UR UR9, R4 ;  /* 0x00000000040972ca */ /* 0x000fe200000e0000 */
[----:B------:R-:W-:Y:S01]  /*42a0*/  UMOV UR72, 0x0 ;  /* 0x0000000000487882 */ /* 0x000fe20000000000 */
[----:B------:R-:W-:Y:S01]  /*42b0*/  UMOV UR73, 0x8200490 ;  /* 0x0820049000497882 */ /* 0x000fe20000000000 */
[----:B------:R-:W-:Y:S01]  /*42c0*/  UMOV UR70, UR4 ;  /* 0x0000000400467c82 */ /* 0x000fe20008000000 */
[----:B------:R-:W-:Y:S01]  /*42d0*/  UIADD3 UR4, UPT, UPT, UR6, 0x1c06, URZ ;  /* 0x00001c0606047890 */ /* 0x000fe2000fffe0ff */
[----:B------:R-:W-:Y:S01]  /*42e0*/  R2UR UR15, R3 ;  /* 0x00000000030f72ca */ /* 0x000fe200000e0000 */
        /* <DEDUP_REMOVED lines=8> */
[----:B------:R-:W-:Y:S01]  /*4370*/  UMOV UR33, 0x40004040 ;  /* 0x4000404000217882 */ /* 0x000fe20000000000 */
[----:B------:R-:W-:Y:S01]  /*4380*/  UMOV UR49, 0x40004040 ;  /* 0x4000404000317882 */ /* 0x000fe20000000000 */
[----:B------:R-:W-:Y:S01]  /*4390*/  UMOV UR31, 0x40004040 ;  /* 0x40004040001f7882 */ /* 0x000fe20000000000 */
[C---:B------:R-:W-:Y:S01]  /*43a0*/  R2UR UR19, R0.reuse ;  /* 0x00000000001372ca */ /* 0x040fe200000e0000 */
[----:B------:R-:W-:Y:S01]  /*43b0*/  UMOV UR47, 0x40004040 ;  /* 0x40004040002f7882 */ /* 0x000fe20000000000 */
[----:B------:R-:W-:Y:S01]  /*43c0*/  UMOV UR29, 0x40004040 ;  /* 0x40004040001d7882 */ /* 0x000fe20000000000 */
[----:B------:R-:W-:Y:S01]  /*43d0*/  UMOV UR65, 0x40004040 ;  /* 0x4000404000417882 */ /* 0x000fe20000000000 */
[----:B------:R-:W-:Y:S01]  /*43e0*/  UMOV UR27, 0x40004040 ;  /* 0x40004040001b7882 */ /* 0x000fe20000000000 */
[C---:B------:R-:W-:Y:S01]  /*43f0*/  R2UR UR76, R0.reuse ;  /* 0x00000000004c72ca */ /* 0x040fe200000e0000 */
[----:B------:R-:W-:Y:S01]  /*4400*/  UMOV UR67, 0x40004040 ;  /* 0x4000404000437882 */ /* 0x000fe20000000000 */
[C---:B------:R-:W-:Y:S01]  /*4410*/  R2UR UR74, R0.reuse ;  /* 0x00000000004a72ca */ /* 0x040fe200000e0000 */
[----:B------:R-:W-:Y:S01]  /*4420*/  UMOV UR25, 0x40004040 ;  /* 0x4000404000197882 */ /* 0x000fe20000000000 */
[C---:B------:R-:W-:Y:S01]  /*4430*/  R2UR UR57, R0.reuse ;  /* 0x00000000003972ca */ /* 0x040fe200000e0000 */
[----:B------:R-:W-:Y:S01]  /*4440*/  UMOV UR63, 0x40004040 ;  /* 0x40004040003f7882 */ /* 0x000fe20000000000 */
[----:B------:R-:W-:Y:S01]  /*4450*/  UMOV UR23, 0x40004040 ;  /* 0x4000404000177882 */ /* 0x000fe20000000000 */
[----:B------:R-:W-:Y:S01]  /*4460*/  UMOV UR61, 0x40004040 ;  /* 0x40004040003d7882 */ /* 0x000fe20000000000 */
[----:B------:R-:W-:Y:S01]  /*4470*/  R2UR UR39, R0 ;  /* 0x00000000002772ca */ /* 0x000fe200000e0000 */
[----:B------:R-:W-:Y:S01]  /*4480*/  UMOV UR59, 0x40004040 ;  /* 0x40004040003b7882 */ /* 0x000fe20000000000 */
[----:B------:R-:W-:Y:S01]  /*4490*/  UMOV UR45, 0x40004040 ;  /* 0x40004040002d7882 */ /* 0x000fe20000000000 */
[----:B-1----:R-:W-:Y:S01]  /*44a0*/  UMOV UR7, 0x8200490 ;  /* 0x0820049000077882 */ /* 0x002fe20000000000 */
[----:B--2---:R-:W-:Y:S01]  /*44b0*/  UMOV UR10, 0x0 ;  /* 0x00000000000a7882 */ /* 0x004fe20000000000 */
[----:B------:R-:W-:Y:S01]  /*44c0*/  UMOV UR11, 0x8200490 ;  /* 0x08200490000b7882 */ /* 0x000fe20000000000 */
[----:B------:R-:W-:Y:S01]  /*44d0*/  UMOV UR21, 0x40004040 ;  /* 0x4000404000157882 */ /* 0x000fe20000000000 */
[----:B------:R1:W-:Y:S01]  /*44e0*/  UTCHMMA gdesc[UR36], gdesc[UR40], tmem[UR13], tmem[UR10], idesc[UR11], UPT ;  /* 0x00ff0a28240075ea */ /* 0x0003e2000b80000d */
[----:B------:R-:W-:Y:S01]  /*44f0*/  UTCHMMA gdesc[UR34], gdesc[UR52], tmem[UR9], tmem[UR10], idesc[UR11], UPT ;  /* 0x00ff0a34220075ea */ /* 0x000fe2000b800009 */
[----:B------:R2:W-:Y:S01]  /*4500*/  UTCHMMA gdesc[UR32], gdesc[UR50], tmem[UR15], tmem[UR10], idesc[UR11], UPT ;  /* 0x00ff0a32200075ea */ /* 0x0005e2000b80000f */
[----:B------:R3:W-:Y:S01]  /*4510*/  UTCHMMA gdesc[UR30], gdesc[UR48], tmem[UR17], tmem[UR10], idesc[UR11], UPT ;  /* 0x00ff0a301e0075ea */ /* 0x0007e2000b800011 */
[----:B------:R-:W-:Y:S01]  /*4520*/  UMOV UR43, 0x40004040 ;  /* 0x40004040002b7882 */ /* 0x000fe20000000000 */
[----:B------:R-:W-:Y:S01]  /*4530*/  UMOV UR70, 0x0 ;  /* 0x0000000000467882 */ /* 0x000fe20000000000 */
[----:B------:R-:W-:Y:S01]  /*4540*/  UMOV UR5, 0x40004040 ;  /* 0x4000404000057882 */ /* 0x000fe20000000000 */
[----:B------:R-:W-:Y:S01]  /*4550*/  UMOV UR71, UR8 ;  /* 0x0000000800477c82 */ /* 0x000fe20008000000 */
[----:B------:R-:W-:Y:S01]  /*4560*/  UIADD3 UR8, UPT, UPT, UR6, 0x1c04, URZ ;  /* 0x00001c0406087890 */ /* 0x000fe2000fffe0ff */
[----:B------:R-:W-:Y:S02]  /*4570*/  R2UR.FILL UR73, R13 ;  /* 0x000000000d4972ca */ /* 0x000fe400004e0000 */
[----:B------:R-:W-:Y:S01]  /*4580*/  UMOV UR6, 0x0 ;  /* 0x0000000000067882 */ /* 0x000fe20000000000 */
[----:B------:R-:W-:Y:S01]  /*4590*/  R2UR.FILL UR72, R12 ;  /* 0x000000000c4872ca */ /* 0x000fe200004e0000 */
[----:B-1----:R-:W-:Y:S01]  /*45a0*/  UMOV UR36, UR56 ;  /* 0x0000003800247c82 */ /* 0x002fe20008000000 */
[----:B------:R-:W-:Y:S01]  /*45b0*/  UMOV UR13, 0x40004040 ;  /* 0x40004040000d7882 */ /* 0x000fe20000000000 */
[----:B--2---:R-:W-:Y:S01]  /*45c0*/  R2UR UR50, R4 ;  /* 0x00000000043272ca */ /* 0x004fe200000e0000 */
[----:B---3--:R-:W-:Y:S01]  /*45d0*/  UMOV UR48, 0x0 ;  /* 0x0000000000307882 */ /* 0x008fe20000000000 */
        /* <DEDUP_REMOVED lines=11> */
[----:B------:R2:W-:Y:S01]  /*4690*/  UTCHMMA gdesc[UR26], gdesc[UR64], tmem[UR50], tmem[UR48], idesc[UR49], UPT ;  /* 0x00ff30401a0075ea */ /* 0x0005e2000b800032 */
[----:B------:R-:W-:Y:S01]  /*46a0*/  UMOV UR9, 0x40004040 ;  /* 0x4000404000097882 */ /* 0x000fe20000000000 */
[----:B------:R-:W-:Y:S01]  /*46b0*/  UMOV UR10, UR68 ;  /* 0x00000044000a7c82 */ /* 0x000fe20008000000 */
[----:B------:R-:W-:Y:S01]  /*46c0*/  UMOV UR11, 0x40004040 ;  /* 0x40004040000b7882 */ /* 0x000fe20000000000 */
[----:B------:R-:W-:Y:S01]  /*46d0*/  UMOV UR40, 0x0 ;  /* 0x0000000000287882 */ /* 0x000fe20000000000 */
[----:B------:R-:W-:Y:S01]  /*46e0*/  UMOV UR41, 0x8200490 ;  /* 0x0820049000297882 */ /* 0x000fe20000000000 */
[----:B------:R-:W-:Y:S01]  /*46f0*/  UMOV UR51, UR71 ;  /* 0x0000004700337c82 */ /* 0x000fe20008000000 */
[----:B------:R-:W-:Y:S01]  /*4700*/  UMOV UR71, 0x8200490 ;  /* 0x0820049000477882 */ /* 0x000fe20000000000 */
[----:B-1----:R-:W-:Y:S01]  /*4710*/  UMOV UR28, 0x0 ;  /* 0x00000000001c7882 */ /* 0x002fe20000000000 */
[----:B------:R-:W-:Y:S01]  /*4720*/  UMOV UR29, 0x8200490 ;  /* 0x08200490001d7882 */ /* 0x000fe20000000000 */
[----:B------:R-:W-:Y:S01]  /*4730*/  UMOV UR46, 0x0 ;  /* 0x00000000002e7882 */ /* 0x000fe20000000000 */
[----:B------:R-:W-:Y:S01]  /*4740*/  UMOV UR47, 0x8200490 ;  /* 0x08200490002f7882 */ /* 0x000fe20000000000 */
[----:B------:R-:W-:Y:S01]  /*4750*/  UMOV UR19, 0x40004040 ;  /* 0x4000404000137882 */ /* 0x000fe20000000000 */
[----:B--2---:R-:W-:Y:S11]  /*4760*/  R2UR UR50, R3 ;  /* 0x00000000033272ca */ /* 0x004ff600000e0000 */
[----:B------:R-:W-:Y:S02]  /*4770*/  @!UPT UIADD3 URZ, UPT, UPT, URZ, URZ, URZ ;  /* 0x000000fffffff290 */ /* 0x000fe4000fffe0ff */
[----:B------:R-:W-:Y:S01]  /*4780*/  UTCHMMA gdesc[UR24], gdesc[UR66], tmem[UR50], tmem[UR28], idesc[UR29], UPT ;  /* 0x00ff1c42180075ea */ /* 0x000fe2000b800032 */
[----:B------:R-:W-:Y:S01]  /*4790*/  UTCHMMA gdesc[UR22], gdesc[UR62], tmem[UR77], tmem[UR46], idesc[UR47], UPT ;  /* 0x00ff2e3e160075ea */ /* 0x000fe2000b80004d */
[----:B------:R-:W-:Y:S01]  /*47a0*/  UTCHMMA gdesc[UR20], gdesc[UR60], tmem[UR76], tmem[UR30], idesc[UR31], UPT ;  /* 0x00ff1e3c140075ea */ /* 0x000fe2000b80004c */
[----:B------:R-:W-:Y:S01]  /*47b0*/  UTCHMMA gdesc[UR18], gdesc[UR58], tmem[UR75], tmem[UR48], idesc[UR49], UPT ;  /* 0x00ff303a120075ea */ /* 0x000fe2000b80004b */
[----:B------:R1:W-:Y:S01]  /*47c0*/  UTCHMMA gdesc[UR16], gdesc[UR44], tmem[UR74], tmem[UR6], idesc[UR7], UPT ;  /* 0x00ff062c100075ea */ /* 0x0003e2000b80004a */
[----:B------:R2:W-:Y:S01]  /*47d0*/  UTCHMMA gdesc[UR14], gdesc[UR42], tmem[UR69], tmem[UR32], idesc[UR33], UPT ;  /* 0x00ff202a0e0075ea */ /* 0x0005e2000b800045 */
[----:B------:R2:W-:Y:S01]  /*47e0*/  UTCHMMA gdesc[UR12], gdesc[UR36], tmem[UR57], tmem[UR70], idesc[UR71], UPT ;  /* 0x00ff46240c0075ea */ /* 0x0005e2000b800039 */
[----:B------:R2:W-:Y:S01]  /*47f0*/  UTCHMMA gdesc[UR8], gdesc[UR34], tmem[UR55], tmem[UR52], idesc[UR53], UPT ;  /* 0x00ff3422080075ea */ /* 0x0005e2000b800037 */
[----:B------:R2:W-:Y:S01]  /*4800*/  UTCHMMA gdesc[UR4], gdesc[UR10], tmem[UR39], tmem[UR40], idesc[UR41], UPT ;  /* 0x00ff280a040075ea */ /* 0x0005e2000b800027 */
[----:B-1----:R-:W-:Y:S04]  /*4810*/  UIADD3 UR6, UPT, UPT, UR51, 0x1, URZ ;  /* 0x0000000133067890 */ /* 0x002fe8000fffe0ff */
[----:B------:R-:W-:Y:S04]  /*4820*/  UISETP.NE.AND UP0, UPT, UR6, 0x3, UPT ;  /* 0x000000030600788c */ /* 0x000fe8000bf05270 */
[----:B------:R-:W-:Y:S01]  /*4830*/  USEL UR6, UR6, URZ, UP0 ;  /* 0x000000ff06067287 */ /* 0x000fe20008000000 */
[----:B------:R-:W-:Y:S11]  /*4840*/  BRA.U UP3, `(.L_x_65) ;  /* 0x0000000103047547 */ /* 0x000ff6000b800000 */
[----:B--2---:R-:W-:Y:S05]  /*4850*/  BPT.TRAP 0x1 ;  /* 0x000000040000795c */ /* 0x004fea0000300000 */
.L_x_65:
[----:B--2---:R-:W-:Y:S09]  /*4860*/  UIADD3 UR4, UPT, UPT, UR38, 0x50060, URZ ;  /* 0x0005006026047890 */ /* 0x004ff2000fffe0ff */
[----:B------:R1:W-:Y:S01]  /*4870*/  UTCBAR [UR4], URZ ;  /* 0x000000ff040073e9 */ /* 0x0003e200080000ff */
[----:B------:R-:W-:Y:S05]  /*4880*/  BRA.U !UP1, `(.L_x_66) ;  /* 0x0000000109047547 */ /* 0x000fea000b800000 */
[----:B-1----:R-:W-:Y:S05]  /*4890*/  BPT.TRAP 0x1 ;  /* 0x000000040000795c */ /* 0x002fea0000300000 */
.L_x_66:
[----:B-1----:R-:W-:Y:S04]  /*48a0*/  ULEA UR4, UR6, UR38, 0x3 ;  /* 0x0000002606047291 */ /* 0x002fe8000f8e18ff */
[----:B------:R-:W-:Y:S02]  /*48b0*/  UIADD3 UR5, UPT, UPT, UR4, 0x50038, URZ ;  /* 0x0005003804057890 */ /* 0x000fe4000fffe0ff */
[----:B------:R-:W-:Y:S04]  /*48c0*/  UIADD3 UR4, UPT, UPT, UR6, 0x1, URZ ;  /* 0x0000000106047890 */ /* 0x000fe8000fffe0ff */
[----:B------:R-:W-:Y:S03]  /*48d0*/  UISETP.NE.AND UP0, UPT, UR4, 0x3, UPT ;  /* 0x000000030400788c */ /* 0x000fe6000bf05270 */
[----:B------:R1:W-:Y:S01]  /*48e0*/  UTCBAR [UR5], URZ ;  /* 0x000000ff050073e9 */ /* 0x0003e200080000ff */
[----:B------:R-:W-:Y:S06]  /*48f0*/  USEL UR4, UR4, URZ, UP0 ;  /* 0x000000ff04047287 */ /* 0x000fec0008000000 */
[----:B------:R-:W-:Y:S01]  /*4900*/  MOV R0, UR4 ;  /* 0x0000000400007c02 */ /* 0x000fe20008000f00 */
[----:B------:R-:W-:Y:S06]  /*4910*/  BRA.U !UP1, `(.L_x_67) ;  /* 0x0000000109047547 */ /* 0x000fec000b800000 */
[----:B-1----:R-:W-:Y:S05]  /*4920*/  BPT.TRAP 0x1 ;  /* 0x000000040000795c */ /* 0x002fea0000300000 */
.L_x_67:
[----:B------:R-:W-:Y:S01]  /*4930*/  ULEA UR4, UR72, UR38, 0x3 ;  /* 0x0000002648047291 */ /* 0x000fe2000f8e18ff */
[----:B------:R-:W-:Y:S08]  /*4940*/  SHF.L.U32 R3, R5, 0x1f, RZ ;  /* 0x0000001f05037819 */ /* 0x000ff000000006ff */
[----:B------:R-:W2:Y:S02]  /*4950*/  SYNCS.PHASECHK.TRANS64.TRYWAIT P0, [UR4+0x50020], R3 ;  /* 0x05002003ff0075a7 */ /* 0x000ea40008001104 */
[----:B--2---:R-:W-:Y:S05]  /*4960*/  @!P0 BRA `(.L_x_68) ;  /* 0x0000026c00548947 */ /* 0x004fea0003800000 */
.L_x_445:
[----:B------:R-:W-:Y:S05]  /*4970*/  BRA.U UP5, `(.L_x_69) ;  /* 0x0000000105047547 */ /* 0x000fea000b800000 */
[----:B-1----:R-:W-:Y:S05]  /*4980*/  BPT.TRAP 0x1 ;  /* 0x000000040000795c */ /* 0x002fea0000300000 */
.L_x_69:
[----:B--2---:R-:W-:Y:S04]  /*4990*/  SHF.L.U32 R3, R8, 0x1f, RZ ;  /* 0x0000001f08037819 */ /* 0x004fe800000006ff */
[----:B------:R-:W2:Y:S02]  /*49a0*/  SYNCS.PHASECHK.TRANS64.TRYWAIT P0, [UR38+0x500a0], R3 ;  /* 0x0500a003ff0075a7 */ /* 0x000ea40008001126 */
[----:B--2---:R-:W-:Y:S05]  /*49b0*/  @!P0 BRA `(.L_x_70) ;  /* 0x0000026c00588947 */ /* 0x004fea0003800000 */
.L_x_447:
[----:B------:R-:W-:Y:S05]  /*49c0*/  BRA.U UP4, `(.L_x_71) ;  /* 0x0000000104047547 */ /* 0x000fea000b800000 */
[----:B-1----:R-:W-:Y:S05]  /*49d0*/  BPT.TRAP 0x1 ;  /* 0x000000040000795c */ /* 0x002fea0000300000 */
.L_x_71:
[----:B------:R-:W-:Y:S01]  /*49e0*/  SHF.L.U32 R4, R6, 0x1f, RZ ;  /* 0x0000001f06047819 */ /* 0x000fe200000006ff */
[----:B------:R-:W-:Y:S02]  /*49f0*/  HFMA2 R12, -RZ, RZ, 0, 1.52587890625e-05 ;  /* 0x00000100ff0c7431 */ /* 0x000fe400000001ff */
[----:B--2---:R-:W-:Y:S01]  /*4a00*/  IMAD.MOV.U32 R2, RZ, RZ, 0x20 ;  /* 0x00000020ff027424 */ /* 0x004fe200078e00ff */
[----:B------:R-:W2:Y:S02]  /*4a10*/  SYNCS.PHASECHK.TRANS64.TRYWAIT P0, [UR38+0x50058], R4 ;  /* 0x05005804ff0075a7 */ /* 0x000ea40008001126 */
[----:B--2---:R-:W-:Y:S05]  /*4a20*/  @!P0 BRA `(.L_x_72) ;  /* 0x0000026c00548947 */ /* 0x004fea0003800000 */
.L_x_449:
[----:B------:R-:W-:Y:S01]  /*4a30*/  USHF.L.U32 UR20, UR72, 0xc, URZ ;  /* 0x0000000c48147899 */ /* 0x000fe200080006ff */
[----:B--2---:R-:W-:Y:S01]  /*4a40*/  IMAD.MOV.U32 R3, RZ, RZ, 0x100 ;  /* 0x00000100ff037424 */ /* 0x004fe200078e00ff */
[----:B------:R-:W-:Y:S01]  /*4a50*/  ULOP3.LUT UR37, UR73, 0x4000000, URZ, 0xfc, !UPT ;  /* 0x0400000049257892 */ /* 0x000fe2000f8efcff */
[----:B------:R-:W-:Y:S01]  /*4a60*/  R2UR UR35, R2 ;  /* 0x00000000022372ca */ /* 0x000fe200000e0000 */
[----:B------:R-:W-:Y:S01]  /*4a70*/  IMAD.MOV.U32 R4, RZ, RZ, 0x28 ;  /* 0x00000028ff047424 */ /* 0x000fe200078e00ff */
[----:B------:R-:W-:Y:S01]  /*4a80*/  R2UR UR36, R12 ;  /* 0x000000000c2472ca */ /* 0x000fe200000e0000 */
[----:B------:R-:W-:Y:S01]  /*4a90*/  UIADD3 UR4, UPT, UPT, UR20, UR37, URZ ;  /* 0x0000002514047290 */ /* 0x000fe2000fffe0ff */
[----:B------:R-:W-:Y:S01]  /*4aa0*/  IMAD.MOV.U32 R2, RZ, RZ, 0x30 ;  /* 0x00000030ff027424 */ /* 0x000fe200078e00ff */
[C---:B------:R-:W-:Y:S01]  /*4ab0*/  R2UR UR34, R3.reuse ;  /* 0x00000000032272ca */ /* 0x040fe200000e0000 */
[----:B------:R-:W-:Y:S01]  /*4ac0*/  IMAD.MOV.U32 R12, RZ, RZ, 0x100 ;  /* 0x00000100ff0c7424 */ /* 0x000fe200078e00ff */
[----:B------:R-:W-:Y:S01]  /*4ad0*/  UIADD3 UR18, UPT, UPT, UR4, 0x80, URZ ;  /* 0x0000008004127890 */ /* 0x000fe2000fffe0ff */
[----:B------:R-:W-:Y:S01]  /*4ae0*/  R2UR UR30, R3 ;  /* 0x00000000031e72ca */ /* 0x000fe200000e0000 */
[----:B------:R-:W-:Y:S01]  /*4af0*/  UIADD3 UR16, UPT, UPT, UR4, 0x100, URZ ;  /* 0x0000010004107890 */ /* 0x000fe2000fffe0ff */
[----:B------:R-:W-:Y:S01]  /*4b00*/  IMAD.MOV.U32 R3, RZ, RZ, 0x48 ;  /* 0x00000048ff037424 */ /* 0x000fe200078e00ff */
[----:B------:R-:W-:Y:S01]  /*4b10*/  UIADD3 UR14, UPT, UPT, UR4, 0x180, URZ ;  /* 0x00000180040e7890 */ /* 0x000fe2000fffe0ff */
[----:B------:R-:W-:Y:S01]  /*4b20*/  R2UR UR33, R4 ;  /* 0x00000000042172ca */ /* 0x000fe200000e0000 */
[----:B------:R-:W-:Y:S01]  /*4b30*/  UIADD3 UR12, UPT, UPT, UR4, 0x200, URZ ;  /* 0x00000200040c7890 */ /* 0x000fe2000fffe0ff */
[----:B------:R-:W-:Y:S01]  /*4b40*/  R2UR UR31, R2 ;  /* 0x00000000021f72ca */ /* 0x000fe200000e0000 */
[----:B------:R-:W-:Y:S01]  /*4b50*/  UIADD3 UR10, UPT, UPT, UR4, 0x280, URZ ;  /* 0x00000280040a7890 */ /* 0x000fe2000fffe0ff */
[----:B------:R-:W-:Y:S01]  /*4b60*/  IMAD.MOV.U32 R4, RZ, RZ, 0x38 ;  /* 0x00000038ff047424 */ /* 0x000fe200078e00ff */
[----:B------:R-:W-:Y:S01]  /*4b70*/  UIADD3 UR8, UPT, UPT, UR4, 0x300, URZ ;  /* 0x0000030004087890 */ /* 0x000fe2000fffe0ff */
[----:B------:R-:W-:Y:S01]  /*4b80*/  IMAD.MOV.U32 R2, RZ, RZ, 0x40 ;  /* 0x00000040ff027424 */ /* 0x000fe200078e00ff */
[----:B------:R-:W-:Y:S01]  /*4b90*/  UIADD3 UR6, UPT, UPT, UR4, 0x380, URZ ;  /* 0x0000038004067890 */ /* 0x000fe2000fffe0ff */
[----:B------:R-:W-:Y:S01]  /*4ba0*/  R2UR UR25, R3 ;  /* 0x00000000031972ca */ /* 0x000fe200000e0000 */
[----:B------:R-:W-:Y:S01]  /*4bb0*/  IMAD.MOV.U32 R3, RZ, RZ, 0x50 ;  /* 0x00000050ff037424 */ /* 0x000fe200078e00ff */
[----:B------:R-:W-:Y:S01]  /*4bc0*/  R2UR UR29, R4 ;  /* 0x00000000041d72ca */ /* 0x000fe200000e0000 */
[----:B------:R-:W-:Y:S01]  /*4bd0*/  IMAD.MOV.U32 R4, RZ, RZ, 0x100 ;  /* 0x00000100ff047424 */ /* 0x000fe200078e00ff */
[----:B------:R-:W-:Y:S01]  /*4be0*/  R2UR UR27, R2 ;  /* 0x00000000021b72ca */ /* 0x000fe200000e0000 */
[----:B------:R-:W-:Y:S01]  /*4bf0*/  IMAD.MOV.U32 R2, RZ, RZ, 0x100 ;  /* 0x00000100ff027424 */ /* 0x000fe200078e00ff */
[----:B------:R-:W-:Y:S01]  /*4c00*/  R2UR UR23, R3 ;  /* 0x00000000031772ca */ /* 0x000fe200000e0000 */
[----:B------:R-:W-:Y:S01]  /*4c10*/  IMAD.MOV.U32 R3, RZ, RZ, 0x58 ;  /* 0x00000058ff037424 */ /* 0x000fe200078e00ff */
[----:B------:R-:W-:Y:S01]  /*4c20*/  R2UR UR32, R12 ;  /* 0x000000000c2072ca */ /* 0x000fe200000e0000 */
[----:B------:R-:W-:Y:S01]  /*4c30*/  UMOV UR54, 0x0 ;  /* 0x0000000000367882 */ /* 0x000fe20000000000 */
[----:B------:R-:W-:Y:S01]  /*4c40*/  R2UR UR28, R4 ;  /* 0x00000000041c72ca */ /* 0x000fe200000e0000 */
[----:B------:R-:W-:Y:S01]  /*4c50*/  UMOV UR55, 0x8410490 ;  /* 0x0841049000377882 */ /* 0x000fe20000000000 */
[C---:B------:R-:W-:Y:S01]  /*4c60*/  R2UR UR26, R2.reuse ;  /* 0x00000000021a72ca */ /* 0x040fe200000e0000 */
[----:B-1----:R-:W-:Y:S01]  /*4c70*/  UMOV UR5, 0x40004040 ;  /* 0x4000404000057882 */ /* 0x002fe20000000000 */
[C---:B------:R-:W-:Y:S01]  /*4c80*/  R2UR UR24, R2.reuse ;  /* 0x00000000021872ca */ /* 0x040fe200000e0000 */
[----:B------:R1:W-:Y:S01]  /*4c90*/  UTCHMMA tmem[UR35], gdesc[UR4], tmem[UR36], tmem[UR54], idesc[UR55], UPT ;  /* 0x00ff3604230079ea */ /* 0x0003e2000b800024 */
[----:B------:R-:W-:Y:S01]  /*4ca0*/  R2UR UR21, R3 ;  /* 0x00000000031572ca */ /* 0x000fe200000e0000 */
[----:B------:R-:W-:Y:S01]  /*4cb0*/  UMOV UR52, 0x0 ;  /* 0x0000000000347882 */ /* 0x000fe20000000000 */
[----:B------:R-:W-:Y:S01]  /*4cc0*/  R2UR UR22, R2 ;  /* 0x00000000021672ca */ /* 0x000fe200000e0000 */
        /* <DEDUP_REMOVED lines=25> */
[----:B------:R-:W-:Y:S02]  /*4e60*/  UMOV UR7, 0x40004040 ;  /* 0x4000404000077882 */ /* 0x000fe40000000000 */
[----:B------:R1:W-:Y:S01]  /*4e70*/  UTCHMMA tmem[UR21], gdesc[UR6], tmem[UR22], tmem[UR40], idesc[UR41], UPT ;  /* 0x00ff2806150079ea */ /* 0x0003e2000b800016 */
[----:B------:R-:W-:Y:S05]  /*4e80*/  BRA.U UP5, `(.L_x_73) ;  /* 0x0000000105047547 */ /* 0x000fea000b800000 */
[----:B-1----:R-:W-:Y:S05]  /*4e90*/  BPT.TRAP 0x1 ;  /* 0x000000040000795c */ /* 0x002fea0000300000 */
.L_x_73:
[----:B-1----:R-:W-:Y:S01]  /*4ea0*/  UIADD3 UR4, UPT, UPT, UR38, 0x50090, URZ ;  /* 0x0005009026047890 */ /* 0x002fe2000fffe0ff */
[----:B------:R-:W-:Y:S01]  /*4eb0*/  R2UR UR6, R11 ;  /* 0x000000000b0672ca */ /* 0x000fe200000e0000 */
[----:B------:R-:W-:Y:S01]  /*4ec0*/  UIADD3 UR5, UPT, UPT, UR72, 0x1, URZ ;  /* 0x0000000148057890 */ /* 0x000fe2000fffe0ff */
[----:B------:R-:W-:Y:S01]  /*4ed0*/  LOP3.LUT R7, R7, 0x1, RZ, 0x3c, !PT ;  /* 0x0000000107077812 */ /* 0x000fe200078e3cff */
[----:B------:R-:W-:Y:S01]  /*4ee0*/  UMOV UR71, 0x1 ;  /* 0x0000000100477882 */ /* 0x000fe20000000000 */
[----:B------:R-:W-:Y:S01]  /*4ef0*/  UMOV UR70, UR72 ;  /* 0x0000004800467c82 */ /* 0x000fe20008000000 */
[----:B------:R-:W-:Y:S03]  /*4f00*/  UISETP.NE.AND UP2, UPT, UR5, 0x3, UPT ;  /* 0x000000030500788c */ /* 0x000fe6000bf45270 */
[----:B------:R1:W-:Y:S01]  /*4f10*/  UTCBAR [UR4], URZ ;  /* 0x000000ff040073e9 */ /* 0x0003e200080000ff */
[----:B------:R-:W-:Y:S04]  /*4f20*/  USEL UR39, UR5, URZ, UP2 ;  /* 0x000000ff05277287 */ /* 0x000fe80009000000 */
[----:B------:R-:W-:Y:S02]  /*4f30*/  UISETP.GT.AND UP0, UPT, UR6, 0x2, UPT ;  /* 0x000000020600788c */ /* 0x000fe4000bf04270 */
[----:B------:R-:W-:Y:S06]  /*4f40*/  UIADD3 UR6, UPT, UPT, UR6, -0x1, URZ ;  /* 0xffffffff06067890 */ /* 0x000fec000fffe0ff */
[----:B------:R-:W-:Y:S01]  /*4f50*/  IMAD.U32 R11, RZ, RZ, UR6 ;  /* 0x00000006ff0b7e24 */ /* 0x000fe2000f8e00ff */
[----:B------:R-:W-:Y:S06]  /*4f60*/  USEL UR6, URZ, 0x1, UP2 ;  /* 0x00000001ff067887 */ /* 0x000fec0009000000 */
[----:B------:R-:W-:Y:S01]  /*4f70*/  LOP3.LUT R12, R5, UR6, RZ, 0x3c, !PT ;  /* 0x00000006050c7c12 */ /* 0x000fe2000f8e3cff */
[----:B------:R-:W-:Y:S05]  /*4f80*/  BRA.U UP0, `(.L_x_74) ;  /* 0xffffffe100887547 */ /* 0x000fea000b83ffff */
.L_x_55:
[----:B------:R-:W-:Y:S04]  /*4f90*/  BSSY.RECONVERGENT B0, `(.L_x_75) ;  /* 0x0000003000007945 */ /* 0x000fe80003800200 */
[----:B------:R-:W-:Y:S05]  /*4fa0*/  @!P4 BRA `(.L_x_76) ;  /* 0x000000000004c947 */ /* 0x000fea0003800000 */
[----:B-1----:R-:W-:Y:S05]  /*4fb0*/  BPT.TRAP 0x1 ;  /* 0x000000040000795c */ /* 0x002fea0000300000 */
.L_x_76:
[----:B-1----:R-:W-:Y:S05]  /*4fc0*/  BSYNC.RECONVERGENT B0 ;  /* 0x0000000000007941 */ /* 0x002fea0003800200 */
.L_x_75:
[----:B------:R-:W1:Y:S01]  /*4fd0*/  S2UR UR4, SR_CgaCtaId ;  /* 0x00000000000479c3 */ /* 0x000e620000008800 */
[----:B------:R-:W-:Y:S01]  /*4fe0*/  UMOV UR5, 0x400 ;  /* 0x0000040000057882 */ /* 0x000fe20000000000 */
[----:B------:R-:W-:Y:S01]  /*4ff0*/  BSSY.RECONVERGENT B0, `(.L_x_77) ;  /* 0x0000006000007945 */ /* 0x000fe20003800200 */
[----:B-1----:R-:W-:-:S04]  /*5000*/  ULEA UR4, UR4, UR5, 0x18 ;  /* 0x0000000504047291 */ /* 0x002fc8000f8ec0ff */
[----:B------:R-:W-:-:S09]  /*5010*/  UIADD3 UR4, UPT, UPT, UR4, 0x50010, URZ ;  /* 0x0005001004047890 */ /* 0x000fd2000fffe0ff */
[----:B------:R1:W-:Y:S01]  /*5020*/  UTCBAR [UR4], URZ ;  /* 0x000000ff040073e9 */ /* 0x0003e200080000ff */
[----:B------:R-:W-:Y:S05]  /*5030*/  @!P4 BRA `(.L_x_78) ;  /* 0x000000000004c947 */ /* 0x000fea0003800000 */
[----:B-1----:R-:W-:Y:S05]  /*5040*/  BPT.TRAP 0x1 ;  /* 0x000000040000795c */ /* 0x002fea0000300000 */
.L_x_78:
[----:B-1----:R-:W-:Y:S05]  /*5050*/  BSYNC.RECONVERGENT B0 ;  /* 0x0000000000007941 */ /* 0x002fea0003800200 */
.L_x_77:
[----:B------:R-:W1:Y:S01]  /*5060*/  S2UR UR4, SR_CgaCtaId ;  /* 0x00000000000479c3 */ /* 0x000e620000008800 */
[----:B------:R-:W-:Y:S02]  /*5070*/  UMOV UR5, 0x400 ;  /* 0x0000040000057882 */ /* 0x000fe40000000000 */
[----:B-1----:R-:W-:-:S04]  /*5080*/  ULEA UR4, UR4, UR5, 0x18 ;  /* 0x0000000504047291 */ /* 0x002fc8000f8ec0ff */
[----:B------:R-:W-:-:S09]  /*5090*/  UIADD3 UR4, UPT, UPT, UR4, 0x50018, URZ ;  /* 0x0005001804047890 */ /* 0x000fd2000fffe0ff */
[----:B------:R1:W-:Y:S01]  /*50a0*/  UTCBAR [UR4], URZ ;  /* 0x000000ff040073e9 */ /* 0x0003e200080000ff */
[----:B------:R-:W-:Y:S05]  /*50b0*/  BRA.U UP5, `(.L_x_79) ;  /* 0x0000000105047547 */ /* 0x000fea000b800000 */
[----:B-1----:R-:W-:Y:S05]  /*50c0*/  BPT.TRAP 0x1 ;  /* 0x000000040000795c */ /* 0x002fea0000300000 */
.L_x_79:
[----:B------:R-:W2:Y:S01]  /*50d0*/  S2UR UR21, SR_CgaCtaId ;  /* 0x00000000001579c3 */ /* 0x000ea20000008800 */
[----:B-1----:R-:W-:Y:S01]  /*50e0*/  UMOV UR4, 0x400 ;  /* 0x0000040000047882 */ /* 0x002fe20000000000 */
[----:B------:R-:W-:Y:S01]  /*50f0*/  SHF.L.U32 R3, R8, 0x1f, RZ ;  /* 0x0000001f08037819 */ /* 0x000fe200000006ff */
[----:B--2---:R-:W-:-:S09]  /*5100*/  ULEA UR21, UR21, UR4, 0x18 ;  /* 0x0000000415157291 */ /* 0x004fd2000f8ec0ff */
[----:B------:R-:W1:Y:S02]  /*5110*/  SYNCS.PHASECHK.TRANS64.TRYWAIT P0, [UR21+0x500a8], R3 ;  /* 0x0500a803ff0075a7 */ /* 0x000e640008001115 */
[----:B-1----:R-:W-:Y:S05]  /*5120*/  @!P0 BRA `(.L_x_80) ;  /* 0x0000026400ac8947 */ /* 0x002fea0003800000 */
.L_x_451:
[----:B------:R-:W-:Y:S05]  /*5130*/  BRA.U UP3, `(.L_x_81) ;  /* 0x0000000103047547 */ /* 0x000fea000b800000 */
[----:B------:R-:W-:Y:S05]  /*5140*/  BPT.TRAP 0x1 ;  /* 0x000000040000795c */ /* 0x000fea0000300000 */
.L_x_81:
[----:B------:R-:W-:Y:S01]  /*5150*/  SHF.L.U32 R7, R7, 0x1f, RZ ;  /* 0x0000001f07077819 */ /* 0x000fe200000006ff */
[----:B------:R-:W-:Y:S02]  /*5160*/  HFMA2 R4, -RZ, RZ, 0, 2.288818359375e-05 ;  /* 0x00000180ff047431 */ /* 0x000fe400000001ff */
[----:B------:R-:W-:Y:S01]  /*5170*/  IMAD.MOV.U32 R5, RZ, RZ, 0xa0 ;  /* 0x000000a0ff057424 */ /* 0x000fe200078e00ff */
[----:B------:R-:W2:Y:S02]  /*5180*/  SYNCS.PHASECHK.TRANS64.TRYWAIT P0, [UR21+0x50068], R7 ;  /* 0x05006807ff0075a7 */ /* 0x000ea40008001115 */
[----:B--2---:R-:W-:Y:S05]  /*5190*/  @!P0 BRA `(.L_x_82) ;  /* 0x0000026400a88947 */ /* 0x004fea0003800000 */
.L_x_453:
[----:B-1----:R-:W-:Y:S01]  /*51a0*/  IMAD.MOV.U32 R3, RZ, RZ, 0xa8 ;  /* 0x000000a8ff037424 */ /* 0x002fe200078e00ff */
        /* <DEDUP_REMOVED lines=12> */
[----:B------:R-:W-:Y:S01]  /*5270*/  UIADD3 UR4, UPT, UPT, UR20, UR37, URZ ;  /* 0x0000002514047290 */ /* 0x000fe2000fffe0ff */
[----:B------:R-:W-:Y:S01]  /*5280*/  R2UR UR32, R4 ;  /* 0x00000000042072ca */ /* 0x000fe200000e0000 */
[----:B------:R-:W-:Y:S01]  /*5290*/  UISETP.NE.U32.AND UP0, UPT, UR71, URZ, UPT ;  /* 0x000000ff4700728c */ /* 0x000fe2000bf05070 */
[----:B------:R-:W-:Y:S01]  /*52a0*/  R2UR UR30, R2 ;  /* 0x00000000021e72ca */ /* 0x000fe200000e0000 */
        /* <DEDUP_REMOVED lines=8> */
[----:B------:R-:W-:Y:S01]  /*5330*/  IMAD.MOV.U32 R3, RZ, RZ, 0xd8 ;  /* 0x000000d8ff037424 */ /* 0x000fe200078e00ff */
[C---:B------:R-:W-:Y:S01]  /*5340*/  R2UR UR26, R2.reuse ;  /* 0x00000000021a72ca */ /* 0x040fe200000e0000 */
[----:B------:R-:W-:Y:S01]  /*5350*/  UIADD3 UR12, UPT, UPT, UR4, 0x200, URZ ;  /* 0x00000200040c7890 */ /* 0x000fe2000fffe0ff */
[C---:B------:R-:W-:Y:S01]  /*5360*/  R2UR UR24, R2.reuse ;  /* 0x00000000021872ca */ /* 0x040fe200000e0000 */
[----:B------:R-:W-:Y:S01]  /*5370*/  UIADD3 UR10, UPT, UPT, UR4, 0x280, URZ ;  /* 0x00000280040a7890 */ /* 0x000fe2000fffe0ff */
[----:B------:R-:W-:Y:S01]  /*5380*/  R2UR UR20, R3 ;  /* 0x00000000031472ca */ /* 0x000fe200000e0000 */
[----:B------:R-:W-:Y:S01]  /*5390*/  UIADD3 UR8, UPT, UPT, UR4, 0x300, URZ ;  /* 0x0000030004087890 */ /* 0x000fe2000fffe0ff */
[----:B------:R-:W-:Y:S01]  /*53a0*/  R2UR UR22, R2 ;  /* 0x00000000021672ca */ /* 0x000fe200000e0000 */
[----:B------:R-:W-:Y:S01]  /*53b0*/  UMOV UR52, 0x0 ;  /* 0x0000000000347882 */ /* 0x000fe20000000000 */
[----:B------:R-:W-:Y:S01]  /*53c0*/  UMOV UR53, 0x8410490 ;  /* 0x0841049000357882 */ /* 0x000fe20000000000 */
[----:B------:R-:W-:Y:S01]  /*53d0*/  UMOV UR5, 0x40004040 ;  /* 0x4000404000057882 */ /* 0x000fe20000000000 */
[----:B------:R-:W-:Y:S01]  /*53e0*/  UIADD3 UR6, UPT, UPT, UR4, 0x380, URZ ;  /* 0x0000038004067890 */ /* 0x000fe2000fffe0ff */
[----:B------:R1:W-:Y:S01]  /*53f0*/  UTCHMMA tmem[UR35], gdesc[UR4], tmem[UR36], tmem[UR52], idesc[UR53], UP0 ;  /* 0x00ff3404230079ea */ /* 0x0003e20008000024 */
        /* <DEDUP_REMOVED lines=30> */
.L_x_83:
[----:B-1----:R-:W-:-:S09]  /*55e0*/  UIADD3 UR4, UPT, UPT, UR21, 0x50098, URZ ;  /* 0x0005009815047890 */ /* 0x002fd2000fffe0ff */
[----:B------:R1:W-:Y:S01]  /*55f0*/  UTCBAR [UR4], URZ ;  /* 0x000000ff040073e9 */ /* 0x0003e200080000ff */
[----:B------:R-:W-:Y:S05]  /*5600*/  BRA.U !UP1, `(.L_x_84) ;  /* 0x0000000109047547 */ /* 0x000fea000b800000 */
[----:B-1----:R-:W-:Y:S05]  /*5610*/  BPT.TRAP 0x1 ;  /* 0x000000040000795c */ /* 0x002fea0000300000 */
.L_x_84:
[----:B-1----:R-:W-:-:S13]  /*5620*/  R2UR UR4, R0 ;  /* 0x00000000000472ca */ /* 0x002fda00000e0000 */
[----:B------:R-:W-:-:S04]  /*5630*/  ULEA UR4, UR4, UR21, 0x3 ;  /* 0x0000001504047291 */ /* 0x000fc8000f8e18ff */
[----:B------:R-:W-:-:S09]  /*5640*/  UIADD3 UR4, UPT, UPT, UR4, 0x50038, URZ ;  /* 0x0005003804047890 */ /* 0x000fd2000fffe0ff */
[----:B------:R1:W-:Y:S01]  /*5650*/  UTCBAR [UR4], URZ ;  /* 0x000000ff040073e9 */ /* 0x0003e200080000ff */
[----:B------:R-:W-:Y:S05]  /*5660*/  BRA.U UP4, `(.L_x_85) ;  /* 0x0000000104047547 */ /* 0x000fea000b800000 */
[----:B-1----:R-:W-:Y:S05]  /*5670*/  BPT.TRAP 0x1 ;  /* 0x000000040000795c */ /* 0x002fea0000300000 */
.L_x_85:
[----:B-1----:R-:W-:-:S09]  /*5680*/  UIADD3 UR4, UPT, UPT, UR21, 0x50050, URZ ;  /* 0x0005005015047890 */ /* 0x002fd2000fffe0ff */
[----:B------:R1:W-:Y:S01]  /*5690*/  UTCBAR [UR4], URZ ;  /* 0x000000ff040073e9 */ /* 0x0003e200080000ff */
[----:B------:R-:W-:Y:S05]  /*56a0*/  BRA.U UP3, `(.L_x_86) ;  /* 0x0000000103047547 */ /* 0x000fea000b800000 */
[----:B-1----:R-:W-:Y:S05]  /*56b0*/  BPT.TRAP 0x1 ;  /* 0x000000040000795c */ /* 0x002fea0000300000 */
.L_x_86:
[----:B------:R-:W-:-:S13]  /*56c0*/  ELECT P0, URZ, PT ;  /* 0x0000000000ff782f */ /* 0x000fda0003800000 */
[----:B-1----:R-:W-:Y:S05]  /*56d0*/  @!P0 EXIT ;  /* 0x000000000000894d */ /* 0x002fea0003800000 */
[----:B------:R-:W-:-:S09]  /*56e0*/  UIADD3 UR4, UPT, UPT, UR21, 0x50060, URZ ;  /* 0x0005006015047890 */ /* 0x000fd2000fffe0ff */
[----:B------:R1:W-:Y:S01]  /*56f0*/  UTCBAR [UR4], URZ ;  /* 0x000000ff040073e9 */ /* 0x0003e200080000ff */
[----:B------:R-:W-:Y:S01]  /*5700*/  NOP ;  /* 0x0000000000007918 */ /* 0x000fe20000000000 */
[----:B-1----:R-:W-:Y:S05]  /*5710*/  EXIT ;  /* 0x000000000000794d */ /* 0x002fea0003800000 */
.L_x_28:
[----:B------:R-:W-:-:S08]  /*5720*/  NOP ;  /* 0x0000000000007918 */ /* 0x000fd00000000000 */
[----:B------:R-:W1:-:S00]  /*5730*/  USETMAXREG.DEALLOC.CTAPOOL 0x60 ;  /* 0x00000060000079c8 */ /* 0x000e4000080e0500 */
[----:B-1----:R-:W1:Y:S01]  /*5740*/  S2R R0, SR_CTAID.X ;  /* 0x0000000000007919 */ /* 0x002e620000002500 */
[----:B------:R-:W2:Y:S01]  /*5750*/  LDCU UR4, c[0x0][0x380] ;  /* 0x00007000ff0477ac */ /* 0x000ea20008000800 */
[----:B-1----:R-:W-:-:S04]  /*5760*/  SHF.L.U32 R18, R0, 0x8, RZ ;  /* 0x0000000800127819 */ /* 0x002fc800000006ff */
[----:B--2---:R-:W-:-:S13]  /*5770*/  ISETP.GE.U32.AND P0, PT, R18, UR4, PT ;  /* 0x0000000412007c0c */ /* 0x004fda000bf06070 */
[----:B------:R-:W-:Y:S05]  /*5780*/  @P0 EXIT ;  /* 0x000000000000094d */ /* 0x000fea0003800000 */
[----:B------:R-:W1:Y:S01]  /*5790*/  LDCU UR4, c[0x0][0x384] ;  /* 0x00007080ff0477ac */ /* 0x000e620008000800 */
[----:B------:R-:W2:Y:S01]  /*57a0*/  LDCU.64 UR46, c[0x0][0x358] ;  /* 0x00006b00ff2e77ac */ /* 0x000ea20008000a00 */
[----:B-1----:R-:W-:-:S09]  /*57b0*/  UISETP.NE.AND UP0, UPT, UR4, URZ, UPT ;  /* 0x000000ff0400728c */ /* 0x002fd2000bf05270 */
[----:B--2---:R-:W-:Y:S05]  /*57c0*/  BRA.U UP0, `(.L_x_87) ;  /* 0x0000007d00b07547 */ /* 0x004fea000b800000 */
[----:B------:R-:W-:-:S09]  /*57d0*/  UISETP.NE.AND UP0, UPT, UR41, URZ, UPT ;  /* 0x000000ff2900728c */ /* 0x000fd2000bf05270 */
[----:B------:R-:W-:Y:S05]  /*57e0*/  BRA.U UP0, `(.L_x_88) ;  /* 0x0000000100047547 */ /* 0x000fea000b800000 */
[----:B------:R-:W-:Y:S05]  /*57f0*/  BPT.TRAP 0x1 ;  /* 0x000000040000795c */ /* 0x000fea0000300000 */
.L_x_88:
[----:B------:R-:W1:Y:S01]  /*5800*/  S2R R17, SR_CgaCtaId ;  /* 0x0000000000117919 */ /* 0x000e620000008800 */
[----:B------:R-:W-:Y:S01]  /*5810*/  IMAD.MOV.U32 R2, RZ, RZ, 0x1 ;  /* 0x00000001ff027424 */ /* 0x000fe200078e00ff */
[----:B------:R-:W-:Y:S02]  /*5820*/  MOV R4, 0x400 ;  /* 0x0000040000047802 */ /* 0x000fe40000000f00 */
[----:B------:R-:W-:Y:S02]  /*5830*/  LOP3.LUT P1, R19, R16, 0x7f, RZ, 0xc0, !PT ;  /* 0x0000007f10137812 */ /* 0x000fe4000782c0ff */
[----:B------:R-:W-:Y:S02]  /*5840*/  SHF.L.U32 R2, R2, 0x1f, RZ ;  /* 0x0000001f02027819 */ /* 0x000fe400000006ff */
[----:B-1----:R-:W-:-:S04]  /*5850*/  LEA R17, R17, R4, 0x18 ;  /* 0x0000000411117211 */ /* 0x002fc800078ec0ff */
[----:B------:R-:W1:Y:S02]  /*5860*/  SYNCS.PHASECHK.TRANS64.TRYWAIT P0, [R17+URZ+0x500c0], R2 ;  /* 0x0500c002110075a7 */ /* 0x000e6400080011ff */
[----:B-1----:R-:W-:Y:S05]  /*5870*/  @!P0 BRA `(.L_x_89) ;  /* 0x0000026000088947 */ /* 0x002fea0003800000 */
.L_x_454:
[----:B------:R-:W-:Y:S04]  /*5880*/  BSSY.RECONVERGENT B6, `(.L_x_90) ;  /* 0x000023d000067945 */ /* 0x000fe80003800200 */
[----:B------:R-:W-:Y:S05]  /*5890*/  @P1 BRA `(.L_x_91) ;  /* 0x0000002000ec1947 */ /* 0x000fea0003800000 */
[----:B------:R-:W2:Y:S01]  /*58a0*/  S2UR UR4, SR_CTAID.Z ;  /* 0x00000000000479c3 */ /* 0x000ea20000002700 */
[----:B------:R-:W3:Y:S01]  /*58b0*/  S2R R3, SR_CTAID.Y ;  /* 0x0000000000037919 */ /* 0x000ee20000002600 */
[----:B------:R-:W2:Y:S01]  /*58c0*/  LDCU UR5, c[0x0][0x370] ;  /* 0x00006e00ff0577ac */ /* 0x000ea20008000800 */
[----:B------:R-:W4:Y:S01]  /*58d0*/  LDCU UR6, c[0x0][0x374] ;  /* 0x00006e80ff0677ac */ /* 0x000f220008000800 */
[----:B--2---:R-:W-:-:S04]  /*58e0*/  UIMAD UR4, UR5, UR4, URZ ;  /* 0x00000004050472a4 */ /* 0x004fc8000f8e02ff */
[----:B------:R-:W-:-:S04]  /*58f0*/  UIADD3 UR4, UPT, UPT, URZ, -UR4, URZ ;  /* 0x80000004ff047290 */ /* 0x000fc8000fffe0ff */
[----:B----4-:R-:W-:Y:S01]  /*5900*/  UIMAD UR4, UR4, UR6, URZ ;  /* 0x00000006040472a4 */ /* 0x010fe2000f8e02ff */
[----:B---3--:R-:W-:-:S05]  /*5910*/  IMAD R3, R3, UR5, R0 ;  /* 0x0000000503037c24 */ /* 0x008fca000f8e0200 */
[----:B------:R-:W-:-:S13]  /*5920*/  ISETP.NE.AND P0, PT, R3, UR4, PT ;  /* 0x0000000403007c0c */ /* 0x000fda000bf05270 */
[----:B------:R-:W-:Y:S05]  /*5930*/  @P0 BRA `(.L_x_91) ;  /* 0x0000002000c40947 */ /* 0x000fea0003800000 */
[----:B------:R-:W2:Y:S01]  /*5940*/  LDC.64 R8, c[0x4][0xa0] ;  /* 0x01002800ff087b82 */ /* 0x000ea20000000a00 */
[----:B------:R-:W-:Y:S01]  /*5950*/  MOV R26, 0x0 ;  /* 0x00000000001a7802 */ /* 0x000fe20000000f00 */
[----:B------:R-:W3:Y:S01]  /*5960*/  LDCU.64 UR4, c[0x4][0xd0] ;  /* 0x01001a00ff0477ac */ /* 0x000ee20008000a00 */
[----:B------:R-:W-:Y:S01]  /*5970*/  IADD3 R25, P0, PT, R23, 0x8, RZ ;  /* 0x0000000817197810 */ /* 0x000fe20007f1e0ff */
[----:B------:R-:W-:Y:S01]  /*5980*/  IMAD.MOV.U32 R6, RZ, RZ, R23 ;  /* 0x000000ffff067224 */ /* 0x000fe200078e0017 */
[----:B------:R-:W-:-:S03]  /*5990*/  MOV R7, R22 ;  /* 0x0000001600077202 */ /* 0x000fc60000000f00 */
[----:B-1----:R1:W4:Y:S01]  /*59a0*/  LDC.64 R2, c[0x4][R26] ;  /* 0x010000001a027b82 */ /* 0x0023220000000a00 */
[----:B------:R-:W-:Y:S02]  /*59b0*/  IMAD.X R24, RZ, RZ, R22, P0 ;  /* 0x000000ffff187224 */ /* 0x000fe400000e0616 */
[----:B---3--:R-:W-:Y:S01]  /*59c0*/  IMAD.U32 R4, RZ, RZ, UR4 ;  /* 0x00000004ff047e24 */ /* 0x008fe2000f8e00ff */
[----:B------:R-:W-:Y:S01]  /*59d0*/  MOV R5, UR5 ;  /* 0x0000000500057c02 */ /* 0x000fe20008000f00 */
[----:B--2---:R1:W-:Y:S04]  /*59e0*/  STL.64 [R1], R8 ;  /* 0x0000000801007387 */ /* 0x0043e80000100a00 */
[----:B------:R-:W-:-:S07]  /*59f0*/  LEPC R20, `(.L_x_92) ;  /* 0x000000001014794e */ /* 0x000fce0000000000 */
[----:B-1--4-:R-:W-:Y:S05]  /*5a00*/  CALL.ABS.NOINC R2 ;  /* 0x0000000002007343 */ /* 0x012fea0003c00000 */
.L_x_92:
[----:B------:R-:W-:Y:S01]  /*5a10*/  IMAD.MOV.U32 R2, RZ, RZ, 0x3 ;  /* 0x00000003ff027424 */ /* 0x000fe200078e00ff */
[----:B------:R1:W2:Y:S01]  /*5a20*/  LDC.64 R8, c[0x4][R26] ;  /* 0x010000001a087b82 */ /* 0x0002a20000000a00 */
[----:B------:R-:W-:Y:S01]  /*5a30*/  IMAD.MOV.U32 R3, RZ, RZ, 0x4 ;  /* 0x00000004ff037424 */ /* 0x000fe200078e00ff */
[----:B------:R-:W3:Y:S01]  /*5a40*/  LDCU.64 UR4, c[0x4][0xe8] ;  /* 0x01001d00ff0477ac */ /* 0x000ee20008000a00 */
[----:B------:R-:W-:Y:S01]  /*5a50*/  MOV R6, R25 ;  /* 0x0000001900067202 */ /* 0x000fe20000000f00 */
[----:B------:R1:W-:Y:S01]  /*5a60*/  STL [R1+0x10], R2 ;  /* 0x0000100201007387 */ /* 0x0003e20000100800 */
[----:B------:R-:W-:-:S03]  /*5a70*/  MOV R7, R24 ;  /* 0x0000001800077202 */ /* 0x000fc60000000f00 */
[----:B------:R1:W-:Y:S01]  /*5a80*/  STL.64 [R1+0x8], R2 ;  /* 0x0000080201007387 */ /* 0x0003e20000100a00 */
[----:B---3--:R-:W-:Y:S01]  /*5a90*/  MOV R4, UR4 ;  /* 0x0000000400047c02 */ /* 0x008fe20008000f00 */
[----:B------:R-:W-:Y:S02]  /*5aa0*/  IMAD.U32 R5, RZ, RZ, UR5 ;  /* 0x00000005ff057e24 */ /* 0x000fe4000f8e00ff */
[----:B------:R-:W-:-:S07]  /*5ab0*/  LEPC R20, `(.L_x_93) ;  /* 0x000000001014794e */ /* 0x000fce0000000000 */
[----:B-12---:R-:W-:Y:S05]  /*5ac0*/  CALL.ABS.NOINC R8 ;  /* 0x0000000008007343 */ /* 0x006fea0003c00000 */
.L_x_93:
[----:B------:R1:W2:Y:S01]  /*5ad0*/  LDC.64 R2, c[0x4][R26] ;  /* 0x010000001a027b82 */ /* 0x0002a20000000a00 */
[----:B------:R-:W3:Y:S01]  /*5ae0*/  LDCU.64 UR4, c[0x4][0xe0] ;  /* 0x01001c00ff0477ac */ /* 0x000ee20008000a00 */
[----:B------:R-:W-:Y:S01]  /*5af0*/  CS2R R6, SRZ ;  /* 0x0000000000067805 */ /* 0x000fe2000001ff00 */
[----:B---3--:R-:W-:Y:S01]  /*5b00*/  IMAD.U32 R4, RZ, RZ, UR4 ;  /* 0x00000004ff047e24 */ /* 0x008fe2000f8e00ff */
[----:B------:R-:W-:-:S04]  /*5b10*/  MOV R5, UR5 ;  /* 0x0000000500057c02 */ /* 0x000fc80008000f00 */
[----:B------:R-:W-:-:S07]  /*5b20*/  LEPC R20, `(.L_x_94) ;  /* 0x000000001014794e */ /* 0x000fce0000000000 */
[----:B-12---:R-:W-:Y:S05]  /*5b30*/  CALL.ABS.NOINC R2 ;  /* 0x0000000002007343 */ /* 0x006fea0003c00000 */
.L_x_94:
[----:B------:R1:W2:Y:S01]  /*5b40*/  LDC.64 R2, c[0x4][R26] ;  /* 0x010000001a027b82 */ /* 0x0002a20000000a00 */
[----:B------:R-:W3:Y:S01]  /*5b50*/  LDCU.64 UR4, c[0x4][0xf0] ;  /* 0x01001e00ff0477ac */ /* 0x000ee20008000a00 */
[----:B------:R-:W-:Y:S01]  /*5b60*/  CS2R R6, SRZ ;  /* 0x0000000000067805 */ /* 0x000fe2000001ff00 */
[----:B---3--:R-:W-:Y:S01]  /*5b70*/  IMAD.U32 R4, RZ, RZ, UR4 ;  /* 0x00000004ff047e24 */ /* 0x008fe2000f8e00ff */
[----:B------:R-:W-:-:S04]  /*5b80*/  MOV R5, UR5 ;  /* 0x0000000500057c02 */ /* 0x000fc80008000f00 */
[----:B------:R-:W-:-:S07]  /*5b90*/  LEPC R20, `(.L_x_95) ;  /* 0x000000001014794e */ /* 0x000fce0000000000 */
[----:B-12---:R-:W-:Y:S05]  /*5ba0*/  CALL.ABS.NOINC R2 ;  /* 0x0000000002007343 */ /* 0x006fea0003c00000 */
.L_x_95:
[----:B------:R1:W2:Y:S01]  /*5bb0*/  LDC.64 R2, c[0x4][R26] ;  /* 0x010000001a027b82 */ /* 0x0002a20000000a00 */
[----:B------:R-:W3:Y:S01]  /*5bc0*/  LDCU.64 UR4, c[0x4][0xf8] ;  /* 0x01001f00ff0477ac */ /* 0x000ee20008000a00 */
[----:B------:R-:W-:Y:S01]  /*5bd0*/  CS2R R6, SRZ ;  /* 0x0000000000067805 */ /* 0x000fe2000001ff00 */
[----:B---3--:R-:W-:Y:S01]  /*5be0*/  IMAD.U32 R4, RZ, RZ, UR4 ;  /* 0x00000004ff047e24 */ /* 0x008fe2000f8e00ff */
[----:B------:R-:W-:-:S04]  /*5bf0*/  MOV R5, UR5 ;  /* 0x0000000500057c02 */ /* 0x000fc80008000f00 */
[----:B------:R-:W-:-:S07]  /*5c00*/  LEPC R20, `(.L_x_96) ;  /* 0x000000001014794e */ /* 0x000fce0000000000 */
[----:B-12---:R-:W-:Y:S05]  /*5c10*/  CALL.ABS.NOINC R2 ;  /* 0x0000000002007343 */ /* 0x006fea0003c00000 */
.L_x_96:
[----:B------:R-:W-:Y:S01]  /*5c20*/  HFMA2 R0, -RZ, RZ, 0, 9.5367431640625e-07 ;  /* 0x00000010ff007431 */ /* 0x000fe200000001ff */
[----:B------:R1:W2:Y:S01]  /*5c30*/  LDC.64 R2, c[0x4][R26] ;  /* 0x010000001a027b82 */ /* 0x0002a20000000a00 */
[----:B------:R-:W3:Y:S01]  /*5c40*/  LDCU.64 UR4, c[0x4][0xc8] ;  /* 0x01001900ff0477ac */ /* 0x000ee20008000a00 */
[----:B------:R-:W-:Y:S01]  /*5c50*/  MOV R6, R23 ;  /* 0x0000001700067202 */ /* 0x000fe20000000f00 */
[----:B------:R-:W-:Y:S01]  /*5c60*/  IMAD.MOV.U32 R7, RZ, RZ, R22 ;  /* 0x000000ffff077224 */ /* 0x000fe200078e0016 */
[----:B------:R1:W-:Y:S01]  /*5c70*/  STL [R1], R0 ;  /* 0x0000000001007387 */ /* 0x0003e20000100800 */
[----:B---3--:R-:W-:Y:S01]  /*5c80*/  MOV R4, UR4 ;  /* 0x0000000400047c02 */ /* 0x008fe20008000f00 */
[----:B------:R-:W-:-:S04]  /*5c90*/  IMAD.U32 R5, RZ, RZ, UR5 ;  /* 0x00000005ff057e24 */ /* 0x000fc8000f8e00ff */
[----:B------:R-:W-:-:S07]  /*5ca0*/  LEPC R20, `(.L_x_97) ;  /* 0x000000001014794e */ /* 0x000fce0000000000 */
[----:B-12---:R-:W-:Y:S05]  /*5cb0*/  CALL.ABS.NOINC R2 ;  /* 0x0000000002007343 */ /* 0x006fea0003c00000 */
.L_x_97:
[----:B------:R-:W1:Y:S01]  /*5cc0*/  S2R R0, SR_SWINHI ;  /* 0x0000000000007919 */ /* 0x000e620000002f00 */
[----:B------:R2:W3:Y:S01]  /*5cd0*/  LDC.64 R2, c[0x4][R26] ;  /* 0x010000001a027b82 */ /* 0x0004e20000000a00 */
[----:B------:R-:W4:Y:S01]  /*5ce0*/  LDCU.64 UR4, c[0x4][0x100] ;  /* 0x01002000ff0477ac */ /* 0x000f220008000a00 */
[----:B------:R-:W-:Y:S02]  /*5cf0*/  MOV R6, R23 ;  /* 0x0000001700067202 */ /* 0x000fe40000000f00 */
[----:B------:R-:W-:Y:S01]  /*5d00*/  MOV R7, R22 ;  /* 0x0000001600077202 */ /* 0x000fe20000000f00 */
[----:B----4-:R-:W-:Y:S02]  /*5d10*/  IMAD.U32 R4, RZ, RZ, UR4 ;  /* 0x00000004ff047e24 */ /* 0x010fe4000f8e00ff */
[----:B------:R-:W-:Y:S01]  /*5d20*/  IMAD.U32 R5, RZ, RZ, UR5 ;  /* 0x00000005ff057e24 */ /* 0x000fe2000f8e00ff */
[----:B------:R-:W-:Y:S02]  /*5d30*/  MOV R8, R17 ;  /* 0x0000001100087202 */ /* 0x000fe40000000f00 */
[----:B-1----:R-:W-:-:S05]  /*5d40*/  MOV R9, R0 ;  /* 0x0000000000097202 */ /* 0x002fca0000000f00 */
[----:B------:R2:W-:Y:S02]  /*5d50*/  STL.64 [R1], R8 ;  /* 0x0000000801007387 */ /* 0x0005e40000100a00 */
[----:B------:R-:W-:-:S07]  /*5d60*/  LEPC R20, `(.L_x_98) ;  /* 0x000000001014794e */ /* 0x000fce0000000000 */
[----:B--23--:R-:W-:Y:S05]  /*5d70*/  CALL.ABS.NOINC R2 ;  /* 0x0000000002007343 */ /* 0x00cfea0003c00000 */
.L_x_98:
[----:B------:R-:W1:Y:S01]  /*5d80*/  LDC.64 R8, c[0x4][0xd8] ;  /* 0x01003600ff087b82 */ /* 0x000e620000000a00 */
[----:B------:R-:W2:Y:S01]  /*5d90*/  LDCU.64 UR4, c[0x4][0xd0] ;  /* 0x01001a00ff0477ac */ /* 0x000ea20008000a00 */
[----:B------:R-:W-:Y:S02]  /*5da0*/  MOV R6, R23 ;  /* 0x0000001700067202 */ /* 0x000fe40000000f00 */
[----:B------:R-:W-:-:S04]  /*5db0*/  MOV R7, R22 ;  /* 0x0000001600077202 */ /* 0x000fc80000000f00 */
[----:B------:R3:W4:Y:S01]  /*5dc0*/  LDC.64 R2, c[0x4][R26] ;  /* 0x010000001a027b82 */ /* 0x0007220000000a00 */
[----:B--2---:R-:W-:Y:S02]  /*5dd0*/  IMAD.U32 R4, RZ, RZ, UR4 ;  /* 0x00000004ff047e24 */ /* 0x004fe4000f8e00ff */
[----:B------:R-:W-:Y:S01]  /*5de0*/  IMAD.U32 R5, RZ, RZ, UR5 ;  /* 0x00000005ff057e24 */ /* 0x000fe2000f8e00ff */
[----:B-1----:R3:W-:Y:S04]  /*5df0*/  STL.64 [R1], R8 ;  /* 0x0000000801007387 */ /* 0x0027e80000100a00 */
[----:B------:R-:W-:-:S07]  /*5e00*/  LEPC R20, `(.L_x_99) ;  /* 0x000000001014794e */ /* 0x000fce0000000000 */
[----:B---34-:R-:W-:Y:S05]  /*5e10*/  CALL.ABS.NOINC R2 ;  /* 0x0000000002007343 */ /* 0x018fea0003c00000 */
.L_x_99:
[----:B------:R-:W-:Y:S01]  /*5e20*/  HFMA2 R0, -RZ, RZ, 0, 2.384185791015625e-06 ;  /* 0x00000028ff007431 */ /* 0x000fe200000001ff */
        /* <DEDUP_REMOVED lines=9> */
.L_x_100:
        /* <DEDUP_REMOVED lines=10> */
.L_x_101:
[----:B------:R1:W2:Y:S01]  /*5f60*/  LDC.64 R2, c[0x4][R26] ;  /* 0x010000001a027b82 */ /* 0x0002a20000000a00 */
[----:B------:R-:W3:Y:S01]  /*5f70*/  LDCU.64 UR4, c[0x4][0xe0] ;  /* 0x01001c00ff0477ac */ /* 0x000ee20008000a00 */
[----:B------:R-:W-:Y:S01]  /*5f80*/  CS2R R6, SRZ ;  /* 0x0000000000067805 */ /* 0x000fe2000001ff00 */
[----:B---3--:R-:W-:Y:S01]  /*5f90*/  IMAD.U32 R4, RZ, RZ, UR4 ;  /* 0x00000004ff047e24 */ /* 0x008fe2000f8e00ff */
[----:B------:R-:W-:-:S04]  /*5fa0*/  MOV R5, UR5 ;  /* 0x0000000500057c02 */ /* 0x000fc80008000f00 */
[----:B------:R-:W-:-:S07]  /*5fb0*/  LEPC R20, `(.L_x_102) ;  /* 0x000000001014794e */ /* 0x000fce0000000000 */
[----:B-12---:R-:W-:Y:S05]  /*5fc0*/  CALL.ABS.NOINC R2 ;  /* 0x0000000002007343 */ /* 0x006fea0003c00000 */
.L_x_102:
[----:B------:R-:W-:Y:S01]  /*5fd0*/  HFMA2 R0, -RZ, RZ, 0, 4.76837158203125e-07 ;  /* 0x00000008ff007431 */ /* 0x000fe200000001ff */
        /* <DEDUP_REMOVED lines=9> */
.L_x_103:
[----:B------:R-:W-:Y:S01]  /*6070*/  HFMA2 R0, -RZ, RZ, 0, 2.6226043701171875e-06 ;  /* 0x0000002cff007431 */ /* 0x000fe200000001ff */
        /* <DEDUP_REMOVED lines=9> */
.L_x_104:
[----:B------:R1:W2:Y:S01]  /*6110*/  LDC.64 R2, c[0x4][R26] ;  /* 0x010000001a027b82 */ /* 0x0002a20000000a00 */
[----:B------:R-:W3:Y:S01]  /*6120*/  LDCU.64 UR4, c[0x4][0xe0] ;  /* 0x01001c00ff0477ac */ /* 0x000ee20008000a00 */
[----:B------:R-:W-:Y:S01]  /*6130*/  CS2R R6, SRZ ;  /* 0x0000000000067805 */ /* 0x000fe2000001ff00 */
[----:B---3--:R-:W-:Y:S01]  /*6140*/  IMAD.U32 R4, RZ, RZ, UR4 ;  /* 0x00000004ff047e24 */ /* 0x008fe2000f8e00ff */
[----:B------:R-:W-:-:S04]  /*6150*/  MOV R5, UR5 ;  /* 0x0000000500057c02 */ /* 0x000fc80008000f00 */
[----:B------:R-:W-:-:S07]  /*6160*/  LEPC R20, `(.L_x_105) ;  /* 0x000000001014794e */ /* 0x000fce0000000000 */
[----:B-12---:R-:W-:Y:S05]  /*6170*/  CALL.ABS.NOINC R2 ;  /* 0x0000000002007343 */ /* 0x006fea0003c00000 */
.L_x_105:
        /* <DEDUP_REMOVED lines=10> */
.L_x_106:
[----:B------:R-:W-:Y:S01]  /*6220*/  HFMA2 R0, -RZ, RZ, 0, 2.443790435791015625e-06 ;  /* 0x00000029ff007431 */ /* 0x000fe200000001ff */
        /* <DEDUP_REMOVED lines=9> */
.L_x_107:
        /* <DEDUP_REMOVED lines=10> */
.L_x_108:
        /* <DEDUP_REMOVED lines=10> */
.L_x_109:
[----:B------:R1:W2:Y:S01]  /*6400*/  LDC.64 R2, c[0x4][R26] ;  /* 0x010000001a027b82 */ /* 0x0002a20000000a00 */
[----:B------:R-:W3:Y:S01]  /*6410*/  LDCU.64 UR4, c[0x4][0xe0] ;  /* 0x01001c00ff0477ac */ /* 0x000ee20008000a00 */
[----:B------:R-:W-:Y:S01]  /*6420*/  CS2R R6, SRZ ;  /* 0x0000000000067805 */ /* 0x000fe2000001ff00 */
[----:B---3--:R-:W-:Y:S01]  /*6430*/  IMAD.U32 R4, RZ, RZ, UR4 ;  /* 0x00000004ff047e24 */ /* 0x008fe2000f8e00ff */
[----:B------:R-:W-:-:S04]  /*6440*/  MOV R5, UR5 ;  /* 0x0000000500057c02 */ /* 0x000fc80008000f00 */
[----:B------:R-:W-:-:S07]  /*6450*/  LEPC R20, `(.L_x_110) ;  /* 0x000000001014794e */ /* 0x000fce0000000000 */
[----:B-12---:R-:W-:Y:S05]  /*6460*/  CALL.ABS.NOINC R2 ;  /* 0x0000000002007343 */ /* 0x006fea0003c00000 */
.L_x_110:
[----:B------:R-:W-:Y:S01]  /*6470*/  HFMA2 R0, -RZ, RZ, 0, 3.814697265625e-06 ;  /* 0x00000040ff007431 */ /* 0x000fe200000001ff */
        /* <DEDUP_REMOVED lines=9> */
.L_x_111:
        /* <DEDUP_REMOVED lines=10> */
.L_x_112:
[----:B------:R1:W2:Y:S01]  /*65b0*/  LDC.64 R2, c[0x4][R26] ;  /* 0x010000001a027b82 */ /* 0x0002a20000000a00 */
[----:B------:R-:W3:Y:S01]  /*65c0*/  LDCU.64 UR4, c[0x4][0xe0] ;  /* 0x01001c00ff0477ac */ /* 0x000ee20008000a00 */
[----:B------:R-:W-:Y:S01]  /*65d0*/  CS2R R6, SRZ ;  /* 0x0000000000067805 */ /* 0x000fe2000001ff00 */
[----:B---3--:R-:W-:Y:S01]  /*65e0*/  IMAD.U32 R4, RZ, RZ, UR4 ;  /* 0x00000004ff047e24 */ /* 0x008fe2000f8e00ff */
[----:B------:R-:W-:-:S04]  /*65f0*/  MOV R5, UR5 ;  /* 0x0000000500057c02 */ /* 0x000fc80008000f00 */
[----:B------:R-:W-:-:S07]  /*6600*/  LEPC R20, `(.L_x_113) ;  /* 0x000000001014794e */ /* 0x000fce0000000000 */
[----:B-12---:R-:W-:Y:S05]  /*6610*/  CALL.ABS.NOINC R2 ;  /* 0x0000000002007343 */ /* 0x006fea0003c00000 */
.L_x_113:
        /* <DEDUP_REMOVED lines=10> */
.L_x_114:
        /* <DEDUP_REMOVED lines=10> */
.L_x_115:
        /* <DEDUP_REMOVED lines=10> */
.L_x_116:
        /* <DEDUP_REMOVED lines=10> */
.L_x_117:
[----:B------:R1:W2:Y:S01]  /*68a0*/  LDC.64 R2, c[0x4][R26] ;  /* 0x010000001a027b82 */ /* 0x0002a20000000a00 */
[----:B------:R-:W3:Y:S01]  /*68b0*/  LDCU.64 UR4, c[0x4][0xe0] ;  /* 0x01001c00ff0477ac */ /* 0x000ee20008000a00 */
[----:B------:R-:W-:Y:S01]  /*68c0*/  CS2R R6, SRZ ;  /* 0x0000000000067805 */ /* 0x000fe2000001ff00 */
[----:B---3--:R-:W-:Y:S01]  /*68d0*/  IMAD.U32 R4, RZ, RZ, UR4 ;  /* 0x00000004ff047e24 */ /* 0x008fe2000f8e00ff */
[----:B------:R-:W-:-:S04]  /*68e0*/  MOV R5, UR5 ;  /* 0x0000000500057c02 */ /* 0x000fc80008000f00 */
[----:B------:R-:W-:-:S07]  /*68f0*/  LEPC R20, `(.L_x_118) ;  /* 0x000000001014794e */ /* 0x000fce0000000000 */
[----:B-12---:R-:W-:Y:S05]  /*6900*/  CALL.ABS.NOINC R2 ;  /* 0x0000000002007343 */ /* 0x006fea0003c00000 */
.L_x_118:
[----:B------:R-:W-:Y:S01]  /*6910*/  HFMA2 R0, -RZ, RZ, 0, 5.9604644775390625e-08 ;  /* 0x00000001ff007431 */ /* 0x000fe200000001ff */
        /* <DEDUP_REMOVED lines=9> */
.L_x_119:
        /* <DEDUP_REMOVED lines=10> */
.L_x_120:
[----:B------:R1:W2:Y:S01]  /*6a50*/  LDC.64 R2, c[0x4][R26] ;  /* 0x010000001a027b82 */ /* 0x0002a20000000a00 */
[----:B------:R-:W3:Y:S01]  /*6a60*/  LDCU.64 UR4, c[0x4][0xe0] ;  /* 0x01001c00ff0477ac */ /* 0x000ee20008000a00 */
[----:B------:R-:W-:Y:S01]  /*6a70*/  CS2R R6, SRZ ;  /* 0x0000000000067805 */ /* 0x000fe2000001ff00 */
[----:B---3--:R-:W-:Y:S01]  /*6a80*/  IMAD.U32 R4, RZ, RZ, UR4 ;  /* 0x00000004ff047e24 */ /* 0x008fe2000f8e00ff */
[----:B------:R-:W-:-:S04]  /*6a90*/  MOV R5, UR5 ;  /* 0x0000000500057c02 */ /* 0x000fc80008000f00 */
[----:B------:R-:W-:-:S07]  /*6aa0*/  LEPC R20, `(.L_x_121) ;  /* 0x000000001014794e */ /* 0x000fce0000000000 */
[----:B-12---:R-:W-:Y:S05]  /*6ab0*/  CALL.ABS.NOINC R2 ;  /* 0x0000000002007343 */ /* 0x006fea0003c00000 */
.L_x_121:
[----:B------:R-:W-:Y:S01]  /*6ac0*/  HFMA2 R0, -RZ, RZ, 0, 1.1920928955078125e-07 ;  /* 0x00000002ff007431 */ /* 0x000fe200000001ff */
        /* <DEDUP_REMOVED lines=9> */
.L_x_122:
        /* <DEDUP_REMOVED lines=10> */
.L_x_123:
        /* <DEDUP_REMOVED lines=10> */
.L_x_124:
        /* <DEDUP_REMOVED lines=10> */
.L_x_125:
        /* <DEDUP_REMOVED lines=10> */
.L_x_126:
        /* <DEDUP_REMOVED lines=10> */
.L_x_127:
[----:B------:R1:W2:Y:S01]  /*6e80*/  LDC.64 R2, c[0x4][R26] ;  /* 0x010000001a027b82 */ /* 0x0002a20000000a00 */
[----:B------:R-:W3:Y:S01]  /*6e90*/  LDCU.64 UR4, c[0x4][0xe0] ;  /* 0x01001c00ff0477ac */ /* 0x000ee20008000a00 */
[----:B------:R-:W-:Y:S01]  /*6ea0*/  CS2R R6, SRZ ;  /* 0x0000000000067805 */ /* 0x000fe2000001ff00 */
[----:B---3--:R-:W-:Y:S01]  /*6eb0*/  IMAD.U32 R4, RZ, RZ, UR4 ;  /* 0x00000004ff047e24 */ /* 0x008fe2000f8e00ff */
[----:B------:R-:W-:-:S04]  /*6ec0*/  MOV R5, UR5 ;  /* 0x0000000500057c02 */ /* 0x000fc80008000f00 */
[----:B------:R-:W-:-:S07]  /*6ed0*/  LEPC R20, `(.L_x_128) ;  /* 0x000000001014794e */ /* 0x000fce0000000000 */
[----:B-12---:R-:W-:Y:S05]  /*6ee0*/  CALL.ABS.NOINC R2 ;  /* 0x0000000002007343 */ /* 0x006fea0003c00000 */
.L_x_128:
        /* <DEDUP_REMOVED lines=10> */
.L_x_129:
        /* <DEDUP_REMOVED lines=10> */
.L_x_130:
[----:B------:R1:W2:Y:S01]  /*7030*/  LDC.64 R2, c[0x4][R26] ;  /* 0x010000001a027b82 */ /* 0x0002a20000000a00 */
[----:B------:R-:W3:Y:S01]  /*7040*/  LDCU.64 UR4, c[0x4][0xe0] ;  /* 0x01001c00ff0477ac */ /* 0x000ee20008000a00 */
[----:B------:R-:W-:Y:S01]  /*7050*/  CS2R R6, SRZ ;  /* 0x0000000000067805 */ /* 0x000fe2000001ff00 */
[----:B---3--:R-:W-:Y:S01]  /*7060*/  IMAD.U32 R4, RZ, RZ, UR4 ;  /* 0x00000004ff047e24 */ /* 0x008fe2000f8e00ff */
[----:B------:R-:W-:-:S04]  /*7070*/  MOV R5, UR5 ;  /* 0x0000000500057c02 */ /* 0x000fc80008000f00 */
[----:B------:R-:W-:-:S07]  /*7080*/  LEPC R20, `(.L_x_131) ;  /* 0x000000001014794e */ /* 0x000fce0000000000 */
[----:B-12---:R-:W-:Y:S05]  /*7090*/  CALL.ABS.NOINC R2 ;  /* 0x0000000002007343 */ /* 0x006fea0003c00000 */
.L_x_131:
[----:B------:R-:W-:Y:S01]  /*70a0*/  HFMA2 R0, -RZ, RZ, 0, 0.0001220703125 ;  /* 0x00000800ff007431 */ /* 0x000fe200000001ff */
        /* <DEDUP_REMOVED lines=9> */
.L_x_132:
        /* <DEDUP_REMOVED lines=10> */
.L_x_133:
        /* <DEDUP_REMOVED lines=10> */
.L_x_134:
        /* <DEDUP_REMOVED lines=10> */
.L_x_135:
[----:B------:R1:W2:Y:S01]  /*7320*/  LDC.64 R2, c[0x4][R26] ;  /* 0x010000001a027b82 */ /* 0x0002a20000000a00 */
[----:B------:R-:W3:Y:S01]  /*7330*/  LDCU.64 UR4, c[0x4][0xe0] ;  /* 0x01001c00ff0477ac */ /* 0x000ee20008000a00 */
[----:B------:R-:W-:Y:S01]  /*7340*/  CS2R R6, SRZ ;  /* 0x0000000000067805 */ /* 0x000fe2000001ff00 */
[----:B---3--:R-:W-:Y:S01]  /*7350*/  IMAD.U32 R4, RZ, RZ, UR4 ;  /* 0x00000004ff047e24 */ /* 0x008fe2000f8e00ff */
[----:B------:R-:W-:-:S04]  /*7360*/  MOV R5, UR5 ;  /* 0x0000000500057c02 */ /* 0x000fc80008000f00 */
[----:B------:R-:W-:-:S07]  /*7370*/  LEPC R20, `(.L_x_136) ;  /* 0x000000001014794e */ /* 0x000fce0000000000 */
[----:B-12---:R-:W-:Y:S05]  /*7380*/  CALL.ABS.NOINC R2 ;  /* 0x0000000002007343 */ /* 0x006fea0003c00000 */
.L_x_136:
        /* <DEDUP_REMOVED lines=10> */
.L_x_137:
        /* <DEDUP_REMOVED lines=10> */
.L_x_138:
[----:B------:R1:W2:Y:S01]  /*74d0*/  LDC.64 R2, c[0x4][R26] ;  /* 0x010000001a027b82 */ /* 0x0002a20000000a00 */
[----:B------:R-:W3:Y:S01]  /*74e0*/  LDCU.64 UR4, c[0x4][0xe0] ;  /* 0x01001c00ff0477ac */ /* 0x000ee20008000a00 */
[----:B------:R-:W-:Y:S01]  /*74f0*/  CS2R R6, SRZ ;  /* 0x0000000000067805 */ /* 0x000fe2000001ff00 */
[----:B---3--:R-:W-:Y:S01]  /*7500*/  IMAD.U32 R4, RZ, RZ, UR4 ;  /* 0x00000004ff047e24 */ /* 0x008fe2000f8e00ff */
[----:B------:R-:W-:-:S04]  /*7510*/  MOV R5, UR5 ;  /* 0x0000000500057c02 */ /* 0x000fc80008000f00 */
[----:B------:R-:W-:-:S07]  /*7520*/  LEPC R20, `(.L_x_139) ;  /* 0x000000001014794e */ /* 0x000fce0000000000 */
[----:B-12---:R-:W-:Y:S05]  /*7530*/  CALL.ABS.NOINC R2 ;  /* 0x0000000002007343 */ /* 0x006fea0003c00000 */
.L_x_139:
[----:B------:R-:W-:Y:S01]  /*7540*/  HFMA2 R0, -RZ, RZ, 0, 3.0517578125e-05 ;  /* 0x00000200ff007431 */ /* 0x000fe200000001ff */
        /* <DEDUP_REMOVED lines=9> */
.L_x_140:
        /* <DEDUP_REMOVED lines=10> */
.L_x_141:
        /* <DEDUP_REMOVED lines=10> */
.L_x_142:
        /* <DEDUP_REMOVED lines=10> */
.L_x_143:
[----:B------:R1:W2:Y:S01]  /*77c0*/  LDC.64 R2, c[0x4][R26] ;  /* 0x010000001a027b82 */ /* 0x0002a20000000a00 */
[----:B------:R-:W3:Y:S01]  /*77d0*/  LDCU.64 UR4, c[0x4][0xe0] ;  /* 0x01001c00ff0477ac */ /* 0x000ee20008000a00 */
[----:B------:R-:W-:Y:S01]  /*77e0*/  CS2R R6, SRZ ;  /* 0x0000000000067805 */ /* 0x000fe2000001ff00 */
[----:B---3--:R-:W-:Y:S01]  /*77f0*/  IMAD.U32 R4, RZ, RZ, UR4 ;  /* 0x00000004ff047e24 */ /* 0x008fe2000f8e00ff */
[----:B------:R-:W-:-:S04]  /*7800*/  MOV R5, UR5 ;  /* 0x0000000500057c02 */ /* 0x000fc80008000f00 */
[----:B------:R-:W-:-:S07]  /*7810*/  LEPC R20, `(.L_x_144) ;  /* 0x000000001014794e */ /* 0x000fce0000000000 */
[----:B-12---:R-:W-:Y:S05]  /*7820*/  CALL.ABS.NOINC R2 ;  /* 0x0000000002007343 */ /* 0x006fea0003c00000 */
.L_x_144:
[----:B------:R1:W-:Y:S01]  /*7830*/  STL [R1], RZ ;  /* 0x000000ff01007387 */ /* 0x0003e20000100800 */
[----:B------:R1:W2:Y:S01]  /*7840*/  LDC.64 R2, c[0x4][R26] ;  /* 0x010000001a027b82 */ /* 0x0002a20000000a00 */
[----:B------:R-:W3:Y:S01]  /*7850*/  LDCU.64 UR4, c[0x4][0xc8] ;  /* 0x01001900ff0477ac */ /* 0x000ee20008000a00 */
[----:B------:R-:W-:Y:S02]  /*7860*/  MOV R6, R23 ;  /* 0x0000001700067202 */ /* 0x000fe40000000f00 */
[----:B------:R-:W-:Y:S01]  /*7870*/  MOV R7, R22 ;  /* 0x0000001600077202 */ /* 0x000fe20000000f00 */
[----:B---3--:R-:W-:Y:S02]  /*7880*/  IMAD.U32 R4, RZ, RZ, UR4 ;  /* 0x00000004ff047e24 */ /* 0x008fe4000f8e00ff */
[----:B------:R-:W-:Y:S02]  /*7890*/  IMAD.U32 R5, RZ, RZ, UR5 ;  /* 0x00000005ff057e24 */ /* 0x000fe4000f8e00ff */
[----:B------:R-:W-:-:S07]  /*78a0*/  LEPC R20, `(.L_x_145) ;  /* 0x000000001014794e */ /* 0x000fce0000000000 */
[----:B-12---:R-:W-:Y:S05]  /*78b0*/  CALL.ABS.NOINC R2 ;  /* 0x0000000002007343 */ /* 0x006fea0003c00000 */
.L_x_145:
        /* <DEDUP_REMOVED lines=10> */
.L_x_146:
[----:B------:R1:W2:Y:S01]  /*7960*/  LDC.64 R2, c[0x4][R26] ;  /* 0x010000001a027b82 */ /* 0x0002a20000000a00 */
[----:B------:R-:W3:Y:S01]  /*7970*/  LDCU.64 UR4, c[0x4][0xe0] ;  /* 0x01001c00ff0477ac */ /* 0x000ee20008000a00 */
[----:B------:R-:W-:Y:S01]  /*7980*/  CS2R R6, SRZ ;  /* 0x0000000000067805 */ /* 0x000fe2000001ff00 */
[----:B---3--:R-:W-:Y:S01]  /*7990*/  IMAD.U32 R4, RZ, RZ, UR4 ;  /* 0x00000004ff047e24 */ /* 0x008fe2000f8e00ff */
[----:B------:R-:W-:-:S04]  /*79a0*/  MOV R5, UR5 ;  /* 0x0000000500057c02 */ /* 0x000fc80008000f00 */
[----:B------:R-:W-:-:S07]  /*79b0*/  LEPC R20, `(.L_x_147) ;  /* 0x000000001014794e */ /* 0x000fce0000000000 */
[----:B-12---:R-:W-:Y:S05]  /*79c0*/  CALL.ABS.NOINC R2 ;  /* 0x0000000002007343 */ /* 0x006fea0003c00000 */
.L_x_147:
[----:B------:R-:W-:Y:S01]  /*79d0*/  HFMA2 R0, -RZ, RZ, 0, -0.0 ;  /* 0x00008000ff007431 */ /* 0x000fe200000001ff */
        /* <DEDUP_REMOVED lines=9> */
.L_x_148:
        /* <DEDUP_REMOVED lines=10> */
.L_x_149:
        /* <DEDUP_REMOVED lines=10> */
.L_x_150:
[----:B------:R-:W1:Y:S01]  /*7bb0*/  LDC.64 R2, c[0x4][0xa8] ;  /* 0x01002a00ff027b82 */ /* 0x000e620000000a00 */
[----:B------:R-:W2:Y:S01]  /*7bc0*/  LDCU.64 UR4, c[0x4][0xd0] ;  /* 0x01001a00ff0477ac */ /* 0x000ea20008000a00 */
[----:B------:R-:W-:Y:S02]  /*7bd0*/  MOV R6, R23 ;  /* 0x0000001700067202 */ /* 0x000fe40000000f00 */
[----:B------:R-:W-:-:S04]  /*7be0*/  MOV R7, R22 ;  /* 0x0000001600077202 */ /* 0x000fc80000000f00 */
[----:B------:R-:W3:Y:S01]  /*7bf0*/  LDC.64 R26, c[0x4][R26] ;  /* 0x010000001a1a7b82 */ /* 0x000ee20000000a00 */
[----:B--2---:R-:W-:Y:S02]  /*7c00*/  IMAD.U32 R4, RZ, RZ, UR4 ;  /* 0x00000004ff047e24 */ /* 0x004fe4000f8e00ff */
[----:B------:R-:W-:Y:S01]  /*7c10*/  IMAD.U32 R5, RZ, RZ, UR5 ;  /* 0x00000005ff057e24 */ /* 0x000fe2000f8e00ff */
[----:B-1----:R1:W-:Y:S04]  /*7c20*/  STL.64 [R1], R2 ;  /* 0x0000000201007387 */ /* 0x0023e80000100a00 */
[----:B------:R-:W-:-:S07]  /*7c30*/  LEPC R20, `(.L_x_91) ;  /* 0x000000001014794e */ /* 0x000fce0000000000 */
[----:B-1-3--:R-:W-:Y:S05]  /*7c40*/  CALL.ABS.NOINC R26 ;  /* 0x000000001a007343 */ /* 0x00afea0003c00000 */
.L_x_91:
[----:B------:R-:W-:Y:S05]  /*7c50*/  BSYNC.RECONVERGENT B6 ;  /* 0x0000000000067941 */ /* 0x000fea0003800200 */
.L_x_90:
[----:B------:R-:W2:Y:S01]  /*7c60*/  S2R R0, SR_SWINHI ;  /* 0x0000000000007919 */ /* 0x000ea20000002f00 */
[----:B------:R-:W-:Y:S01]  /*7c70*/  IMAD.SHL.U32 R44, R16, 0x2, RZ ;  /* 0x00000002102c7824 */ /* 0x000fe200078e00ff */
[----:B------:R-:W3:Y:S04]  /*7c80*/  LDCU.64 UR4, c[0x0][0x880] ;  /* 0x00011000ff0477ac */ /* 0x000ee80008000a00 */
[----:B------:R-:W-:Y:S02]  /*7c90*/  LOP3.LUT R44, R44, 0xfe, RZ, 0xc0, !PT ;  /* 0x000000fe2c2c7812 */ /* 0x000fe400078ec0ff */
[----:B---3--:R-:W-:-:S04]  /*7ca0*/  ISETP.NE.U32.AND P6, PT, RZ, UR4, PT ;  /* 0x00000004ff007c0c */ /* 0x008fc8000bfc5070 */
[----:B------:R-:W-:Y:S02]  /*7cb0*/  ISETP.NE.AND.EX P6, PT, RZ, UR5, PT, P6 ;  /* 0x00000005ff007c0c */ /* 0x000fe4000bfc5360 */
[----:B-1----:R-:W-:Y:S02]  /*7cc0*/  MOV R2, R17 ;  /* 0x0000001100027202 */ /* 0x002fe40000000f00 */
[----:B--2---:R-:W-:-:S03]  /*7cd0*/  MOV R3, R0 ;  /* 0x0000000000037202 */ /* 0x004fc60000000f00 */
[----:B------:R-:W-:-:S03]  /*7ce0*/  IMAD.WIDE.U32 R44, R44, 0x2, R2 ;  /* 0x000000022c2c7825 */ /* 0x000fc600078e0002 */
[C---:B------:R-:W-:Y:S02]  /*7cf0*/  IADD3 R3, P2, PT, R44.reuse, 0x200, RZ ;  /* 0x000002002c037810 */ /* 0x040fe40007f5e0ff */
[C---:B------:R-:W-:Y:S02]  /*7d00*/  IADD3 R5, P1, PT, R44.reuse, 0x1000, RZ ;  /* 0x000010002c057810 */ /* 0x040fe40007f3e0ff */
[C---:B------:R-:W-:Y:S01]  /*7d10*/  IADD3 R7, P0, PT, R44.reuse, 0x1200, RZ ;  /* 0x000012002c077810 */ /* 0x040fe20007f1e0ff */
[--C-:B------:R-:W-:Y:S01]  /*7d20*/  IMAD.X R11, RZ, RZ, R45.reuse, P2 ;  /* 0x000000ffff0b7224 */ /* 0x100fe200010e062d */
[--C-:B------:R-:W-:Y:S01]  /*7d30*/  SHF.R.U64 R13, R44, 0x3, R45.reuse ;  /* 0x000000032c0d7819 */ /* 0x100fe2000000122d */
[--C-:B------:R-:W-:Y:S02]  /*7d40*/  IMAD.X R87, RZ, RZ, R45.reuse, P1 ;  /* 0x000000ffff577224 */ /* 0x100fe400008e062d */
[----:B------:R-:W-:Y:S01]  /*7d50*/  IMAD.X R69, RZ, RZ, R45, P0 ;  /* 0x000000ffff457224 */ /* 0x000fe200000e062d */
[----:B------:R-:W-:-:S02]  /*7d60*/  SHF.R.U64 R0, R3, 0x3, R11 ;  /* 0x0000000303007819 */ /* 0x000fc4000000120b */
[----:B------:R-:W-:Y:S02]  /*7d70*/  SHF.R.U64 R2, R5, 0x3, R87 ;  /* 0x0000000305027819 */ /* 0x000fe40000001257 */
[----:B------:R-:W-:Y:S02]  /*7d80*/  LOP3.LUT R10, R3, 0x70, R0, 0x78, !PT ;  /* 0x00000070030a7812 */ /* 0x000fe400078e7800 */
[----:B------:R-:W-:Y:S02]  /*7d90*/  LOP3.LUT R86, R5, 0x70, R2, 0x78, !PT ;  /* 0x0000007005567812 */ /* 0x000fe400078e7802 */
[C---:B------:R-:W-:Y:S02]  /*7da0*/  IADD3 R3, P3, PT, R44.reuse, 0x2000, RZ ;  /* 0x000020002c037810 */ /* 0x040fe40007f7e0ff */
[C---:B------:R-:W-:Y:S02]  /*7db0*/  SHF.R.U64 R4, R7.reuse, 0x3, R69 ;  /* 0x0000000307047819 */ /* 0x040fe40000001245 */
[----:B------:R-:W-:Y:S01]  /*7dc0*/  IADD3 R5, P2, PT, R44, 0x2200, RZ ;  /* 0x000022002c057810 */ /* 0x000fe20007f5e0ff */
[----:B------:R-:W-:Y:S01]  /*7dd0*/  IMAD.X R85, RZ, RZ, R45, P3 ;  /* 0x000000ffff557224 */ /* 0x000fe200018e062d */
[----:B------:R-:W-:-:S02]  /*7de0*/  LOP3.LUT R68, R7, 0x70, R4, 0x78, !PT ;  /* 0x0000007007447812 */ /* 0x000fc400078e7804 */
[C---:B------:R-:W-:Y:S01]  /*7df0*/  IADD3 R7, P1, PT, R44.reuse, 0x3000, RZ ;  /* 0x000030002c077810 */ /* 0x040fe20007f3e0ff */
[----:B------:R-:W-:Y:S01]  /*7e00*/  IMAD.X R67, RZ, RZ, R45, P2 ;  /* 0x000000ffff437224 */ /* 0x000fe200010e062d */
[----:B------:R-:W-:Y:S02]  /*7e10*/  IADD3 R9, P0, PT, R44, 0x3200, RZ ;  /* 0x000032002c097810 */ /* 0x000fe40007f1e0ff */
[----:B------:R-:W-:Y:S01]  /*7e20*/  SHF.R.U64 R0, R3, 0x3, R85 ;  /* 0x0000000303007819 */ /* 0x000fe20000001255 */
[----:B------:R-:W-:Y:S01]  /*7e30*/  IMAD.X R65, RZ, RZ, R45, P1 ;  /* 0x000000ffff417224 */ /* 0x000fe200008e062d */
[----:B------:R-:W-:Y:S01]  /*7e40*/  SHF.R.U64 R2, R5, 0x3, R67 ;  /* 0x0000000305027819 */ /* 0x000fe20000001243 */
[----:B------:R-:W-:Y:S01]  /*7e50*/  IMAD.X R63, RZ, RZ, R45, P0 ;  /* 0x000000ffff3f7224 */ /* 0x000fe200000e062d */
[----:B------:R-:W-:Y:S02]  /*7e60*/  LOP3.LUT R84, R3, 0x70, R0, 0x78, !PT ;  /* 0x0000007003547812 */ /* 0x000fe400078e7800 */
[----:B------:R-:W-:-:S02]  /*7e70*/  LOP3.LUT R66, R5, 0x70, R2, 0x78, !PT ;  /* 0x0000007005427812 */ /* 0x000fc400078e7802 */
[C---:B------:R-:W-:Y:S02]  /*7e80*/  IADD3 R3, P3, PT, R44.reuse, 0x4000, RZ ;  /* 0x000040002c037810 */ /* 0x040fe40007f7e0ff */
[----:B------:R-:W-:Y:S02]  /*7e90*/  SHF.R.U64 R4, R7, 0x3, R65 ;  /* 0x0000000307047819 */ /* 0x000fe40000001241 */
[----:B------:R-:W-:Y:S01]  /*7ea0*/  IADD3 R5, P2, PT, R44, 0x4200, RZ ;  /* 0x000042002c057810 */ /* 0x000fe20007f5e0ff */
[----:B------:R-:W-:Y:S01]  /*7eb0*/  IMAD.X R83, RZ, RZ, R45, P3 ;  /* 0x000000ffff537224 */ /* 0x000fe200018e062d */
[----:B------:R-:W-:Y:S02]  /*7ec0*/  SHF.R.U64 R6, R9, 0x3, R63 ;  /* 0x0000000309067819 */ /* 0x000fe4000000123f */
[----:B------:R-:W-:Y:S01]  /*7ed0*/  LOP3.LUT R64, R7, 0x70, R4, 0x78, !PT ;  /* 0x0000007007407812 */ /* 0x000fe200078e7804 */
[----:B------:R-:W-:Y:S01]  /*7ee0*/  IMAD.X R81, RZ, RZ, R45, P2 ;  /* 0x000000ffff517224 */ /* 0x000fe200010e062d */
[----:B------:R-:W-:-:S02]  /*7ef0*/  LOP3.LUT R62, R9, 0x70, R6, 0x78, !PT ;  /* 0x00000070093e7812 */ /* 0x000fc400078e7806 */
[C---:B------:R-:W-:Y:S02]  /*7f00*/  IADD3 R7, P1, PT, R44.reuse, 0x5000, RZ ;  /* 0x000050002c077810 */ /* 0x040fe40007f3e0ff */
        /* <DEDUP_REMOVED lines=96> */
[C---:B------:R-:W-:Y:S02]  /*8510*/  IADD3 R9, P0, PT, R44.reuse, 0x1600, RZ ;  /* 0x000016002c097810 */ /* 0x040fe40007f1e0ff */
[----:B------:R-:W-:Y:S01]  /*8520*/  SHF.R.U64 R0, R3, 0x3, R25 ;  /* 0x0000000303007819 */ /* 0x000fe20000001219 */
[----:B------:R-:W-:Y:S01]  /*8530*/  IMAD.X R21, RZ, RZ, R45, P1 ;  /* 0x000000ffff157224 */ /* 0x000fe200008e062d */
[----:B------:R-:W-:Y:S01]  /*8540*/  SHF.R.U64 R2, R5, 0x3, R23 ;  /* 0x0000000305027819 */ /* 0x000fe20000001217 */
[----:B------:R-:W-:Y:S01]  /*8550*/  IMAD.X R15, RZ, RZ, R45, P0 ;  /* 0x000000ffff0f7224 */ /* 0x000fe200000e062d */
[----:B------:R-:W-:Y:S01]  /*8560*/  LOP3.LUT R12, R44, 0x70, R13, 0x78, !PT ;  /* 0x000000702c0c7812 */ /* 0x000fe200078e780d */
[----:B------:R-:W-:Y:S01]  /*8570*/  IMAD.MOV.U32 R13, RZ, RZ, R45 ;  /* 0x000000ffff0d7224 */ /* 0x000fe200078e002d */
[----:B------:R-:W-:-:S02]  /*8580*/  LOP3.LUT R24, R3, 0x70, R0, 0x78, !PT ;  /* 0x0000007003187812 */ /* 0x000fc400078e7800 */
[----:B------:R-:W-:Y:S02]  /*8590*/  LOP3.LUT R22, R5, 0x70, R2, 0x78, !PT ;  /* 0x0000007005167812 */ /* 0x000fe400078e7802 */
[C---:B------:R-:W-:Y:S01]  /*85a0*/  IADD3 R3, P1, PT, R44.reuse, 0x2400, RZ ;  /* 0x000024002c037810 */ /* 0x040fe20007f3e0ff */
[----:B------:R1:W-:Y:S01]  /*85b0*/  ST.E desc[UR46][R12.64], RZ ;  /* 0x000000ff0c007985 */ /* 0x0003e2000c10192e */
[----:B------:R-:W-:Y:S02]  /*85c0*/  SHF.R.U64 R4, R7, 0x3, R21 ;  /* 0x0000000307047819 */ /* 0x000fe40000001215 */
[----:B------:R-:W-:Y:S01]  /*85d0*/  IADD3 R5, P0, PT, R44, 0x2600, RZ ;  /* 0x000026002c057810 */ /* 0x000fe20007f1e0ff */
[----:B------:R-:W-:Y:S01]  /*85e0*/  IMAD.X R91, RZ, RZ, R45, P1 ;  /* 0x000000ffff5b7224 */ /* 0x000fe200008e062d */
[----:B------:R-:W-:Y:S01]  /*85f0*/  SHF.R.U64 R6, R9, 0x3, R15 ;  /* 0x0000000309067819 */ /* 0x000fe2000000120f */
[----:B------:R2:W-:Y:S01]  /*8600*/  ST.E desc[UR46][R10.64], RZ ;  /* 0x000000ff0a007985 */ /* 0x0005e2000c10192e */
[----:B------:R-:W-:-:S02]  /*8610*/  LOP3.LUT R20, R7, 0x70, R4, 0x78, !PT ;  /* 0x0000007007147812 */ /* 0x000fc400078e7804 */
[----:B------:R-:W-:Y:S01]  /*8620*/  LOP3.LUT R14, R9, 0x70, R6, 0x78, !PT ;  /* 0x00000070090e7812 */ /* 0x000fe200078e7806 */
[----:B------:R3:W-:Y:S01]  /*8630*/  ST.E desc[UR46][R86.64], RZ ;  /* 0x000000ff56007985 */ /* 0x0007e2000c10192e */
[C---:B------:R-:W-:Y:S02]  /*8640*/  IADD3 R7, P1, PT, R44.reuse, 0x3400, RZ ;  /* 0x000034002c077810 */ /* 0x040fe40007f3e0ff */
[C---:B------:R-:W-:Y:S01]  /*8650*/  SHF.R.U64 R0, R3.reuse, 0x3, R91 ;  /* 0x0000000303007819 */ /* 0x040fe2000000125b */
[----:B------:R4:W-:Y:S03]  /*8660*/  ST.E desc[UR46][R68.64], RZ ;  /* 0x000000ff44007985 */ /* 0x0009e6000c10192e */
[----:B------:R-:W-:Y:S01]  /*8670*/  LOP3.LUT R90, R3, 0x70, R0, 0x78, !PT ;  /* 0x00000070035a7812 */ /* 0x000fe200078e7800 */
[----:B------:R-:W-:Y:S04]  /*8680*/  ST.E desc[UR46][R84.64], RZ ;  /* 0x000000ff54007985 */ /* 0x000fe8000c10192e */
[----:B------:R5:W-:Y:S01]  /*8690*/  ST.E desc[UR46][R66.64], RZ ;  /* 0x000000ff42007985 */ /* 0x000be2000c10192e */
[----:B-1----:R-:W-:Y:S01]  /*86a0*/  IMAD.X R13, RZ, RZ, R45, P0 ;  /* 0x000000ffff0d7224 */ /* 0x002fe200000e062d */
[----:B------:R-:W-:-:S02]  /*86b0*/  IADD3 R9, P0, PT, R44, 0x3600, RZ ;  /* 0x000036002c097810 */ /* 0x000fc40007f1e0ff */
[----:B------:R1:W-:Y:S02]  /*86c0*/  ST.E desc[UR46][R64.64], RZ ;  /* 0x000000ff40007985 */ /* 0x0003e4000c10192e */
[C---:B------:R-:W-:Y:S01]  /*86d0*/  SHF.R.U64 R2, R5.reuse, 0x3, R13 ;  /* 0x0000000305027819 */ /* 0x040fe2000000120d */
[--C-:B--2---:R-:W-:Y:S01]  /*86e0*/  IMAD.X R11, RZ, RZ, R45.reuse, P1 ;  /* 0x000000ffff0b7224 */ /* 0x104fe200008e062d */
[C---:B------:R-:W-:Y:S01]  /*86f0*/  IADD3 R3, P1, PT, R44.reuse, 0x4400, RZ ;  /* 0x000044002c037810 */ /* 0x040fe20007f3e0ff */
[----:B------:R-:W-:Y:S01]  /*8700*/  IMAD.X R89, RZ, RZ, R45, P0 ;  /* 0x000000ffff597224 */ /* 0x000fe200000e062d */
[----:B------:R-:W-:Y:S01]  /*8710*/  LOP3.LUT R12, R5, 0x70, R2, 0x78, !PT ;  /* 0x00000070050c7812 */ /* 0x000fe200078e7802 */
[----:B------:R2:W-:Y:S01]  /*8720*/  ST.E desc[UR46][R62.64], RZ ;  /* 0x000000ff3e007985 */ /* 0x0005e2000c10192e */
[----:B------:R-:W-:Y:S01]  /*8730*/  SHF.R.U64 R0, R7, 0x3, R11 ;  /* 0x0000000307007819 */ /* 0x000fe2000000120b */
[----:B---3--:R-:W-:Y:S01]  /*8740*/  IMAD.X R87, RZ, RZ, R45, P1 ;  /* 0x000000ffff577224 */ /* 0x008fe200008e062d */
[----:B------:R-:W-:Y:S01]  /*8750*/  IADD3 R5, P0, PT, R44, 0x4600, RZ ;  /* 0x000046002c057810 */ /* 0x000fe20007f1e0ff */
[----:B------:R3:W-:Y:S01]  /*8760*/  ST.E desc[UR46][R82.64], RZ ;  /* 0x000000ff52007985 */ /* 0x0007e2000c10192e */
[----:B------:R-:W-:-:S02]  /*8770*/  SHF.R.U64 R2, R9, 0x3, R89 ;  /* 0x0000000309027819 */ /* 0x000fc40000001259 */
[----:B------:R-:W-:Y:S01]  /*8780*/  LOP3.LUT R10, R7, 0x70, R0, 0x78, !PT ;  /* 0x00000070070a7812 */ /* 0x000fe200078e7800 */
[----:B----4-:R-:W-:Y:S01]  /*8790*/  IMAD.X R69, RZ, RZ, R45, P0 ;  /* 0x000000ffff457224 */ /* 0x010fe200000e062d */
[----:B------:R-:W-:Y:S01]  /*87a0*/  LOP3.LUT R88, R9, 0x70, R2, 0x78, !PT ;  /* 0x0000007009587812 */ /* 0x000fe200078e7802 */
[----:B------:R4:W-:Y:S01]  /*87b0*/  ST.E desc[UR46][R80.64], RZ ;  /* 0x000000ff50007985 */ /* 0x0009e2000c10192e */
[C---:B------:R-:W-:Y:S02]  /*87c0*/  IADD3 R7, P1, PT, R44.reuse, 0x5400, RZ ;  /* 0x000054002c077810 */ /* 0x040fe40007f3e0ff */
[----:B------:R-:W-:Y:S01]  /*87d0*/  IADD3 R9, P0, PT, R44, 0x5600, RZ ;  /* 0x000056002c097810 */ /* 0x000fe20007f1e0ff */
[----:B------:R4:W-:Y:S01]  /*87e0*/  ST.E desc[UR46][R78.64], RZ ;  /* 0x000000ff4e007985 */ /* 0x0009e2000c10192e */
[----:B------:R-:W-:Y:S01]  /*87f0*/  SHF.R.U64 R0, R3, 0x3, R87 ;  /* 0x0000000303007819 */ /* 0x000fe20000001257 */
[----:B-----5:R-:W-:Y:S01]  /*8800*/  IMAD.X R67, RZ, RZ, R45, P1 ;  /* 0x000000ffff437224 */ /* 0x020fe200008e062d */
[----:B------:R-:W-:Y:S01]  /*8810*/  SHF.R.U64 R2, R5, 0x3, R69 ;  /* 0x0000000305027819 */ /* 0x000fe20000001245 */
[----:B-1----:R-:W-:Y:S01]  /*8820*/  IMAD.X R65, RZ, RZ, R45, P0 ;  /* 0x000000ffff417224 */ /* 0x002fe200000e062d */
[----:B------:R-:W-:Y:S01]  /*8830*/  LOP3.LUT R86, R3, 0x70, R0, 0x78, !PT ;  /* 0x0000007003567812 */ /* 0x000fe200078e7800 */
[----:B------:R1:W-:Y:S01]  /*8840*/  ST.E desc[UR46][R76.64], RZ ;  /* 0x000000ff4c007985 */ /* 0x0003e2000c10192e */
[----:B------:R-:W-:-:S02]  /*8850*/  LOP3.LUT R68, R5, 0x70, R2, 0x78, !PT ;  /* 0x0000007005447812 */ /* 0x000fc400078e7802 */
[C---:B------:R-:W-:Y:S01]  /*8860*/  IADD3 R3, P1, PT, R44.reuse, 0x6400, RZ ;  /* 0x000064002c037810 */ /* 0x040fe20007f3e0ff */
[----:B------:R5:W-:Y:S01]  /*8870*/  ST.E desc[UR46][R74.64], RZ ;  /* 0x000000ff4a007985 */ /* 0x000be2000c10192e */
[----:B------:R-:W-:Y:S02]  /*8880*/  SHF.R.U64 R0, R7, 0x3, R67 ;  /* 0x0000000307007819 */ /* 0x000fe40000001243 */
[C---:B------:R-:W-:Y:S01]  /*8890*/  IADD3 R5, P0, PT, R44.reuse, 0x6600, RZ ;  /* 0x000066002c057810 */ /* 0x040fe20007f1e0ff */
[----:B------:R-:W-:Y:S01]  /*88a0*/  IMAD.X R85, RZ, RZ, R45, P1 ;  /* 0x000000ffff557224 */ /* 0x000fe200008e062d */
[----:B------:R-:W-:Y:S01]  /*88b0*/  SHF.R.U64 R2, R9, 0x3, R65 ;  /* 0x0000000309027819 */ /* 0x000fe20000001241 */
[----:B------:R5:W-:Y:S01]  /*88c0*/  ST.E desc[UR46][R72.64], RZ ;  /* 0x000000ff48007985 */ /* 0x000be2000c10192e */
[----:B------:R-:W-:Y:S01]  /*88d0*/  LOP3.LUT R66, R7, 0x70, R0, 0x78, !PT ;  /* 0x0000007007427812 */ /* 0x000fe200078e7800 */
[----:B--2---:R-:W-:Y:S01]  /*88e0*/  IMAD.X R63, RZ, RZ, R45, P0 ;  /* 0x000000ffff3f7224 */ /* 0x004fe200000e062d */
[----:B------:R-:W-:Y:S01]  /*88f0*/  LOP3.LUT R64, R9, 0x70, R2, 0x78, !PT ;  /* 0x0000007009407812 */ /* 0x000fe200078e7802 */
[----:B------:R2:W-:Y:S01]  /*8900*/  ST.E desc[UR46][R70.64], RZ ;  /* 0x000000ff46007985 */ /* 0x0005e2000c10192e */
[----:B------:R-:W-:-:S02]  /*8910*/  IADD3 R7, P1, PT, R44, 0x7400, RZ ;  /* 0x000074002c077810 */ /* 0x000fc40007f3e0ff */
[C---:B------:R-:W-:Y:S01]  /*8920*/  IADD3 R9, P0, PT, R44.reuse, 0x7600, RZ ;  /* 0x000076002c097810 */ /* 0x040fe20007f1e0ff */
[----:B------:R2:W-:Y:S01]  /*8930*/  ST.E desc[UR46][R60.64], RZ ;  /* 0x000000ff3c007985 */ /* 0x0005e2000c10192e */
[----:B------:R-:W-:Y:S01]  /*8940*/  SHF.R.U64 R0, R3, 0x3, R85 ;  /* 0x0000000303007819 */ /* 0x000fe20000001255 */
[----:B---3--:R-:W-:Y:S01]  /*8950*/  IMAD.X R83, RZ, RZ, R45, P1 ;  /* 0x000000ffff537224 */ /* 0x008fe200008e062d */
[----:B------:R-:W-:Y:S01]  /*8960*/  SHF.R.U64 R2, R5, 0x3, R63 ;  /* 0x0000000305027819 */ /* 0x000fe2000000123f */
[----:B----4-:R-:W-:Y:S01]  /*8970*/  IMAD.X R81, RZ, RZ, R45, P0 ;  /* 0x000000ffff517224 */ /* 0x010fe200000e062d */
[----:B------:R-:W-:Y:S01]  /*8980*/  LOP3.LUT R84, R3, 0x70, R0, 0x78, !PT ;  /* 0x0000007003547812 */ /* 0x000fe200078e7800 */
[----:B------:R3:W-:Y:S01]  /*8990*/  ST.E desc[UR46][R58.64], RZ ;  /* 0x000000ff3a007985 */ /* 0x0007e2000c10192e */
[----:B------:R-:W-:Y:S02]  /*89a0*/  LOP3.LUT R62, R5, 0x70, R2, 0x78, !PT ;  /* 0x00000070053e7812 */ /* 0x000fe400078e7802 */
[----:B------:R-:W-:Y:S01]  /*89b0*/  IADD3 R3, P1, PT, R44, 0x8400, RZ ;  /* 0x000084002c037810 */ /* 0x000fe20007f3e0ff */
[----:B------:R4:W-:Y:S01]  /*89c0*/  ST.E desc[UR46][R56.64], RZ ;  /* 0x000000ff38007985 */ /* 0x0009e2000c10192e */
[----:B------:R-:W-:-:S02]  /*89d0*/  SHF.R.U64 R0, R7, 0x3, R83 ;  /* 0x0000000307007819 */ /* 0x000fc40000001253 */
[C---:B------:R-:W-:Y:S01]  /*89e0*/  IADD3 R5, P0, PT, R44.reuse, 0x8600, RZ ;  /* 0x000086002c057810 */ /* 0x040fe20007f1e0ff */
[----:B------:R-:W-:Y:S01]  /*89f0*/  IMAD.X R79, RZ, RZ, R45, P1 ;  /* 0x000000ffff4f7224 */ /* 0x000fe200008e062d */
[----:B------:R-:W-:Y:S01]  /*8a00*/  SHF.R.U64 R2, R9, 0x3, R81 ;  /* 0x0000000309027819 */ /* 0x000fe20000001251 */
[----:B------:R4:W-:Y:S01]  /*8a10*/  ST.E desc[UR46][R54.64], RZ ;  /* 0x000000ff36007985 */ /* 0x0009e2000c10192e */
[----:B------:R-:W-:Y:S01]  /*8a20*/  LOP3.LUT R82, R7, 0x70, R0, 0x78, !PT ;  /* 0x0000007007527812 */ /* 0x000fe200078e7800 */
[----:B-1----:R-:W-:Y:S01]  /*8a30*/  IMAD.X R77, RZ, RZ, R45, P0 ;  /* 0x000000ffff4d7224 */ /* 0x002fe200000e062d */
        /* <DEDUP_REMOVED lines=8> */
[----:B------:R-:W-:Y:S01]  /*8ac0*/  IMAD.X R73, RZ, RZ, R45, P0 ;  /* 0x000000ffff497224 */ /* 0x000fe200000e062d */
[----:B------:R-:W-:Y:S01]  /*8ad0*/  LOP3.LUT R78, R3, 0x70, R0, 0x78, !PT ;  /* 0x00000070034e7812 */ /* 0x000fe200078e7800 */
[----:B------:R5:W-:Y:S01]  /*8ae0*/  ST.E desc[UR46][R48.64], RZ ;  /* 0x000000ff30007985 */ /* 0x000be2000c10192e */
[----:B------:R-:W-:-:S02]  /*8af0*/  LOP3.LUT R76, R5, 0x70, R2, 0x78, !PT ;  /* 0x00000070054c7812 */ /* 0x000fc400078e7802 */
[C---:B------:R-:W-:Y:S01]  /*8b00*/  IADD3 R3, P1, PT, R44.reuse, 0xa400, RZ ;  /* 0x0000a4002c037810 */ /* 0x040fe20007f3e0ff */
[----:B------:R5:W-:Y:S01]  /*8b10*/  ST.E desc[UR46][R46.64], RZ ;  /* 0x000000ff2e007985 */ /* 0x000be2000c10192e */
[----:B------:R-:W-:Y:S02]  /*8b20*/  SHF.R.U64 R0, R7, 0x3, R75 ;  /* 0x0000000307007819 */ /* 0x000fe4000000124b */
[C---:B------:R-:W-:Y:S01]  /*8b30*/  IADD3 R5, P0, PT, R44.reuse, 0xa600, RZ ;  /* 0x0000a6002c057810 */ /* 0x040fe20007f1e0ff */
[----:B--2---:R-:W-:Y:S01]  /*8b40*/  IMAD.X R71, RZ, RZ, R45, P1 ;  /* 0x000000ffff477224 */ /* 0x004fe200008e062d */
[----:B------:R-:W-:Y:S01]  /*8b50*/  SHF.R.U64 R2, R9, 0x3, R73 ;  /* 0x0000000309027819 */ /* 0x000fe20000001249 */
[----:B------:R2:W-:Y:S01]  /*8b60*/  ST.E desc[UR46][R42.64], RZ ;  /* 0x000000ff2a007985 */ /* 0x0005e2000c10192e */
[----:B------:R-:W-:Y:S01]  /*8b70*/  LOP3.LUT R74, R7, 0x70, R0, 0x78, !PT ;  /* 0x00000070074a7812 */ /* 0x000fe200078e7800 */
[----:B------:R-:W-:Y:S01]  /*8b80*/  IMAD.X R61, RZ, RZ, R45, P0 ;  /* 0x000000ffff3d7224 */ /* 0x000fe200000e062d */
        /* <DEDUP_REMOVED lines=27> */
[----:B------:R-:W-:Y:S01]  /*8d40*/  IMAD.X R51, RZ, RZ, R45, P1 ;  /* 0x000000ffff337224 */ /* 0x000fe200008e062d */
[----:B------:R-:W-:Y:S01]  /*8d50*/  SHF.R.U64 R2, R5, 0x3, R53 ;  /* 0x0000000305027819 */ /* 0x000fe20000001235 */
[----:B-----5:R-:W-:Y:S01]  /*8d60*/  IMAD.X R49, RZ, RZ, R45, P0 ;  /* 0x000000ffff317224 */ /* 0x020fe200000e062d */
        /* <DEDUP_REMOVED lines=18> */
[----:B------:R-:W-:Y:S01]  /*8e90*/  IMAD.X R41, RZ, RZ, R45, P1 ;  /* 0x000000ffff297224 */ /* 0x000fe200008e062d */
[----:B------:R-:W-:Y:S01]  /*8ea0*/  SHF.R.U64 R2, R5, 0x3, R43 ;  /* 0x0000000305027819 */ /* 0x000fe2000000122b */
[----:B------:R-:W-:Y:S01]  /*8eb0*/  IMAD.X R39, RZ, RZ, R45, P0 ;  /* 0x000000ffff277224 */ /* 0x000fe200000e062d */
[----:B------:R-:W-:Y:S01]  /*8ec0*/  LOP3.LUT R46, R3, 0x70, R0, 0x78, !PT ;  /* 0x00000070032e7812 */ /* 0x000fe200078e7800 */
[----:B------:R-:W-:Y:S01]  /*8ed0*/  ST.E desc[UR46][R90.64], RZ ;  /* 0x000000ff5a007985 */ /* 0x000fe2000c10192e */
[----:B------:R-:W-:Y:S02]  /*8ee0*/  LOP3.LUT R42, R5, 0x70, R2, 0x78, !PT ;  /* 0x00000070052a7812 */ /* 0x000fe400078e7802 */
[----:B------:R-:W-:Y:S01]  /*8ef0*/  IADD3 R3, P1, PT, R44, 0x800, RZ ;  /* 0x000008002c037810 */ /* 0x000fe20007f3e0ff */
[----:B------:R2:W-:Y:S01]  /*8f00*/  ST.E desc[UR46][R12.64], RZ ;  /* 0x000000ff0c007985 */ /* 0x0005e2000c10192e */
[----:B------:R-:W-:-:S02]  /*8f10*/  SHF.R.U64 R0, R7, 0x3, R41 ;  /* 0x0000000307007819 */ /* 0x000fc40000001229 */
[C---:B------:R-:W-:Y:S01]  /*8f20*/  IADD3 R5, P0, PT, R44.reuse, 0xa00, RZ ;  /* 0x00000a002c057810 */ /* 0x040fe20007f1e0ff */
[----:B---3--:R-:W-:Y:S01]  /*8f30*/  IMAD.X R37, RZ, RZ, R45, P1 ;  /* 0x000000ffff257224 */ /* 0x008fe200008e062d */
[----:B------:R-:W-:Y:S01]  /*8f40*/  SHF.R.U64 R2, R9, 0x3, R39 ;  /* 0x0000000309027819 */ /* 0x000fe20000001227 */
[----:B------:R3:W-:Y:S01]  /*8f50*/  ST.E desc[UR46][R10.64], RZ ;  /* 0x000000ff0a007985 */ /* 0x0007e2000c10192e */
[----:B------:R-:W-:Y:S01]  /*8f60*/  LOP3.LUT R40, R7, 0x70, R0, 0x78, !PT ;  /* 0x0000007007287812 */ /* 0x000fe200078e7800 */
[----:B----4-:R-:W-:Y:S01]  /*8f70*/  IMAD.X R35, RZ, RZ, R45, P0 ;  /* 0x000000ffff237224 */ /* 0x010fe200000e062d */
[----:B------:R-:W-:Y:S01]  /*8f80*/  LOP3.LUT R38, R9, 0x70, R2, 0x78, !PT ;  /* 0x0000007009267812 */ /* 0x000fe200078e7802 */
[----:B------:R4:W-:Y:S01]  /*8f90*/  ST.E desc[UR46][R88.64], RZ ;  /* 0x000000ff58007985 */ /* 0x0009e2000c10192e */
[C---:B------:R-:W-:Y:S02]  /*8fa0*/  IADD3 R7, P1, PT, R44.reuse, 0x1800, RZ ;  /* 0x000018002c077810 */ /* 0x040fe40007f3e0ff */
[----:B------:R-:W-:Y:S01]  /*8fb0*/  IADD3 R9, P0, PT, R44, 0x1a00, RZ ;  /* 0x00001a002c097810 */ /* 0x000fe20007f1e0ff */
[----:B------:R-:W-:Y:S01]  /*8fc0*/  ST.E desc[UR46][R86.64], RZ ;  /* 0x000000ff56007985 */ /* 0x000fe2000c10192e */
[----:B------:R-:W-:Y:S01]  /*8fd0*/  SHF.R.U64 R0, R3, 0x3, R37 ;  /* 0x0000000303007819 */ /* 0x000fe20000001225 */
[----:B------:R-:W-:Y:S01]  /*8fe0*/  IMAD.X R33, RZ, RZ, R45, P1 ;  /* 0x000000ffff217224 */ /* 0x000fe200008e062d */
        /* <DEDUP_REMOVED lines=13> */
[----:B-----5:R-:W-:Y:S01]  /*90c0*/  IMAD.X R27, RZ, RZ, R45, P0 ;  /* 0x000000ffff1b7224 */ /* 0x020fe200000e062d */
[----:B------:R-:W-:Y:S01]  /*90d0*/  LOP3.LUT R30, R9, 0x70, R2, 0x78, !PT ;  /* 0x00000070091e7812 */ /* 0x000fe200078e7802 */
[----:B------:R-:W-:Y:S01]  /*90e0*/  ST.E desc[UR46][R84.64], RZ ;  /* 0x000000ff54007985 */ /* 0x000fe2000c10192e */
        /* <DEDUP_REMOVED lines=8> */
[----:B------:R5:W-:Y:S01]  /*9170*/  ST.E desc[UR46][R82.64], RZ ;  /* 0x000000ff52007985 */ /* 0x000be2000c10192e */
[----:B------:R-:W-:Y:S02]  /*9180*/  LOP3.LUT R26, R5, 0x70, R2, 0x78, !PT ;  /* 0x00000070051a7812 */ /* 0x000fe400078e7802 */
[----:B------:R-:W-:Y:S01]  /*9190*/  IADD3 R3, P1, PT, R44, 0x4800, RZ ;  /* 0x000048002c037810 */ /* 0x000fe20007f3e0ff */
[----:B------:R5:W-:Y:S01]  /*91a0*/  ST.E desc[UR46][R80.64], RZ ;  /* 0x000000ff50007985 */ /* 0x000be2000c10192e */
[----:B------:R-:W-:-:S02]  /*91b0*/  SHF.R.U64 R0, R7, 0x3, R25 ;  /* 0x0000000307007819 */ /* 0x000fc40000001219 */
        /* <DEDUP_REMOVED lines=14> */
[----:B---3--:R-:W-:Y:S01]  /*92a0*/  IMAD.X R11, RZ, RZ, R45, P0 ;  /* 0x000000ffff0b7224 */ /* 0x008fe200000e062d */
        /* <DEDUP_REMOVED lines=11> */
[----:B----4-:R-:W-:Y:S01]  /*9360*/  IMAD.X R89, RZ, RZ, R45, P0 ;  /* 0x000000ffff597224 */ /* 0x010fe200000e062d */
[----:B------:R-:W-:Y:S01]  /*9370*/  LOP3.LUT R10, R9, 0x70, R2, 0x78, !PT ;  /* 0x00000070090a7812 */ /* 0x000fe200078e7802 */
[----:B------:R4:W-:Y:S01]  /*9380*/  ST.E desc[UR46][R58.64], RZ ;  /* 0x000000ff3a007985 */ /* 0x0009e2000c10192e */
[----:B------:R-:W-:-:S02]  /*9390*/  IADD3 R7, P1, PT, R44, 0x7800, RZ ;  /* 0x000078002c077810 */ /* 0x000fc40007f3e0ff */
[C---:B------:R-:W-:Y:S01]  /*93a0*/  IADD3 R9, P0, PT, R44.reuse, 0x7a00, RZ ;  /* 0x00007a002c097810 */ /* 0x040fe20007f1e0ff */
[----:B------:R4:W-:Y:S01]  /*93b0*/  ST.E desc[UR46][R56.64], RZ ;  /* 0x000000ff38007985 */ /* 0x0009e2000c10192e */
[----:B------:R-:W-:Y:S01]  /*93c0*/  SHF.R.U64 R0, R3, 0x3, R91 ;  /* 0x0000000303007819 */ /* 0x000fe2000000125b */
[----:B-1----:R-:W-:Y:S01]  /*93d0*/  IMAD.X R69, RZ, RZ, R45, P1 ;  /* 0x000000ffff457224 */ /* 0x002fe200008e062d */
        /* <DEDUP_REMOVED lines=41> */
[----:B--2---:R-:W-:Y:S01]  /*9670*/  IMAD.X R79, RZ, RZ, R45, P1 ;  /* 0x000000ffff4f7224 */ /* 0x004fe200008e062d */
        /* <DEDUP_REMOVED lines=13> */
[----:B---3--:R-:W-:Y:S01]  /*9750*/  IMAD.X R73, RZ, RZ, R45, P0 ;  /* 0x000000ffff497224 */ /* 0x008fe200000e062d */
        /* <DEDUP_REMOVED lines=16> */
[----:B----4-:R-:W-:Y:S01]  /*9860*/  IMAD.X R59, RZ, RZ, R45, P1 ;  /* 0x000000ffff3b7224 */ /* 0x010fe200008e062d */
        /* <DEDUP_REMOVED lines=14> */
[----:B------:R-:W-:Y:S01]  /*9950*/  ST.E desc[UR46][R90.64], RZ ;  /* 0x000000ff5a007985 */ /* 0x000fe2000c10192e */
[----:B------:R-:W-:Y:S02]  /*9960*/  LOP3.LUT R56, R5, 0x70, R2, 0x78, !PT ;  /* 0x0000007005387812 */ /* 0x000fe400078e7802 */
[----:B------:R-:W-:Y:S01]  /*9970*/  IADD3 R3, P1, PT, R44, 0xc00, RZ ;  /* 0x00000c002c037810 */ /* 0x000fe20007f3e0ff */
[----:B------:R-:W-:Y:S01]  /*9980*/  ST.E desc[UR46][R88.64], RZ ;  /* 0x000000ff58007985 */ /* 0x000fe2000c10192e */
        /* <DEDUP_REMOVED lines=46> */
[----:B------:R-:W-:Y:S01]  /*9c70*/  ST.E desc[UR46][R74.64], RZ ;  /* 0x000000ff4a007985 */ /* 0x000fe2000c10192e */
        /* <DEDUP_REMOVED lines=26> */
[----:B------:R-:W-:Y:S01]  /*9e20*/  IADD3 R9, P0, PT, R44, 0x7e00, RZ ;  /* 0x00007e002c097810 */ /* 0x000fe20007f1e0ff */
[----:B------:R3:W-:Y:S01]  /*9e30*/  ST.E desc[UR46][R52.64], RZ ;  /* 0x000000ff34007985 */ /* 0x0007e2000c10192e */
[----:B------:R-:W-:Y:S01]  /*9e40*/  SHF.R.U64 R0, R3, 0x3, R25 ;  /* 0x0000000303007819 */ /* 0x000fe20000001219 */
[----:B------:R-:W-:Y:S01]  /*9e50*/  IMAD.X R21, RZ, RZ, R45, P1 ;  /* 0x000000ffff157224 */ /* 0x000fe200008e062d */
[----:B------:R-:W-:Y:S01]  /*9e60*/  SHF.R.U64 R2, R5, 0x3, R23 ;  /* 0x0000000305027819 */ /* 0x000fe20000001217 */
[----:B----4-:R-:W-:Y:S01]  /*9e70*/  IMAD.X R15, RZ, RZ, R45, P0 ;  /* 0x000000ffff0f7224 */ /* 0x010fe200000e062d */
[----:B------:R-:W-:Y:S01]  /*9e80*/  LOP3.LUT R24, R3, 0x70, R0, 0x78, !PT ;  /* 0x0000007003187812 */ /* 0x000fe200078e7800 */
[----:B------:R3:W-:Y:S01]  /*9e90*/  ST.E desc[UR46][R50.64], RZ ;  /* 0x000000ff32007985 */ /* 0x0007e2000c10192e */
[----:B------:R-:W-:Y:S02]  /*9ea0*/  LOP3.LUT R22, R5, 0x70, R2, 0x78, !PT ;  /* 0x0000007005167812 */ /* 0x000fe400078e7802 */
[----:B------:R-:W-:Y:S01]  /*9eb0*/  SHF.R.U64 R0, R7, 0x3, R21 ;  /* 0x0000000307007819 */ /* 0x000fe20000001215 */
[----:B------:R3:W-:Y:S01]  /*9ec0*/  ST.E desc[UR46][R48.64], RZ ;  /* 0x000000ff30007985 */ /* 0x0007e2000c10192e */
[----:B------:R-:W-:-:S02]  /*9ed0*/  SHF.R.U64 R2, R9, 0x3, R15 ;  /* 0x0000000309027819 */ /* 0x000fc4000000120f */
[----:B------:R-:W-:Y:S01]  /*9ee0*/  LOP3.LUT R20, R7, 0x70, R0, 0x78, !PT ;  /* 0x0000007007147812 */ /* 0x000fe200078e7800 */
[----:B------:R3:W-:Y:S01]  /*9ef0*/  ST.E desc[UR46][R46.64], RZ ;  /* 0x000000ff2e007985 */ /* 0x0007e2000c10192e */
[----:B------:R-:W-:Y:S02]  /*9f00*/  LOP3.LUT R14, R9, 0x70, R2, 0x78, !PT ;  /* 0x00000070090e7812 */ /* 0x000fe400078e7802 */
[C---:B------:R-:W-:Y:S01]  /*9f10*/  IADD3 R0, P1, PT, R44.reuse, 0x8c00, RZ ;  /* 0x00008c002c007810 */ /* 0x040fe20007f3e0ff */
[----:B------:R3:W-:Y:S01]  /*9f20*/  ST.E desc[UR46][R42.64], RZ ;  /* 0x000000ff2a007985 */ /* 0x0007e2000c10192e */
[----:B------:R-:W-:-:S03]  /*9f30*/  IADD3 R2, P0, PT, R44, 0x8e00, RZ ;  /* 0x00008e002c027810 */ /* 0x000fc60007f1e0ff */
[--C-:B------:R-:W-:Y:S01]  /*9f40*/  IMAD.X R13, RZ, RZ, R45.reuse, P1 ;  /* 0x000000ffff0d7224 */ /* 0x100fe200008e062d */
[C---:B------:R-:W-:Y:S01]  /*9f50*/  IADD3 R4, P1, PT, R44.reuse, 0x9c00, RZ ;  /* 0x00009c002c047810 */ /* 0x040fe20007f3e0ff */
[----:B------:R-:W-:Y:S01]  /*9f60*/  IMAD.X R11, RZ, RZ, R45, P0 ;  /* 0x000000ffff0b7224 */ /* 0x000fe200000e062d */
        /* <DEDUP_REMOVED lines=9> */
[----:B------:R-:W-:Y:S01]  /*a000*/  IADD3 R0, P1, PT, R44, 0xac00, RZ ;  /* 0x0000ac002c007810 */ /* 0x000fe20007f3e0ff */
[----:B------:R3:W-:Y:S01]  /*a010*/  ST.E desc[UR46][R36.64], RZ ;  /* 0x000000ff24007985 */ /* 0x0007e2000c10192e */
[----:B------:R-:W-:Y:S02]  /*a020*/  SHF.R.U64 R3, R4, 0x3, R9 ;  /* 0x0000000304037819 */ /* 0x000fe40000001209 */
[----:B------:R-:W-:Y:S01]  /*a030*/  IADD3 R2, P0, PT, R44, 0xae00, RZ ;  /* 0x0000ae002c027810 */ /* 0x000fe20007f1e0ff */
[----:B-1----:R-:W-:Y:S01]  /*a040*/  IMAD.X R69, RZ, RZ, R45, P1 ;  /* 0x000000ffff457224 */ /* 0x002fe200008e062d */
[----:B------:R-:W-:Y:S01]  /*a050*/  LOP3.LUT R8, R4, 0x70, R3, 0x78, !PT ;  /* 0x0000007004087812 */ /* 0x000fe200078e7803 */
[----:B------:R3:W-:Y:S01]  /*a060*/  ST.E desc[UR46][R34.64], RZ ;  /* 0x000000ff22007985 */ /* 0x0007e2000c10192e */
[----:B------:R-:W-:Y:S01]  /*a070*/  SHF.R.U64 R5, R6, 0x3, R7 ;  /* 0x0000000306057819 */ /* 0x000fe20000001207 */
[----:B------:R-:W-:Y:S01]  /*a080*/  IMAD.X R67, RZ, RZ, R45, P0 ;  /* 0x000000ffff437224 */ /* 0x000fe200000e062d */
[C---:B------:R-:W-:Y:S01]  /*a090*/  IADD3 R4, P1, PT, R44.reuse, 0xbc00, RZ ;  /* 0x0000bc002c047810 */ /* 0x040fe20007f3e0ff */
[----:B------:R3:W-:Y:S01]  /*a0a0*/  ST.E desc[UR46][R32.64], RZ ;  /* 0x000000ff20007985 */ /* 0x0007e2000c10192e */
[----:B------:R-:W-:-:S02]  /*a0b0*/  IADD3 R16, P0, PT, R44, 0xbe00, RZ ;  /* 0x0000be002c107810 */ /* 0x000fc40007f1e0ff */
[----:B------:R-:W-:Y:S01]  /*a0c0*/  LOP3.LUT R6, R6, 0x70, R5, 0x78, !PT ;  /* 0x0000007006067812 */ /* 0x000fe200078e7805 */
[----:B-----5:R-:W-:Y:S01]  /*a0d0*/  IMAD.X R65, RZ, RZ, R45, P1 ;  /* 0x000000ffff417224 */ /* 0x020fe200008e062d */
[----:B------:R-:W-:Y:S01]  /*a0e0*/  SHF.R.U64 R3, R0, 0x3, R69 ;  /* 0x0000000300037819 */ /* 0x000fe20000001245 */
[----:B------:R-:W-:Y:S01]  /*a0f0*/  IMAD.X R63, RZ, RZ, R45, P0 ;  /* 0x000000ffff3f7224 */ /* 0x000fe200000e062d */
[----:B------:R-:W-:Y:S01]  /*a100*/  SHF.R.U64 R5, R2, 0x3, R67 ;  /* 0x0000000302057819 */ /* 0x000fe20000001243 */
[----:B------:R3:W-:Y:S01]  /*a110*/  ST.E desc[UR46][R30.64], RZ ;  /* 0x000000ff1e007985 */ /* 0x0007e2000c10192e */
[----:B------:R-:W-:Y:S02]  /*a120*/  LOP3.LUT R68, R0, 0x70, R3, 0x78, !PT ;  /* 0x0000007000447812 */ /* 0x000fe400078e7803 */
[----:B------:R-:W-:Y:S01]  /*a130*/  LOP3.LUT R66, R2, 0x70, R5, 0x78, !PT ;  /* 0x0000007002427812 */ /* 0x000fe200078e7805 */
[----:B------:R3:W-:Y:S01]  /*a140*/  ST.E desc[UR46][R28.64], RZ ;  /* 0x000000ff1c007985 */ /* 0x0007e2000c10192e */
[----:B------:R-:W-:-:S02]  /*a150*/  IADD3 R0, P1, PT, R44, 0xcc00, RZ ;  /* 0x0000cc002c007810 */ /* 0x000fc40007f3e0ff */
[----:B------:R-:W-:Y:S01]  /*a160*/  SHF.R.U64 R3, R4, 0x3, R65 ;  /* 0x0000000304037819 */ /* 0x000fe20000001241 */
[----:B------:R3:W-:Y:S01]  /*a170*/  ST.E desc[UR46][R26.64], RZ ;  /* 0x000000ff1a007985 */ /* 0x0007e2000c10192e */
[----:B------:R-:W-:Y:S01]  /*a180*/  IADD3 R2, P0, PT, R44, 0xce00, RZ ;  /* 0x0000ce002c027810 */ /* 0x000fe20007f1e0ff */
        /* <DEDUP_REMOVED lines=32> */
[----:B--2---:R-:W-:Y:S01]  /*a390*/  IMAD.X R73, RZ, RZ, R45, P1 ;  /* 0x000000ffff497224 */ /* 0x004fe200008e062d */
[----:B------:R-:W-:Y:S01]  /*a3a0*/  SHF.R.U64 R5, R2, 0x3, R77 ;  /* 0x0000000302057819 */ /* 0x000fe2000000124d */
[----:B------:R-:W-:Y:S01]  /*a3b0*/  IMAD.X R71, RZ, RZ, R45, P0 ;  /* 0x000000ffff477224 */ /* 0x000fe200000e062d */
[----:B------:R-:W-:Y:S01]  /*a3c0*/  LOP3.LUT R82, R0, 0x70, R3, 0x78, !PT ;  /* 0x0000007000527812 */ /* 0x000fe200078e7803 */
[----:B------:R3:W-:Y:S01]  /*a3d0*/  ST.E desc[UR46][R68.64], RZ ;  /* 0x000000ff44007985 */ /* 0x0007e2000c10192e */
[----:B------:R-:W-:-:S02]  /*a3e0*/  LOP3.LUT R76, R2, 0x70, R5, 0x78, !PT ;  /* 0x00000070024c7812 */ /* 0x000fc400078e7805 */
[----:B------:R-:W-:Y:S01]  /*a3f0*/  SHF.R.U64 R3, R4, 0x3, R73 ;  /* 0x0000000304037819 */ /* 0x000fe20000001249 */
[----:B------:R3:W-:Y:S01]  /*a400*/  ST.E desc[UR46][R66.64], RZ ;  /* 0x000000ff42007985 */ /* 0x0007e2000c10192e */
[----:B------:R-:W-:Y:S02]  /*a410*/  SHF.R.U64 R5, R16, 0x3, R71 ;  /* 0x0000000310057819 */ /* 0x000fe40000001247 */
[----:B------:R-:W-:Y:S01]  /*a420*/  LOP3.LUT R72, R4, 0x70, R3, 0x78, !PT ;  /* 0x0000007004487812 */ /* 0x000fe200078e7803 */
[----:B------:R3:W-:Y:S01]  /*a430*/  ST.E desc[UR46][R64.64], RZ ;  /* 0x000000ff40007985 */ /* 0x0007e2000c10192e */
[----:B------:R-:W-:-:S03]  /*a440*/  LOP3.LUT R70, R16, 0x70, R5, 0x78, !PT ;  /* 0x0000007010467812 */ /* 0x000fc600078e7805 */
[----:B------:R3:W-:Y:S04]  /*a450*/  ST.E desc[UR46][R62.64], RZ ;  /* 0x000000ff3e007985 */ /* 0x0007e8000c10192e */
[----:B------:R3:W-:Y:S04]  /*a460*/  ST.E desc[UR46][R86.64], RZ ;  /* 0x000000ff56007985 */ /* 0x0007e8000c10192e */
[----:B------:R3:W-:Y:S04]  /*a470*/  ST.E desc[UR46][R84.64], RZ ;  /* 0x000000ff54007985 */ /* 0x0007e8000c10192e */
[----:B------:R3:W-:Y:S04]  /*a480*/  ST.E desc[UR46][R80.64], RZ ;  /* 0x000000ff50007985 */ /* 0x0007e8000c10192e */
[----:B------:R3:W-:Y:S04]  /*a490*/  ST.E desc[UR46][R78.64], RZ ;  /* 0x000000ff4e007985 */ /* 0x0007e8000c10192e */
[----:B------:R3:W-:Y:S04]  /*a4a0*/  ST.E desc[UR46][R82.64], RZ ;  /* 0x000000ff52007985 */ /* 0x0007e8000c10192e */
[----:B------:R3:W-:Y:S04]  /*a4b0*/  ST.E desc[UR46][R76.64], RZ ;  /* 0x000000ff4c007985 */ /* 0x0007e8000c10192e */
[----:B------:R3:W-:Y:S01]  /*a4c0*/  ST.E desc[UR46][R72.64], RZ ;  /* 0x000000ff48007985 */ /* 0x0007e2000c10192e */
[----:B------:R-:W1:Y:S01]  /*a4d0*/  S2R R2, SR_CTAID.Z ;  /* 0x0000000000027919 */ /* 0x000e620000002700 */
[----:B------:R-:W2:Y:S02]  /*a4e0*/  S2R R0, SR_CTAID.Y ;  /* 0x0000000000007919 */ /* 0x000ea40000002600 */
[----:B------:R3:W-:Y:S01]  /*a4f0*/  ST.E desc[UR46][R70.64], RZ ;  /* 0x000000ff46007985 */ /* 0x0007e2000c10192e */
[----:B------:R-:W-:Y:S05]  /*a500*/  @!P6 BRA `(.L_x_151) ;  /* 0x000000000090e947 */ /* 0x000fea0003800000 */
[----:B------:R-:W4:Y:S01]  /*a510*/  LDCU UR4, c[0x0][0x380] ;  /* 0x00007000ff0477ac */ /* 0x000f220008000800 */
[----:B------:R-:W-:Y:S01]  /*a520*/  IADD3 R3, PT, PT, R19, R18, RZ ;  /* 0x0000001213037210 */ /* 0x000fe20007ffe0ff */
[----:B------:R-:W-:Y:S03]  /*a530*/  BSSY.RECONVERGENT B0, `(.L_x_151) ;  /* 0x0000021000007945 */ /* 0x000fe60003800200 */
[----:B----4-:R-:W-:-:S13]  /*a540*/  ISETP.GE.AND P0, PT, R3, UR4, PT ;  /* 0x0000000403007c0c */ /* 0x010fda000bf06270 */
[----:B------:R-:W-:Y:S05]  /*a550*/  @P0 BRA `(.L_x_152) ;  /* 0x0000000000780947 */ /* 0x000fea0003800000 */
[----:B------:R-:W3:Y:S01]  /*a560*/  LDCU UR4, c[0x0][0x38c] ;  /* 0x00007180ff0477ac */ /* 0x000ee20008000800 */
[----:B------:R-:W1:Y:S01]  /*a570*/  LDCU UR5, c[0x0][0x890] ;  /* 0x00011200ff0577ac */ /* 0x000e620008000800 */
[----:B------:R-:W4:Y:S01]  /*a580*/  LDCU.64 UR6, c[0x0][0x888] ;  /* 0x00011100ff0677ac */ /* 0x000f220008000a00 */
[----:B---3--:R-:W3:Y:S01]  /*a590*/  I2F.U32.RP R8, UR4 ;  /* 0x0000000400087d06 */ /* 0x008ee20008209000 */
[----:B------:R-:W-:-:S07]  /*a5a0*/  ISETP.NE.U32.AND P0, PT, RZ, UR4, PT ;  /* 0x00000004ff007c0c */ /* 0x000fce000bf05070 */
[----:B---3--:R-:W3:Y:S02]  /*a5b0*/  MUFU.RCP R6, R8 ;  /* 0x0000000800067308 */ /* 0x008ee40000001000 */
[----:B---3--:R-:W-:-:S06]  /*a5c0*/  IADD3 R6, PT, PT, R6, 0xffffffe, RZ ;  /* 0x0ffffffe06067810 */ /* 0x008fcc0007ffe0ff */
[----:B------:R-:W3:Y:S02]  /*a5d0*/  F2I.FTZ.U32.TRUNC.NTZ R5, R6 ;  /* 0x0000000600057305 */ /* 0x000ee4000021f000 */
[----:B---3--:R-:W-:-:S05]  /*a5e0*/  IADD3 R4, PT, PT, RZ, -R5, RZ ;  /* 0x80000005ff047210 */ /* 0x008fca0007ffe0ff */
[----:B------:R-:W-:Y:S02]  /*a5f0*/  IMAD R7, R4, UR4, RZ ;  /* 0x0000000404077c24 */ /* 0x000fe4000f8e02ff */
[----:B------:R-:W-:-:S05]  /*a600*/  HFMA2 R4, -RZ, RZ, 0, 0 ;  /* 0x00000000ff047431 */ /* 0x000fca00000001ff */
[----:B------:R-:W-:-:S04]  /*a610*/  IMAD.HI.U32 R5, R5, R7, R4 ;  /* 0x0000000705057227 */ /* 0x000fc800078e0004 */
[----:B-1----:R-:W-:Y:S02]  /*a620*/  IMAD R4, R2, UR5, R3 ;  /* 0x0000000502047c24 */ /* 0x002fe4000f8e0203 */
[----:B--2---:R-:W-:-:S04]  /*a630*/  IMAD.HI.U32 R5, R5, R0, RZ ;  /* 0x0000000005057227 */ /* 0x004fc800078e00ff */
[----:B------:R-:W-:-:S04]  /*a640*/  IMAD.MOV R7, RZ, RZ, -R5 ;  /* 0x000000ffff077224 */ /* 0x000fc800078e0a05 */
[----:B------:R-:W-:-:S05]  /*a650*/  IMAD R7, R7, UR4, R0 ;  /* 0x0000000407077c24 */ /* 0x000fca000f8e0200 */
[----:B------:R-:W-:-:S13]  /*a660*/  ISETP.GE.U32.AND P2, PT, R7, UR4, PT ;  /* 0x0000000407007c0c */ /* 0x000fda000bf46070 */
[----:B------:R-:W-:Y:S02]  /*a670*/  @P2 IADD3 R7, PT, PT, R7, -UR4, RZ ;  /* 0x8000000407072c10 */ /* 0x000fe4000fffe0ff */
[----:B------:R-:W-:Y:S02]  /*a680*/  @P2 IADD3 R5, PT, PT, R5, 0x1, RZ ;  /* 0x0000000105052810 */ /* 0x000fe40007ffe0ff */
[----:B------:R-:W-:Y:S02]  /*a690*/  ISETP.GE.U32.AND P1, PT, R7, UR4, PT ;  /* 0x0000000407007c0c */ /* 0x000fe4000bf26070 */
[----:B------:R-:W1:Y:S11]  /*a6a0*/  LDC.64 R6, c[0x0][0x880] ;  /* 0x00022000ff067b82 */ /* 0x000e760000000a00 */
[----:B------:R-:W-:Y:S01]  /*a6b0*/  @P1 VIADD R5, R5, 0x1 ;  /* 0x0000000105051836 */ /* 0x000fe20000000000 */
[----:B------:R-:W-:-:S04]  /*a6c0*/  @!P0 LOP3.LUT R5, RZ, UR4, RZ, 0x33, !PT ;  /* 0x00000004ff058c12 */ /* 0x000fc8000f8e33ff */
[C---:B------:R-:W-:Y:S01]  /*a6d0*/  IADD3 R3, PT, PT, -R5.reuse, RZ, RZ ;  /* 0x000000ff05037210 */ /* 0x040fe20007ffe1ff */
[----:B----4-:R-:W-:-:S04]  /*a6e0*/  IMAD R5, R5, UR7, R4 ;  /* 0x0000000705057c24 */ /* 0x010fc8000f8e0204 */
[----:B------:R-:W-:Y:S01]  /*a6f0*/  IMAD R4, R3, UR4, R0 ;  /* 0x0000000403047c24 */ /* 0x000fe2000f8e0200 */
[----:B------:R-:W-:-:S03]  /*a700*/  MOV R3, 0xff800000 ;  /* 0xff80000000037802 */ /* 0x000fc60000000f00 */
[----:B------:R-:W-:-:S04]  /*a710*/  IMAD R5, R4, UR6, R5 ;  /* 0x0000000604057c24 */ /* 0x000fc8000f8e0205 */
[----:B-1----:R-:W-:-:S05]  /*a720*/  IMAD.WIDE.U32 R6, R5, 0x4, R6 ;  /* 0x0000000405067825 */ /* 0x002fca00078e0006 */
[----:B------:R4:W-:Y:S02]  /*a730*/  STG.E desc[UR46][R6.64], R3 ;  /* 0x0000000306007986 */ /* 0x0009e4000c10192e */
.L_x_152:
[----:B------:R-:W-:Y:S05]  /*a740*/  BSYNC.RECONVERGENT B0 ;  /* 0x0000000000007941 */ /* 0x000fea0003800200 */
.L_x_151:
[----:B------:R-:W-:-:S09]  /*a750*/  UISETP.NE.AND UP0, UPT, UR41, URZ, UPT ;  /* 0x000000ff2900728c */ /* 0x000fd2000bf05270 */
[----:B------:R-:W-:Y:S05]  /*a760*/  BRA.U UP0, `(.L_x_153) ;  /* 0x0000000100047547 */ /* 0x000fea000b800000 */
[----:B------:R-:W-:Y:S05]  /*a770*/  BPT.TRAP 0x1 ;  /* 0x000000040000795c */ /* 0x000fea0000300000 */
.L_x_153:
[C---:B------:R-:W-:Y:S01]  /*a780*/  IADD3 R5, P2, PT, R44.reuse, 0x10200, RZ ;  /* 0x000102002c057810 */ /* 0x040fe20007f5e0ff */
[----:B------:R2:W-:Y:S01]  /*a790*/  SYNCS.ARRIVE.TRANS64.A1T0 RZ, [R17+URZ+0x500b0], RZ ;  /* 0x0500b0ff11ff79a7 */ /* 0x0005e200081000ff */
[C---:B----4-:R-:W-:Y:S01]  /*a7a0*/  IADD3 R3, P3, PT, R44.reuse, 0x10000, RZ ;  /* 0x000100002c037810 */ /* 0x050fe20007f7e0ff */
[----:B------:R-:W-:Y:S01]  /*a7b0*/  STL.64 [R1+0x78], R18 ;  /* 0x0000781201007387 */ /* 0x000fe20000100a00 */
[C---:B---3--:R-:W-:Y:S01]  /*a7c0*/  IADD3 R7, P1, PT, R44.reuse, 0x11000, RZ ;  /* 0x000110002c077810 */ /* 0x048fe20007f3e0ff */
[--C-:B------:R-:W-:Y:S01]  /*a7d0*/  IMAD.X R77, RZ, RZ, R45.reuse, P2 ;  /* 0x000000ffff4d7224 */ /* 0x100fe200010e062d */
[----:B------:R-:W-:Y:S01]  /*a7e0*/  IADD3 R9, P0, PT, R44, 0x11200, RZ ;  /* 0x000112002c097810 */ /* 0x000fe20007f1e0ff */
[--C-:B------:R-:W-:Y:S01]  /*a7f0*/  IMAD.X R87, RZ, RZ, R45.reuse, P3 ;  /* 0x000000ffff577224 */ /* 0x100fe200018e062d */
[----:B------:R-:W-:Y:S01]  /*a800*/  UISETP.NE.AND UP0, UPT, UR41, URZ, UPT ;  /* 0x000000ff2900728c */ /* 0x000fe2000bf05270 */
[----:B------:R-:W-:Y:S01]  /*a810*/  IMAD.X R75, RZ, RZ, R45, P1 ;  /* 0x000000ffff4b7224 */ /* 0x000fe200008e062d */
[----:B------:R-:W-:Y:S01]  /*a820*/  SHF.R.U64 R6, R5, 0x3, R77 ;  /* 0x0000000305067819 */ /* 0x000fe2000000124d */
[----:B------:R-:W-:Y:S01]  /*a830*/  IMAD.X R73, RZ, RZ, R45, P0 ;  /* 0x000000ffff497224 */ /* 0x000fe200000e062d */
[----:B------:R-:W-:-:S02]  /*a840*/  SHF.R.U64 R4, R3, 0x3, R87 ;  /* 0x0000000303047819 */ /* 0x000fc40000001257 */
[----:B------:R-:W-:Y:S02]  /*a850*/  LOP3.LUT R76, R5, 0x70, R6, 0x78, !PT ;  /* 0x00000070054c7812 */ /* 0x000fe400078e7806 */
[----:B------:R-:W-:Y:S02]  /*a860*/  LOP3.LUT R86, R3, 0x70, R4, 0x78, !PT ;  /* 0x0000007003567812 */ /* 0x000fe400078e7804 */
[C---:B------:R-:W-:Y:S02]  /*a870*/  IADD3 R5, P2, PT, R44.reuse, 0x12200, RZ ;  /* 0x000122002c057810 */ /* 0x040fe40007f5e0ff */
[----:B------:R-:W-:Y:S01]  /*a880*/  SHF.R.U64 R8, R7, 0x3, R75 ;  /* 0x0000000307087819 */ /* 0x000fe2000000124b */
[----:B------:R3:W-:Y:S01]  /*a890*/  ST.E desc[UR46][R86.64], RZ ;  /* 0x000000ff56007985 */ /* 0x0007e2000c10192e */
[C---:B------:R-:W-:Y:S01]  /*a8a0*/  IADD3 R3, P3, PT, R44.reuse, 0x12000, RZ ;  /* 0x000120002c037810 */ /* 0x040fe20007f7e0ff */
[----:B------:R-:W-:Y:S01]  /*a8b0*/  IMAD.X R61, RZ, RZ, R45, P2 ;  /* 0x000000ffff3d7224 */ /* 0x000fe200010e062d */
[----:B------:R-:W-:Y:S01]  /*a8c0*/  SHF.R.U64 R10, R9, 0x3, R73 ;  /* 0x00000003090a7819 */ /* 0x000fe20000001249 */
[----:B------:R-:W-:Y:S01]  /*a8d0*/  ST.E desc[UR46][R76.64], RZ ;  /* 0x000000ff4c007985 */ /* 0x000fe2000c10192e */
[----:B------:R-:W-:Y:S01]  /*a8e0*/  LOP3.LUT R74, R7, 0x70, R8, 0x78, !PT ;  /* 0x00000070074a7812 */ /* 0x000fe200078e7808 */
[----:B------:R-:W-:Y:S01]  /*a8f0*/  IMAD.X R63, RZ, RZ, R45, P3 ;  /* 0x000000ffff3f7224 */ /* 0x000fe200018e062d */
[----:B------:R-:W-:-:S02]  /*a900*/  IADD3 R7, P1, PT, R44, 0x13000, RZ ;  /* 0x000130002c077810 */ /* 0x000fc40007f3e0ff */
[----:B------:R-:W-:Y:S01]  /*a910*/  LOP3.LUT R72, R9, 0x70, R10, 0x78, !PT ;  /* 0x0000007009487812 */ /* 0x000fe200078e780a */
[----:B------:R4:W-:Y:S01]  /*a920*/  ST.E desc[UR46][R74.64], RZ ;  /* 0x000000ff4a007985 */ /* 0x0009e2000c10192e */
[----:B------:R-:W-:Y:S01]  /*a930*/  IADD3 R9, P0, PT, R44, 0x13200, RZ ;  /* 0x000132002c097810 */ /* 0x000fe20007f1e0ff */
[----:B------:R-:W-:Y:S01]  /*a940*/  IMAD.X R59, RZ, RZ, R45, P1 ;  /* 0x000000ffff3b7224 */ /* 0x000fe200008e062d */
[----:B------:R-:W-:Y:S01]  /*a950*/  SHF.R.U64 R6, R5, 0x3, R61 ;  /* 0x0000000305067819 */ /* 0x000fe2000000123d */
[----:B------:R1:W-:Y:S01]  /*a960*/  ST.E desc[UR46][R72.64], RZ ;  /* 0x000000ff48007985 */ /* 0x0003e2000c10192e */
[----:B------:R-:W-:Y:S01]  /*a970*/  SHF.R.U64 R4, R3, 0x3, R63 ;  /* 0x0000000303047819 */ /* 0x000fe2000000123f */
[----:B------:R-:W-:Y:S01]  /*a980*/  IMAD.X R57, RZ, RZ, R45, P0 ;  /* 0x000000ffff397224 */ /* 0x000fe200000e062d */
[----:B------:R-:W-:Y:S02]  /*a990*/  LOP3.LUT R60, R5, 0x70, R6, 0x78, !PT ;  /* 0x00000070053c7812 */ /* 0x000fe400078e7806 */
[----:B------:R-:W-:-:S02]  /*a9a0*/  LOP3.LUT R62, R3, 0x70, R4, 0x78, !PT ;  /* 0x00000070033e7812 */ /* 0x000fc400078e7804 */
        /* <DEDUP_REMOVED lines=11> */
[----:B------:R-:W-:Y:S01]  /*aa60*/  ST.E desc[UR46][R58.64], RZ ;  /* 0x000000ff3a007985 */ /* 0x000fe2000c10192e */
        /* <DEDUP_REMOVED lines=109> */
[C---:B------:R-:W-:Y:S01]  /*b140*/  SHF.R.U64 R8, R7.reuse, 0x3, R67 ;  /* 0x0000000307087819 */ /* 0x040fe20000001243 */
[----:B------:R2:W-:Y:S01]  /*b150*/  ST.E desc[UR46][R70.64], RZ ;  /* 0x000000ff46007985 */ /* 0x0005e2000c10192e */
[C---:B------:R-:W-:Y:S01]  /*b160*/  IADD3 R3, P1, PT, R44.reuse, 0x10400, RZ ;  /* 0x000104002c037810 */ /* 0x040fe20007f3e0ff */
[--C-:B------:R-:W-:Y:S01]  /*b170*/  IMAD.X R83, RZ, RZ, R45.reuse, P0 ;  /* 0x000000ffff537224 */ /* 0x100fe200000e062d */
[----:B------:R-:W-:Y:S01]  /*b180*/  LOP3.LUT R66, R7, 0x70, R8, 0x78, !PT ;  /* 0x0000007007427812 */ /* 0x000fe200078e7808 */
[----:B------:R-:W-:Y:S01]  /*b190*/  ST.E desc[UR46][R68.64], RZ ;  /* 0x000000ff44007985 */ /* 0x000fe2000c10192e */
        /* <DEDUP_REMOVED lines=8> */
[----:B------:R-:W-:-:S02]  /*b220*/  LOP3.LUT R82, R5, 0x70, R6, 0x78, !PT ;  /* 0x0000007005527812 */ /* 0x000fc400078e7806 */
[----:B------:R-:W-:Y:S02]  /*b230*/  LOP3.LUT R84, R3, 0x70, R4, 0x78, !PT ;  /* 0x0000007003547812 */ /* 0x000fe400078e7804 */
[C---:B------:R-:W-:Y:S02]  /*b240*/  SHF.R.U64 R3, R8.reuse, 0x3, R79 ;  /* 0x0000000308037819 */ /* 0x040fe4000000124f */
[----:B------:R-:W-:Y:S02]  /*b250*/  SHF.R.U64 R4, R7, 0x3, R81 ;  /* 0x0000000307047819 */ /* 0x000fe40000001251 */
[----:B------:R-:W-:Y:S02]  /*b260*/  LOP3.LUT R78, R8, 0x70, R3, 0x78, !PT ;  /* 0x00000070084e7812 */ /* 0x000fe400078e7803 */
[C---:B------:R-:W-:Y:S02]  /*b270*/  IADD3 R3, P1, PT, R44.reuse, 0x12400, RZ ;  /* 0x000124002c037810 */ /* 0x040fe40007f3e0ff */
[----:B------:R-:W-:-:S02]  /*b280*/  IADD3 R5, P0, PT, R44, 0x12600, RZ ;  /* 0x000126002c057810 */ /* 0x000fc40007f1e0ff */
[----:B------:R-:W-:Y:S01]  /*b290*/  LOP3.LUT R80, R7, 0x70, R4, 0x78, !PT ;  /* 0x0000007007507812 */ /* 0x000fe200078e7804 */
[--C-:B------:R-:W-:Y:S01]  /*b2a0*/  IMAD.X R89, RZ, RZ, R45.reuse, P1 ;  /* 0x000000ffff597224 */ /* 0x100fe200008e062d */
[C---:B------:R-:W-:Y:S01]  /*b2b0*/  IADD3 R7, P1, PT, R44.reuse, 0x13400, RZ ;  /* 0x000134002c077810 */ /* 0x040fe20007f3e0ff */
[----:B---3--:R-:W-:Y:S01]  /*b2c0*/  IMAD.X R87, RZ, RZ, R45, P0 ;  /* 0x000000ffff577224 */ /* 0x008fe200000e062d */
[----:B------:R-:W-:Y:S02]  /*b2d0*/  IADD3 R8, P0, PT, R44, 0x13600, RZ ;  /* 0x000136002c087810 */ /* 0x000fe40007f1e0ff */
[----:B------:R-:W-:Y:S01]  /*b2e0*/  SHF.R.U64 R4, R3, 0x3, R89 ;  /* 0x0000000303047819 */ /* 0x000fe20000001259 */
[----:B----4-:R-:W-:Y:S01]  /*b2f0*/  IMAD.X R75, RZ, RZ, R45, P1 ;  /* 0x000000ffff4b7224 */ /* 0x010fe200008e062d */
[----:B------:R-:W-:Y:S01]  /*b300*/  SHF.R.U64 R6, R5, 0x3, R87 ;  /* 0x0000000305067819 */ /* 0x000fe20000001257 */
[----:B-1----:R-:W-:Y:S01]  /*b310*/  IMAD.X R73, RZ, RZ, R45, P0 ;  /* 0x000000ffff497224 */ /* 0x002fe200000e062d */
[----:B------:R-:W-:-:S02]  /*b320*/  LOP3.LUT R88, R3, 0x70, R4, 0x78, !PT ;  /* 0x0000007003587812 */ /* 0x000fc400078e7804 */
[C---:B------:R-:W-:Y:S02]  /*b330*/  SHF.R.U64 R4, R7.reuse, 0x3, R75 ;  /* 0x0000000307047819 */ /* 0x040fe4000000124b */
[C---:B------:R-:W-:Y:S02]  /*b340*/  SHF.R.U64 R3, R8.reuse, 0x3, R73 ;  /* 0x0000000308037819 */ /* 0x040fe40000001249 */
[----:B------:R-:W-:Y:S02]  /*b350*/  LOP3.LUT R74, R7, 0x70, R4, 0x78, !PT ;  /* 0x00000070074a7812 */ /* 0x000fe400078e7804 */
[----:B------:R-:W-:Y:S02]  /*b360*/  LOP3.LUT R72, R8, 0x70, R3, 0x78, !PT ;  /* 0x0000007008487812 */ /* 0x000fe400078e7803 */
[C---:B------:R-:W-:Y:S02]  /*b370*/  IADD3 R4, P0, PT, R44.reuse, 0x14600, RZ ;  /* 0x000146002c047810 */ /* 0x040fe40007f1e0ff */
[----:B------:R-:W-:-:S02]  /*b380*/  IADD3 R3, P1, PT, R44, 0x14400, RZ ;  /* 0x000144002c037810 */ /* 0x000fc40007f3e0ff */
[----:B------:R-:W-:Y:S01]  /*b390*/  LOP3.LUT R86, R5, 0x70, R6, 0x78, !PT ;  /* 0x0000007005567812 */ /* 0x000fe200078e7806 */
[--C-:B--2---:R-:W-:Y:S01]  /*b3a0*/  IMAD.X R63, RZ, RZ, R45.reuse, P0 ;  /* 0x000000ffff3f7224 */ /* 0x104fe200000e062d */
[C---:B------:R-:W-:Y:S01]  /*b3b0*/  IADD3 R8, P0, PT, R44.reuse, 0x15600, RZ ;  /* 0x000156002c087810 */ /* 0x040fe20007f1e0ff */
[----:B------:R-:W-:Y:S01]  /*b3c0*/  IMAD.X R77, RZ, RZ, R45, P1 ;  /* 0x000000ffff4d7224 */ /* 0x000fe200008e062d */
[----:B------:R-:W-:Y:S02]  /*b3d0*/  IADD3 R7, P1, PT, R44, 0x15400, RZ ;  /* 0x000154002c077810 */ /* 0x000fe40007f3e0ff */
[C---:B------:R-:W-:Y:S01]  /*b3e0*/  SHF.R.U64 R5, R4.reuse, 0x3, R63 ;  /* 0x0000000304057819 */ /* 0x040fe2000000123f */
[----:B------:R-:W-:Y:S01]  /*b3f0*/  IMAD.X R57, RZ, RZ, R45, P0 ;  /* 0x000000ffff397224 */ /* 0x000fe200000e062d */
[----:B------:R-:W-:Y:S01]  /*b400*/  SHF.R.U64 R6, R3, 0x3, R77 ;  /* 0x0000000303067819 */ /* 0x000fe2000000124d */
[----:B------:R-:W-:Y:S01]  /*b410*/  IMAD.X R59, RZ, RZ, R45, P1 ;  /* 0x000000ffff3b7224 */ /* 0x000fe200008e062d */
[----:B------:R-:W-:-:S02]  /*b420*/  LOP3.LUT R62, R4, 0x70, R5, 0x78, !PT ;  /* 0x00000070043e7812 */ /* 0x000fc400078e7805 */
[----:B------:R-:W-:Y:S02]  /*b430*/  LOP3.LUT R76, R3, 0x70, R6, 0x78, !PT ;  /* 0x00000070034c7812 */ /* 0x000fe400078e7806 */
[C---:B------:R-:W-:Y:S02]  /*b440*/  SHF.R.U64 R3, R8.reuse, 0x3, R57 ;  /* 0x0000000308037819 */ /* 0x040fe40000001239 */
[C---:B------:R-:W-:Y:S02]  /*b450*/  SHF.R.U64 R4, R7.reuse, 0x3, R59 ;  /* 0x0000000307047819 */ /* 0x040fe4000000123b */
[----:B------:R-:W-:Y:S02]  /*b460*/  LOP3.LUT R56, R8, 0x70, R3, 0x78, !PT ;  /* 0x0000007008387812 */ /* 0x000fe400078e7803 */
[----:B------:R-:W-:Y:S02]  /*b470*/  LOP3.LUT R58, R7, 0x70, R4, 0x78, !PT ;  /* 0x00000070073a7812 */ /* 0x000fe400078e7804 */
[----:B------:R-:W-:-:S02]  /*b480*/  IADD3 R3, P1, PT, R44, 0x16400, RZ ;  /* 0x000164002c037810 */ /* 0x000fc40007f3e0ff */
[C---:B------:R-:W-:Y:S02]  /*b490*/  IADD3 R4, P0, PT, R44.reuse, 0x16600, RZ ;  /* 0x000166002c047810 */ /* 0x040fe40007f1e0ff */
[----:B------:R-:W-:Y:S01]  /*b4a0*/  SHF.R.U64 R16, R9, 0x3, R65 ;  /* 0x0000000309107819 */ /* 0x000fe20000001241 */
[--C-:B------:R-:W-:Y:S01]  /*b4b0*/  IMAD.X R61, RZ, RZ, R45.reuse, P1 ;  /* 0x000000ffff3d7224 */ /* 0x100fe200008e062d */
        /* <DEDUP_REMOVED lines=15> */
[----:B------:R-:W-:Y:S01]  /*b5b0*/  LOP3.LUT R64, R9, 0x70, R16, 0x78, !PT ;  /* 0x0000007009407812 */ /* 0x000fe200078e7810 */
[--C-:B------:R-:W-:Y:S01]  /*b5c0*/  IMAD.X R47, RZ, RZ, R45.reuse, P0 ;  /* 0x000000ffff2f7224 */ /* 0x100fe200000e062d */
[C---:B------:R-:W-:Y:S01]  /*b5d0*/  IADD3 R8, P0, PT, R44.reuse, 0x19600, RZ ;  /* 0x000196002c087810 */ /* 0x040fe20007f1e0ff */
[----:B------:R-:W-:Y:S01]  /*b5e0*/  IMAD.X R53, RZ, RZ, R45, P1 ;  /* 0x000000ffff357224 */ /* 0x000fe200008e062d */
[----:B------:R-:W-:Y:S01]  /*b5f0*/  IADD3 R7, P1, PT, R44, 0x19400, RZ ;  /* 0x000194002c077810 */ /* 0x000fe20007f3e0ff */
[----:B------:R-:W-:Y:S01]  /*b600*/  ST.E desc[UR46][R64.64], RZ ;  /* 0x000000ff40007985 */ /* 0x000fe2000c10192e */
[C---:B------:R-:W-:Y:S01]  /*b610*/  SHF.R.U64 R5, R4.reuse, 0x3, R47 ;  /* 0x0000000304057819 */ /* 0x040fe2000000122f */
[----:B------:R-:W-:Y:S01]  /*b620*/  IMAD.X R39, RZ, RZ, R45, P0 ;  /* 0x000000ffff277224 */ /* 0x000fe200000e062d */
[C---:B------:R-:W-:Y:S01]  /*b630*/  SHF.R.U64 R6, R3.reuse, 0x3, R53 ;  /* 0x0000000303067819 */ /* 0x040fe20000001235 */
[----:B------:R-:W-:Y:S01]  /*b640*/  IMAD.X R41, RZ, RZ, R45, P1 ;  /* 0x000000ffff297224 */ /* 0x000fe200008e062d */
[----:B------:R-:W-:Y:S01]  /*b650*/  LOP3.LUT R46, R4, 0x70, R5, 0x78, !PT ;  /* 0x00000070042e7812 */ /* 0x000fe200078e7805 */
[----:B------:R1:W-:Y:S01]  /*b660*/  ST.E desc[UR46][R84.64], RZ ;  /* 0x000000ff54007985 */ /* 0x0003e2000c10192e */
[----:B------:R-:W-:-:S02]  /*b670*/  LOP3.LUT R52, R3, 0x70, R6, 0x78, !PT ;  /* 0x0000007003347812 */ /* 0x000fc400078e7806 */
[C---:B------:R-:W-:Y:S01]  /*b680*/  SHF.R.U64 R3, R8.reuse, 0x3, R39 ;  /* 0x0000000308037819 */ /* 0x040fe20000001227 */
[----:B------:R-:W-:Y:S01]  /*b690*/  ST.E desc[UR46][R82.64], RZ ;  /* 0x000000ff52007985 */ /* 0x000fe2000c10192e */
[C---:B------:R-:W-:Y:S02]  /*b6a0*/  SHF.R.U64 R4, R7.reuse, 0x3, R41 ;  /* 0x0000000307047819 */ /* 0x040fe40000001229 */
[----:B------:R-:W-:Y:S01]  /*b6b0*/  LOP3.LUT R38, R8, 0x70, R3, 0x78, !PT ;  /* 0x0000007008267812 */ /* 0x000fe200078e7803 */
[----:B------:R-:W-:Y:S01]  /*b6c0*/  ST.E desc[UR46][R80.64], RZ ;  /* 0x000000ff50007985 */ /* 0x000fe2000c10192e */
        /* <DEDUP_REMOVED lines=14> */
[----:B------:R-:W-:Y:S01]  /*b7b0*/  ST.E desc[UR46][R86.64], RZ ;  /* 0x000000ff56007985 */ /* 0x000fe2000c10192e */
[----:B------:R-:W-:-:S02]  /*b7c0*/  LOP3.LUT R36, R4, 0x70, R5, 0x78, !PT ;  /* 0x0000007004247812 */ /* 0x000fc400078e7805 */
[C---:B------:R-:W-:Y:S01]  /*b7d0*/  SHF.R.U64 R4, R7.reuse, 0x3, R33 ;  /* 0x0000000307047819 */ /* 0x040fe20000001221 */
[----:B------:R-:W-:Y:S01]  /*b7e0*/  ST.E desc[UR46][R74.64], RZ ;  /* 0x000000ff4a007985 */ /* 0x000fe2000c10192e */
[C---:B------:R-:W-:Y:S02]  /*b7f0*/  SHF.R.U64 R3, R8.reuse, 0x3, R31 ;  /* 0x0000000308037819 */ /* 0x040fe4000000121f */
        /* <DEDUP_REMOVED lines=19> */
[----:B------:R4:W-:Y:S01]  /*b930*/  ST.E desc[UR46][R56.64], RZ ;  /* 0x000000ff38007985 */ /* 0x0009e2000c10192e */
[C---:B------:R-:W-:Y:S02]  /*b940*/  SHF.R.U64 R4, R7.reuse, 0x3, R25 ;  /* 0x0000000307047819 */ /* 0x040fe40000001219 */
[----:B------:R-:W-:Y:S01]  /*b950*/  LOP3.LUT R22, R8, 0x70, R3, 0x78, !PT ;  /* 0x0000007008167812 */ /* 0x000fe200078e7803 */
[----:B------:R4:W-:Y:S01]  /*b960*/  ST.E desc[UR46][R60.64], RZ ;  /* 0x000000ff3c007985 */ /* 0x0009e2000c10192e */
[----:B------:R-:W-:Y:S02]  /*b970*/  LOP3.LUT R24, R7, 0x70, R4, 0x78, !PT ;  /* 0x0000007007187812 */ /* 0x000fe400078e7804 */
[C---:B------:R-:W-:Y:S01]  /*b980*/  IADD3 R3, P1, PT, R44.reuse, 0x1e400, RZ ;  /* 0x0001e4002c037810 */ /* 0x040fe20007f3e0ff */
[----:B------:R-:W-:Y:S01]  /*b990*/  ST.E desc[UR46][R54.64], RZ ;  /* 0x000000ff36007985 */ /* 0x000fe2000c10192e */
        /* <DEDUP_REMOVED lines=45> */
[----:B-1----:R-:W-:Y:S01]  /*bc70*/  IMAD.X R85, RZ, RZ, R45, P0 ;  /* 0x000000ffff557224 */ /* 0x002fe200000e062d */
        /* <DEDUP_REMOVED lines=16> */
[----:B------:R-:W-:Y:S01]  /*bd80*/  ST.E desc[UR46][R26.64], RZ ;  /* 0x000000ff1a007985 */ /* 0x000fe2000c10192e */
[----:B------:R-:W-:-:S03]  /*bd90*/  IADD3 R3, P1, PT, R44, 0x14800, RZ ;  /* 0x000148002c037810 */ /* 0x000fc60007f3e0ff */
[--C-:B--2---:R-:W-:Y:S01]  /*bda0*/  IMAD.X R79, RZ, RZ, R45.reuse, P0 ;  /* 0x000000ffff4f7224 */ /* 0x104fe200000e062d */
[C---:B------:R-:W-:Y:S01]  /*bdb0*/  IADD3 R8, P0, PT, R44.reuse, 0x15a00, RZ ;  /* 0x00015a002c087810 */ /* 0x040fe20007f1e0ff */
[----:B------:R-:W-:Y:S01]  /*bdc0*/  IMAD.X R81, RZ, RZ, R45, P1 ;  /* 0x000000ffff517224 */ /* 0x000fe200008e062d */
[----:B------:R-:W-:Y:S01]  /*bdd0*/  IADD3 R7, P1, PT, R44, 0x15800, RZ ;  /* 0x000158002c077810 */ /* 0x000fe20007f3e0ff */
[----:B------:R-:W-:Y:S01]  /*bde0*/  ST.E desc[UR46][R20.64], RZ ;  /* 0x000000ff14007985 */ /* 0x000fe2000c10192e */
[C---:B------:R-:W-:Y:S01]  /*bdf0*/  SHF.R.U64 R5, R4.reuse, 0x3, R79 ;  /* 0x0000000304057819 */ /* 0x040fe2000000124f */
[----:B---3--:R-:W-:Y:S01]  /*be00*/  IMAD.X R73, RZ, RZ, R45, P0 ;  /* 0x000000ffff497224 */ /* 0x008fe200000e062d */
[C---:B------:R-:W-:Y:S01]  /*be10*/  SHF.R.U64 R6, R3.reuse, 0x3, R81 ;  /* 0x0000000303067819 */ /* 0x040fe20000001251 */
[----:B------:R-:W-:Y:S01]  /*be20*/  IMAD.X R75, RZ, RZ, R45, P1 ;  /* 0x000000ffff4b7224 */ /* 0x000fe200008e062d */
[----:B------:R-:W-:Y:S01]  /*be30*/  LOP3.LUT R78, R4, 0x70, R5, 0x78, !PT ;  /* 0x00000070044e7812 */ /* 0x000fe200078e7805 */
[----:B------:R-:W-:Y:S01]  /*be40*/  ST.E desc[UR46][R12.64], RZ ;  /* 0x000000ff0c007985 */ /* 0x000fe2000c10192e */
        /* <DEDUP_REMOVED lines=8> */
[----:B------:R-:W-:Y:S01]  /*bed0*/  ST.E desc[UR46][R70.64], RZ ;  /* 0x000000ff46007985 */ /* 0x000fe2000c10192e */
[----:B------:R-:W-:-:S03]  /*bee0*/  IADD3 R4, P0, PT, R44, 0x16a00, RZ ;  /* 0x00016a002c047810 */ /* 0x000fc60007f1e0ff */
[--C-:B------:R-:W-:Y:S01]  /*bef0*/  IMAD.X R83, RZ, RZ, R45.reuse, P1 ;  /* 0x000000ffff537224 */ /* 0x100fe200008e062d */
[C---:B------:R-:W-:Y:S01]  /*bf00*/  IADD3 R7, P1, PT, R44.reuse, 0x17800, RZ ;  /* 0x000178002c077810 */ /* 0x040fe20007f3e0ff */
[----:B----4-:R-:W-:Y:S01]  /*bf10*/  IMAD.X R77, RZ, RZ, R45, P0 ;  /* 0x000000ffff4d7224 */ /* 0x010fe200000e062d */
        /* <DEDUP_REMOVED lines=77> */
[C---:B------:R-:W-:Y:S02]  /*c3f0*/  IADD3 R3, P5, PT, R44.reuse, 0x1e800, RZ ;  /* 0x0001e8002c037810 */ /* 0x040fe40007fbe0ff */
[----:B------:R-:W-:Y:S01]  /*c400*/  LOP3.LUT R32, R7, 0x70, R4, 0x78, !PT ;  /* 0x0000007007207812 */ /* 0x000fe200078e7804 */
[----:B------:R-:W-:Y:S01]  /*c410*/  ST.E desc[UR46][R52.64], RZ ;  /* 0x000000ff34007985 */ /* 0x000fe2000c10192e */
[----:B-1----:R-:W-:-:S02]  /*c420*/  IADD3 R10, P0, PT, R44, 0x10e00, RZ ;  /* 0x00010e002c0a7810 */ /* 0x002fc40007f1e0ff */
[C---:B------:R-:W-:Y:S01]  /*c430*/  IADD3 R7, P3, PT, R44.reuse, 0x1f800, RZ ;  /* 0x0001f8002c077810 */ /* 0x040fe20007f7e0ff */
[----:B------:R1:W-:Y:S01]  /*c440*/  STL.64 [R1+0xc0], R2 ;  /* 0x0000c00201007387 */ /* 0x0003e20000100a00 */
[C---:B------:R-:W-:Y:S01]  /*c450*/  IADD3 R8, P2, PT, R44.reuse, 0x1fa00, RZ ;  /* 0x0001fa002c087810 */ /* 0x040fe20007f5e0ff */
[--C-:B------:R-:W-:Y:S01]  /*c460*/  IMAD.X R21, RZ, RZ, R45.reuse, P0 ;  /* 0x000000ffff157224 */ /* 0x100fe200000e062d */
[C---:B------:R-:W-:Y:S01]  /*c470*/  IADD3 R9, P1, PT, R44.reuse, 0x10c00, RZ ;  /* 0x00010c002c097810 */ /* 0x040fe20007f3e0ff */
[----:B------:R-:W-:Y:S01]  /*c480*/  ST.E desc[UR46][R40.64], RZ ;  /* 0x000000ff28007985 */ /* 0x000fe2000c10192e */
[C---:B------:R-:W-:Y:S01]  /*c490*/  IADD3 R5, P4, PT, R44.reuse, 0x1ea00, RZ ;  /* 0x0001ea002c057810 */ /* 0x040fe20007f9e0ff */
[----:B------:R-:W-:Y:S01]  /*c4a0*/  IMAD.X R23, RZ, RZ, R45, P2 ;  /* 0x000000ffff177224 */ /* 0x000fe200010e062d */
[C---:B--2---:R-:W-:Y:S01]  /*c4b0*/  IADD3 R14, P2, PT, R44.reuse, 0x12e00, RZ ;  /* 0x00012e002c0e7810 */ /* 0x044fe20007f5e0ff */
[----:B------:R2:W-:Y:S01]  /*c4c0*/  STL.64 [R1+0xb0], R8 ;  /* 0x0000b00801007387 */ /* 0x0005e20000100a00 */
[----:B------:R-:W-:-:S03]  /*c4d0*/  IADD3 R16, P0, PT, R44, 0x13e00, RZ ;  /* 0x00013e002c107810 */ /* 0x000fc60007f1e0ff */
[----:B------:R-:W-:Y:S04]  /*c4e0*/  STL [R1+0x54], R23 ;  /* 0x0000541701007387 */ /* 0x000fe80000100800 */
[----:B------:R3:W-:Y:S04]  /*c4f0*/  STL.64 [R1+0x88], R16 ;  /* 0x0000881001007387 */ /* 0x0007e80000100a00 */
[----:B------:R-:W-:Y:S04]  /*c500*/  STL [R1+0x44], R21 ;  /* 0x0000441501007387 */ /* 0x000fe80000100800 */
[----:B------:R-:W-:Y:S01]  /*c510*/  ST.E desc[UR46][R38.64], RZ ;  /* 0x000000ff26007985 */ /* 0x000fe2000c10192e */
[--C-:B-1----:R-:W-:Y:S01]  /*c520*/  IMAD.X R3, RZ, RZ, R45.reuse, P5 ;  /* 0x000000ffff037224 */ /* 0x102fe200028e062d */
[----:B------:R-:W-:Y:S01]  /*c530*/  IADD3 R11, P5, PT, R44, 0x11c00, RZ ;  /* 0x00011c002c0b7810 */ /* 0x000fe20007fbe0ff */
[----:B--2---:R-:W-:-:S04]  /*c540*/  IMAD.X R9, RZ, RZ, R45, P4 ;  /* 0x000000ffff097224 */ /* 0x004fc800020e062d */
[----:B------:R1:W-:Y:S01]  /*c550*/  STL.64 [R1+0xa8], R10 ;  /* 0x0000a80a01007387 */ /* 0x0003e20000100a00 */
[----:B------:R-:W-:-:S03]  /*c560*/  IADD3 R12, P4, PT, R44, 0x11e00, RZ ;  /* 0x00011e002c0c7810 */ /* 0x000fc60007f9e0ff */
[----:B------:R-:W-:Y:S01]  /*c570*/  STL [R1+0x6c], R3 ;  /* 0x00006c0301007387 */ /* 0x000fe20000100800 */
[C---:B------:R-:W-:Y:S01]  /*c580*/  SHF.R.U64 R6, R5.reuse, 0x3, R9 ;  /* 0x0000000305067819 */ /* 0x040fe20000001209 */
[--C-:B---3--:R-:W-:Y:S02]  /*c590*/  IMAD.X R17, RZ, RZ, R45.reuse, P4 ;  /* 0x000000ffff117224 */ /* 0x108fe400020e062d */
[----:B------:R-:W-:Y:S01]  /*c5a0*/  ST.E desc[UR46][R46.64], RZ ;  /* 0x000000ff2e007985 */ /* 0x000fe2000c10192e */
[--C-:B-1----:R-:W-:Y:S01]  /*c5b0*/  IMAD.X R11, RZ, RZ, R45.reuse, P3 ;  /* 0x000000ffff0b7224 */ /* 0x102fe200018e062d */
[C---:B------:R-:W-:Y:S02]  /*c5c0*/  IADD3 R13, P3, PT, R44.reuse, 0x12c00, RZ ;  /* 0x00012c002c0d7810 */ /* 0x040fe40007f7e0ff */
[----:B------:R-:W-:Y:S01]  /*c5d0*/  STL [R1+0x34], R17 ;  /* 0x0000341101007387 */ /* 0x000fe20000100800 */
[----:B------:R-:W-:Y:S02]  /*c5e0*/  LOP3.LUT R8, R5, 0x70, R6, 0x78, !PT ;  /* 0x0000007005087812 */ /* 0x000fe400078e7806 */
[----:B------:R-:W-:Y:S01]  /*c5f0*/  IADD3 R21, P4, PT, R44, 0x14e00, RZ ;  /* 0x00014e002c157810 */ /* 0x000fe20007f9e0ff */
[----:B------:R1:W-:Y:S04]  /*c600*/  STL.64 [R1+0xb8], R10 ;  /* 0x0000b80a01007387 */ /* 0x0003e80000100a00 */
[----:B------:R2:W-:Y:S01]  /*c610*/  STL.64 [R1+0x98], R12 ;  /* 0x0000980c01007387 */ /* 0x0005e20000100a00 */
[----:B------:R-:W-:-:S03]  /*c620*/  IMAD.X R93, RZ, RZ, R45, P0 ;  /* 0x000000ffff5d7224 */ /* 0x000fc600000e062d */
[----:B------:R-:W-:Y:S01]  /*c630*/  ST.E desc[UR46][R42.64], RZ ;  /* 0x000000ff2a007985 */ /* 0x000fe2000c10192e */
[----:B-1----:R-:W-:-:S03]  /*c640*/  IMAD.X R11, RZ, RZ, R45, P3 ;  /* 0x000000ffff0b7224 */ /* 0x002fc600018e062d */
[----:B------:R1:W-:Y:S01]  /*c650*/  STL.64 [R1+0x60], R8 ;  /* 0x0000600801007387 */ /* 0x0003e20000100a00 */
[C---:B------:R-:W-:Y:S01]  /*c660*/  IADD3 R22, P3, PT, R44.reuse, 0x15c00, RZ ;  /* 0x00015c002c167810 */ /* 0x040fe20007f7e0ff */
[--C-:B--2---:R-:W-:Y:S02]  /*c670*/  IMAD.X R13, RZ, RZ, R45.reuse, P1 ;  /* 0x000000ffff0d7224 */ /* 0x104fe400008e062d */
[----:B------:R2:W-:Y:S01]  /*c680*/  STL [R1+0x2c], R11 ;  /* 0x00002c0b01007387 */ /* 0x0005e20000100800 */
[C---:B------:R-:W-:Y:S01]  /*c690*/  IADD3 R15, P1, PT, R44.reuse, 0x13c00, RZ ;  /* 0x00013c002c0f7810 */ /* 0x040fe20007f3e0ff */
[--C-:B------:R-:W-:Y:S01]  /*c6a0*/  IMAD.X R89, RZ, RZ, R45.reuse, P4 ;  /* 0x000000ffff597224 */ /* 0x100fe200020e062d */
[----:B------:R-:W-:Y:S01]  /*c6b0*/  IADD3 R25, P0, PT, R44, 0x16e00, RZ ;  /* 0x00016e002c197810 */ /* 0x000fe20007f1e0ff */
[----:B------:R-:W-:Y:S04]  /*c6c0*/  ST.E desc[UR46][R32.64], RZ ;  /* 0x000000ff20007985 */ /* 0x000fe8000c10192e */
[----:B------:R3:W-:Y:S04]  /*c6d0*/  STL.64 [R1+0x80], R14 ;  /* 0x0000800e01007387 */ /* 0x0007e80000100a00 */
[----:B-1----:R-:W4:Y:S04]  /*c6e0*/  LDL.LU.64 R8, [R1+0xb0] ;  /* 0x0000b00001087983 */ /* 0x002f280000300a00 */
[----:B--2---:R1:W2:Y:S01]  /*c6f0*/  LDL.64 R10, [R1+0x68] ;  /* 0x00006800010a7983 */ /* 0x0042a20000100a00 */
[----:B------:R-:W-:-:S02]  /*c700*/  IMAD.X R19, RZ, RZ, R45, P1 ;  /* 0x000000ffff137224 */ /* 0x000fc400008e062d */
[--C-:B------:R-:W-:Y:S01]  /*c710*/  IMAD.X R87, RZ, RZ, R45.reuse, P3 ;  /* 0x000000ffff577224 */ /* 0x100fe200018e062d */
[C---:B------:R-:W-:Y:S01]  /*c720*/  IADD3 R27, P4, PT, R44.reuse, 0x17e00, RZ ;  /* 0x00017e002c1b7810 */ /* 0x040fe20007f9e0ff */
[--C-:B------:R-:W-:Y:S01]  /*c730*/  IMAD.X R81, RZ, RZ, R45.reuse, P0 ;  /* 0x000000ffff517224 */ /* 0x100fe200000e062d */
[----:B------:R-:W-:Y:S01]  /*c740*/  ST.E desc[UR46][R30.64], RZ ;  /* 0x000000ff1e007985 */ /* 0x000fe2000c10192e */
[----:B---3--:R-:W-:Y:S01]  /*c750*/  IMAD.X R15, RZ, RZ, R45, P5 ;  /* 0x000000ffff0f7224 */ /* 0x008fe200028e062d */
[----:B------:R-:W-:-:S04]  /*c760*/  IADD3 R20, P5, PT, R44, 0x14c00, RZ ;  /* 0x00014c002c147810 */ /* 0x000fc80007fbe0ff */
[----:B------:R3:W-:Y:S04]  /*c770*/  STL.64 [R1+0xa0], R14 ;  /* 0x0000a00e01007387 */ /* 0x0007e80000100a00 */
[----:B------:R1:W-:Y:S04]  /*c780*/  STL.64 [R1+0x90], R20 ;  /* 0x0000901401007387 */ /* 0x0003e80000100a00 */
[----:B---3--:R-:W4:Y:S01]  /*c790*/  LDL.64 R14, [R1+0x50] ;  /* 0x00005000010e7983 */ /* 0x008f220000100a00 */
[----:B-1----:R-:W-:Y:S02]  /*c7a0*/  IMAD.X R21, RZ, RZ, R45, P2 ;  /* 0x000000ffff157224 */ /* 0x002fe400010e062d */
[----:B--2---:R-:W-:-:S02]  /*c7b0*/  IMAD.MOV.U32 R11, RZ, RZ, R3 ;  /* 0x000000ffff0b7224 */ /* 0x004fc400078e0003 */
[----:B------:R-:W2:Y:S03]  /*c7c0*/  LDL.LU.64 R2, [R1+0xc0] ;  /* 0x0000c00001027983 */ /* 0x000ea60000300a00 */
[----:B--2---:R-:W-:-:S04]  /*c7d0*/  SHF.R.U64 R4, R3, 0x3, R11 ;  /* 0x0000000303047819 */ /* 0x004fc8000000120b */
[----:B------:R-:W-:-:S05]  /*c7e0*/  LOP3.LUT R10, R3, 0x70, R4, 0x78, !PT ;  /* 0x00000070030a7812 */ /* 0x000fca00078e7804 */
[----:B------:R1:W-:Y:S04]  /*c7f0*/  STL [R1+0x68], R10 ;  /* 0x0000680a01007387 */ /* 0x0003e80000100800 */
[----:B-1----:R-:W2:Y:S04]  /*c800*/  LDL.LU.64 R10, [R1+0xb8] ;  /* 0x0000b800010a7983 */ /* 0x002ea80000300a00 */
[----:B------:R1:W-:Y:S01]  /*c810*/  STL [R1+0x24], R21 ;  /* 0x0000241501007387 */ /* 0x0003e20000100800 */
[--C-:B----4-:R-:W-:Y:S01]  /*c820*/  SHF.R.U64 R3, R8, 0x3, R15.reuse ;  /* 0x0000000308037819 */ /* 0x110fe2000000120f */
[----:B------:R-:W-:-:S02]  /*c830*/  IMAD.MOV.U32 R5, RZ, RZ, R15 ;  /* 0x000000ffff057224 */ /* 0x000fc400078e000f */
[----:B-1----:R-:W3:Y:S01]  /*c840*/  LDL.64 R20, [R1+0x40] ;  /* 0x0000400001147983 */ /* 0x002ee20000100a00 */
[----:B--2---:R-:W-:-:S04]  /*c850*/  SHF.R.U64 R4, R7, 0x3, R11 ;  /* 0x0000000307047819 */ /* 0x004fc8000000120b */
[----:B------:R-:W-:Y:S02]  /*c860*/  LOP3.LUT R10, R7, 0x70, R4, 0x78, !PT ;  /* 0x00000070070a7812 */ /* 0x000fe400078e7804 */
[----:B------:R-:W2:Y:S04]  /*c870*/  LDL.LU.64 R6, [R1+0x20] ;  /* 0x0000200001067983 */ /* 0x000ea80000300a00 */
[----:B------:R1:W-:Y:S01]  /*c880*/  STL.64 [R1+0x58], R10 ;  /* 0x0000580a01007387 */ /* 0x0003e20000100a00 */
[----:B------:R-:W-:Y:S01]  /*c890*/  IMAD.MOV.U32 R4, RZ, RZ, R14 ;  /* 0x000000ffff047224 */ /* 0x000fe200078e000e */
[----:B------:R-:W-:Y:S02]  /*c8a0*/  LOP3.LUT R4, R8, 0x70, R3, 0x78, !PT ;  /* 0x0000007008047812 */ /* 0x000fe400078e7803 */
[----:B------:R-:W4:Y:S04]  /*c8b0*/  LDL.LU.64 R14, [R1+0xa0] ;  /* 0x0000a000010e7983 */ /* 0x000f280000300a00 */
[----:B------:R3:W-:Y:S04]  /*c8c0*/  STL [R1+0x50], R4 ;  /* 0x0000500401007387 */ /* 0x0007e80000100800 */
[----:B-1----:R-:W2:Y:S01]  /*c8d0*/  LDL.LU.64 R10, [R1+0xa8] ;  /* 0x0000a800010a7983 */ /* 0x002ea20000300a00 */
[----:B---3--:R-:W-:-:S04]  /*c8e0*/  SHF.R.U64 R4, R9, 0x3, R13 ;  /* 0x0000000309047819 */ /* 0x008fc8000000120d */
[----:B------:R-:W-:Y:S02]  /*c8f0*/  LOP3.LUT R12, R9, 0x70, R4, 0x78, !PT ;  /* 0x00000070090c7812 */ /* 0x000fe400078e7804 */
[----:B------:R-:W3:Y:S04]  /*c900*/  LDL.LU.64 R8, [R1+0x28] ;  /* 0x0000280001087983 */ /* 0x000ee80000300a00 */
[----:B------:R1:W-:Y:S04]  /*c910*/  STL.64 [R1+0x48], R12 ;  /* 0x0000480c01007387 */ /* 0x0003e80000100a00 */
[----:B-1----:R-:W3:Y:S01]  /*c920*/  LDL.LU.64 R12, [R1+0x98] ;  /* 0x00009800010c7983 */ /* 0x002ee20000300a00 */
[----:B------:R-:W-:-:S02]  /*c930*/  IMAD.MOV.U32 R4, RZ, RZ, R20 ;  /* 0x000000ffff047224 */ /* 0x000fc400078e0014 */
[--C-:B------:R-:W-:Y:S01]  /*c940*/  IMAD.MOV.U32 R5, RZ, RZ, R21.reuse ;  /* 0x000000ffff057224 */ /* 0x100fe200078e0015 */
[C---:B--2---:R-:W-:Y:S02]  /*c950*/  SHF.R.U64 R3, R10.reuse, 0x3, R21 ;  /* 0x000000030a037819 */ /* 0x044fe40000001215 */
[----:B------:R-:W2:Y:S02]  /*c960*/  LDL.LU.64 R20, [R1+0x90] ;  /* 0x0000900001147983 */ /* 0x000ea40000300a00 */
[----:B------:R-:W-:-:S05]  /*c970*/  LOP3.LUT R4, R10, 0x70, R3, 0x78, !PT ;  /* 0x000000700a047812 */ /* 0x000fca00078e7803 */
[----:B------:R4:W-:Y:S02]  /*c980*/  STL [R1+0x40], R4 ;  /* 0x0000400401007387 */ /* 0x0009e40000100800 */
[----:B----4-:R-:W-:-:S04]  /*c990*/  SHF.R.U64 R4, R11, 0x3, R15 ;  /* 0x000000030b047819 */ /* 0x010fc8000000120f */
[----:B------:R-:W-:Y:S02]  /*c9a0*/  LOP3.LUT R14, R11, 0x70, R4, 0x78, !PT ;  /* 0x000000700b0e7812 */ /* 0x000fe400078e7804 */
[----:B------:R-:W4:Y:S04]  /*c9b0*/  LDL.LU.64 R10, [R1+0x30] ;  /* 0x00003000010a7983 */ /* 0x000f280000300a00 */
[----:B------:R1:W-:Y:S01]  /*c9c0*/  STL.64 [R1+0x38], R14 ;  /* 0x0000380e01007387 */ /* 0x0003e20000100a00 */
[----:B---3--:R-:W-:-:S03]  /*c9d0*/  SHF.R.U64 R3, R12, 0x3, R17 ;  /* 0x000000030c037819 */ /* 0x008fc60000001211 */
[----:B------:R-:W3:Y:S04]  /*c9e0*/  LDL.LU.64 R16, [R1+0x88] ;  /* 0x0000880001107983 */ /* 0x000ee80000300a00 */
[----:B-1----:R-:W2:Y:S01]  /*c9f0*/  LDL.LU.64 R14, [R1+0x80] ;  /* 0x00008000010e7983 */ /* 0x002ea20000300a00 */
[C---:B------:R-:W-:Y:S01]  /*ca00*/  SHF.R.U64 R4, R13.reuse, 0x3, R9 ;  /* 0x000000030d047819 */ /* 0x040fe20000001209 */
[--C-:B------:R-:W-:Y:S01]  /*ca10*/  IMAD.X R91, RZ, RZ, R45.reuse, P5 ;  /* 0x000000ffff5b7224 */ /* 0x100fe200028e062d */
[C---:B------:R-:W-:Y:S02]  /*ca20*/  IADD3 R23, P2, PT, R44.reuse, 0x15e00, RZ ;  /* 0x00015e002c177810 */ /* 0x040fe40007f5e0ff */
[----:B------:R-:W-:Y:S02]  /*ca30*/  LOP3.LUT R8, R13, 0x70, R4, 0x78, !PT ;  /* 0x000000700d087812 */ /* 0x000fe400078e7804 */
[C---:B------:R-:W-:Y:S01]  /*ca40*/  IADD3 R24, P1, PT, R44.reuse, 0x16c00, RZ ;  /* 0x00016c002c187810 */ /* 0x040fe20007f3e0ff */
[----:B------:R-:W-:Y:S01]  /*ca50*/  IMAD.X R85, RZ, RZ, R45, P2 ;  /* 0x000000ffff557224 */ /* 0x000fe200010e062d */
[----:B------:R-:W-:-:S03]  /*ca60*/  IADD3 R26, P5, PT, R44, 0x17c00, RZ ;  /* 0x00017c002c1a7810 */ /* 0x000fc60007fbe0ff */
[--C-:B------:R-:W-:Y:S01]  /*ca70*/  IMAD.X R83, RZ, RZ, R45.reuse, P1 ;  /* 0x000000ffff537224 */ /* 0x100fe200008e062d */
[C---:B------:R-:W-:Y:S01]  /*ca80*/  IADD3 R28, P3, PT, R44.reuse, 0x18c00, RZ ;  /* 0x00018c002c1c7810 */ /* 0x040fe20007f7e0ff */
[--C-:B------:R-:W-:Y:S01]  /*ca90*/  IMAD.X R79, RZ, RZ, R45.reuse, P5 ;  /* 0x000000ffff4f7224 */ /* 0x100fe200028e062d */
[----:B------:R-:W-:Y:S01]  /*caa0*/  IADD3 R29, P2, PT, R44, 0x18e00, RZ ;  /* 0x00018e002c1d7810 */ /* 0x000fe20007f5e0ff */
[--C-:B------:R-:W-:Y:S02]  /*cab0*/  IMAD.X R77, RZ, RZ, R45.reuse, P4 ;  /* 0x000000ffff4d7224 */ /* 0x100fe400020e062d */
[--C-:B------:R-:W-:Y:S02]  /*cac0*/  IMAD.X R75, RZ, RZ, R45.reuse, P3 ;  /* 0x000000ffff4b7224 */ /* 0x100fe400018e062d */
[----:B------:R-:W-:Y:S01]  /*cad0*/  IMAD.X R73, RZ, RZ, R45, P2 ;  /* 0x000000ffff497224 */ /* 0x000fe200010e062d */
[----:B----4-:R-:W-:Y:S02]  /*cae0*/  LOP3.LUT R10, R12, 0x70, R3, 0x78, !PT ;  /* 0x000000700c0a7812 */ /* 0x010fe400078e7803 */
[----:B------:R-:W4:Y:S01]  /*caf0*/  LDL.LU.64 R12, [R1+0x38] ;  /* 0x00003800010c7983 */ /* 0x000f220000300a00 */
[----:B--2---:R-:W-:-:S02]  /*cb00*/  SHF.R.U64 R3, R14, 0x3, R7 ;  /* 0x000000030e037819 */ /* 0x004fc40000001207 */
[C---:B------:R-:W-:Y:S02]  /*cb10*/  SHF.R.U64 R4, R15.reuse, 0x3, R19 ;  /* 0x000000030f047819 */ /* 0x040fe40000001213 */
[----:B------:R-:W-:Y:S02]  /*cb20*/  LOP3.LUT R6, R14, 0x70, R3, 0x78, !PT ;  /* 0x000000700e067812 */ /* 0x000fe400078e7803 */
[C---:B---3--:R-:W-:Y:S02]  /*cb30*/  SHF.R.U64 R3, R16.reuse, 0x3, R93 ;  /* 0x0000000310037819 */ /* 0x048fe4000000125d */
[----:B------:R-:W-:Y:S02]  /*cb40*/  LOP3.LUT R18, R15, 0x70, R4, 0x78, !PT ;  /* 0x000000700f127812 */ /* 0x000fe400078e7804 */
[----:B------:R-:W-:Y:S01]  /*cb50*/  LOP3.LUT R92, R16, 0x70, R3, 0x78, !PT ;  /* 0x00000070105c7812 */ /* 0x000fe200078e7803 */
[----:B------:R-:W2:Y:S01]  /*cb60*/  LDL.LU.64 R14, [R1+0x40] ;  /* 0x00004000010e7983 */ /* 0x000ea20000300a00 */
[----:B------:R-:W-:-:S02]  /*cb70*/  SHF.R.U64 R3, R20, 0x3, R91 ;  /* 0x0000000314037819 */ /* 0x000fc4000000125b */
[C---:B------:R-:W-:Y:S02]  /*cb80*/  SHF.R.U64 R4, R21.reuse, 0x3, R89 ;  /* 0x0000000315047819 */ /* 0x040fe40000001259 */
[----:B------:R-:W-:Y:S02]  /*cb90*/  LOP3.LUT R90, R20, 0x70, R3, 0x78, !PT ;  /* 0x00000070145a7812 */ /* 0x000fe400078e7803 */
[----:B------:R-:W-:Y:S02]  /*cba0*/  LOP3.LUT R88, R21, 0x70, R4, 0x78, !PT ;  /* 0x0000007015587812 */ /* 0x000fe400078e7804 */
[C---:B------:R-:W-:Y:S01]  /*cbb0*/  SHF.R.U64 R3, R22.reuse, 0x3, R87 ;  /* 0x0000000316037819 */ /* 0x040fe20000001257 */
[----:B------:R-:W3:Y:S01]  /*cbc0*/  LDL.LU.64 R20, [R1+0x48] ;  /* 0x0000480001147983 */ /* 0x000ee20000300a00 */
[----:B------:R-:W-:Y:S02]  /*cbd0*/  SHF.R.U64 R4, R23, 0x3, R85 ;  /* 0x0000000317047819 */ /* 0x000fe40000001255 */
[----:B------:R-:W-:-:S02]  /*cbe0*/  LOP3.LUT R86, R22, 0x70, R3, 0x78, !PT ;  /* 0x0000007016567812 */ /* 0x000fc400078e7803 */
[----:B------:R-:W-:Y:S02]  /*cbf0*/  LOP3.LUT R84, R23, 0x70, R4, 0x78, !PT ;  /* 0x0000007017547812 */ /* 0x000fe400078e7804 */
[C---:B------:R-:W-:Y:S01]  /*cc00*/  SHF.R.U64 R3, R24.reuse, 0x3, R83 ;  /* 0x0000000318037819 */ /* 0x040fe20000001253 */
[----:B------:R-:W4:Y:S01]  /*cc10*/  LDL.LU.64 R22, [R1+0x50] ;  /* 0x0000500001167983 */ /* 0x000f220000300a00 */
[C---:B------:R-:W-:Y:S02]  /*cc20*/  SHF.R.U64 R4, R25.reuse, 0x3, R81 ;  /* 0x0000000319047819 */ /* 0x040fe40000001251 */
[----:B------:R-:W-:Y:S02]  /*cc30*/  LOP3.LUT R82, R24, 0x70, R3, 0x78, !PT ;  /* 0x0000007018527812 */ /* 0x000fe400078e7803 */
[----:B------:R-:W-:Y:S02]  /*cc40*/  LOP3.LUT R80, R25, 0x70, R4, 0x78, !PT ;  /* 0x0000007019507812 */ /* 0x000fe400078e7804 */
[----:B------:R-:W-:Y:S01]  /*cc50*/  SHF.R.U64 R3, R26, 0x3, R79 ;  /* 0x000000031a037819 */ /* 0x000fe2000000124f */
[----:B------:R-:W2:Y:S01]  /*cc60*/  LDL.LU.64 R24, [R1+0x58] ;  /* 0x0000580001187983 */ /* 0x000ea20000300a00 */
[----:B------:R-:W-:-:S02]  /*cc70*/  SHF.R.U64 R4, R27, 0x3, R77 ;  /* 0x000000031b047819 */ /* 0x000fc4000000124d */
[----:B------:R-:W-:Y:S02]  /*cc80*/  LOP3.LUT R78, R26, 0x70, R3, 0x78, !PT ;  /* 0x000000701a4e7812 */ /* 0x000fe400078e7803 */
[----:B------:R-:W-:Y:S02]  /*cc90*/  LOP3.LUT R76, R27, 0x70, R4, 0x78, !PT ;  /* 0x000000701b4c7812 */ /* 0x000fe400078e7804 */
[C---:B------:R-:W-:Y:S01]  /*cca0*/  SHF.R.U64 R3, R28.reuse, 0x3, R75 ;  /* 0x000000031c037819 */ /* 0x040fe2000000124b */
[----:B------:R-:W3:Y:S01]  /*ccb0*/  LDL.LU.64 R26, [R1+0x60] ;  /* 0x00006000011a7983 */ /* 0x000ee20000300a00 */
[C---:B------:R-:W-:Y:S02]  /*ccc0*/  SHF.R.U64 R4, R29.reuse, 0x3, R73 ;  /* 0x000000031d047819 */ /* 0x040fe40000001249 */
[----:B------:R-:W-:Y:S02]  /*ccd0*/  LOP3.LUT R74, R28, 0x70, R3, 0x78, !PT ;  /* 0x000000701c4a7812 */ /* 0x000fe400078e7803 */
[----:B------:R-:W-:-:S02]  /*cce0*/  LOP3.LUT R72, R29, 0x70, R4, 0x78, !PT ;  /* 0x000000701d487812 */ /* 0x000fc400078e7804 */
[----:B------:R-:W4:Y:S01]  /*ccf0*/  LDL.LU.64 R28, [R1+0x68] ;  /* 0x00006800011c7983 */ /* 0x000f220000300a00 */
[C---:B------:R-:W-:Y:S02]  /*cd00*/  IADD3 R30, P1, PT, R44.reuse, 0x19c00, RZ ;  /* 0x00019c002c1e7810 */ /* 0x040fe40007f3e0ff */
[C---:B------:R-:W-:Y:S02]  /*cd10*/  IADD3 R31, P0, PT, R44.reuse, 0x19e00, RZ ;  /* 0x00019e002c1f7810 */ /* 0x040fe40007f1e0ff */
[C---:B------:R-:W-:Y:S01]  /*cd20*/  IADD3 R32, P5, PT, R44.reuse, 0x1ac00, RZ ;  /* 0x0001ac002c207810 */ /* 0x040fe20007fbe0ff */
[--C-:B------:R-:W-:Y:S01]  /*cd30*/  IMAD.X R71, RZ, RZ, R45.reuse, P1 ;  /* 0x000000ffff477224 */ /* 0x100fe200008e062d */
[C---:B------:R-:W-:Y:S01]  /*cd40*/  IADD3 R33, P4, PT, R44.reuse, 0x1ae00, RZ ;  /* 0x0001ae002c217810 */ /* 0x040fe20007f9e0ff */
[--C-:B------:R-:W-:Y:S01]  /*cd50*/  IMAD.X R69, RZ, RZ, R45.reuse, P0 ;  /* 0x000000ffff457224 */ /* 0x100fe200000e062d */
[----:B------:R-:W-:Y:S01]  /*cd60*/  IADD3 R34, P3, PT, R44, 0x1bc00, RZ ;  /* 0x0001bc002c227810 */ /* 0x000fe20007f7e0ff */
[----:B------:R-:W-:Y:S01]  /*cd70*/  IMAD.X R67, RZ, RZ, R45, P5 ;  /* 0x000000ffff437224 */ /* 0x000fe200028e062d */
[----:B------:R-:W-:Y:S01]  /*cd80*/  SHF.R.U64 R3, R30, 0x3, R71 ;  /* 0x000000031e037819 */ /* 0x000fe20000001247 */
[----:B------:R-:W-:Y:S01]  /*cd90*/  IMAD.X R65, RZ, RZ, R45, P4 ;  /* 0x000000ffff417224 */ /* 0x000fe200020e062d */
[----:B------:R-:W-:-:S02]  /*cda0*/  IADD3 R35, P2, PT, R44, 0x1be00, RZ ;  /* 0x0001be002c237810 */ /* 0x000fc40007f5e0ff */
[C---:B------:R-:W-:Y:S01]  /*cdb0*/  SHF.R.U64 R4, R31.reuse, 0x3, R69 ;  /* 0x000000031f047819 */ /* 0x040fe20000001245 */
[----:B------:R-:W-:Y:S01]  /*cdc0*/  IMAD.X R63, RZ, RZ, R45, P3 ;  /* 0x000000ffff3f7224 */ /* 0x000fe200018e062d */
[----:B------:R-:W-:Y:S01]  /*cdd0*/  LOP3.LUT R70, R30, 0x70, R3, 0x78, !PT ;  /* 0x000000701e467812 */ /* 0x000fe200078e7803 */
[----:B------:R-:W-:Y:S01]  /*cde0*/  IMAD.X R61, RZ, RZ, R45, P2 ;  /* 0x000000ffff3d7224 */ /* 0x000fe200010e062d */
[----:B------:R-:W-:Y:S02]  /*cdf0*/  IADD3 R36, P1, PT, R44, 0x1cc00, RZ ;  /* 0x0001cc002c247810 */ /* 0x000fe40007f3e0ff */
[----:B------:R-:W-:Y:S02]  /*ce00*/  LOP3.LUT R68, R31, 0x70, R4, 0x78, !PT ;  /* 0x000000701f447812 */ /* 0x000fe400078e7804 */
[----:B------:R-:W-:Y:S02]  /*ce10*/  SHF.R.U64 R3, R32, 0x3, R67 ;  /* 0x0000000320037819 */ /* 0x000fe40000001243 */
        /* <DEDUP_REMOVED lines=10> */
[----:B----4-:R-:W-:Y:S04]  /*cec0*/  ST.E desc[UR46][R28.64], RZ ;  /* 0x000000ff1c007985 */ /* 0x010fe8000c10192e */
[----:B---3--:R-:W-:Y:S04]  /*ced0*/  ST.E desc[UR46][R26.64], RZ ;  /* 0x000000ff1a007985 */ /* 0x008fe8000c10192e */
[----:B--2---:R-:W-:Y:S04]  /*cee0*/  ST.E desc[UR46][R24.64], RZ ;  /* 0x000000ff18007985 */ /* 0x004fe8000c10192e */
[----:B------:R-:W-:Y:S04]  /*cef0*/  ST.E desc[UR46][R22.64], RZ ;  /* 0x000000ff16007985 */ /* 0x000fe8000c10192e */
[----:B------:R-:W-:Y:S04]  /*cf00*/  ST.E desc[UR46][R20.64], RZ ;  /* 0x000000ff14007985 */ /* 0x000fe8000c10192e */
[----:B------:R-:W-:Y:S04]  /*cf10*/  ST.E desc[UR46][R14.64], RZ ;  /* 0x000000ff0e007985 */ /* 0x000fe8000c10192e */
[----:B------:R-:W-:Y:S04]  /*cf20*/  ST.E desc[UR46][R12.64], RZ ;  /* 0x000000ff0c007985 */ /* 0x000fe8000c10192e */
[----:B------:R-:W-:Y:S04]  /*cf30*/  ST.E desc[UR46][R10.64], RZ ;  /* 0x000000ff0a007985 */ /* 0x000fe8000c10192e */
[----:B------:R-:W-:Y:S04]  /*cf40*/  ST.E desc[UR46][R8.64], RZ ;  /* 0x000000ff08007985 */ /* 0x000fe8000c10192e */
[----:B------:R-:W-:Y:S04]  /*cf50*/  ST.E desc[UR46][R6.64], RZ ;  /* 0x000000ff06007985 */ /* 0x000fe8000c10192e */
[----:B------:R1:W-:Y:S04]  /*cf60*/  ST.E desc[UR46][R18.64], RZ ;  /* 0x000000ff12007985 */ /* 0x0003e8000c10192e */
[----:B-1----:R1:W5:Y:S01]  /*cf70*/  LDL.LU.64 R18, [R1+0x78] ;  /* 0x0000780001127983 */ /* 0x0023620000300a00 */
[----:B------:R-:W-:Y:S01]  /*cf80*/  LOP3.LUT R62, R34, 0x70, R3, 0x78, !PT ;  /* 0x00000070223e7812 */ /* 0x000fe200078e7803 */
[--C-:B------:R-:W-:Y:S01]  /*cf90*/  IMAD.X R55, RZ, RZ, R45.reuse, P5 ;  /* 0x000000ffff377224 */ /* 0x100fe200028e062d */
[----:B------:R-:W-:Y:S01]  /*cfa0*/  IADD3 R40, P3, PT, R44, 0x1ec00, RZ ;  /* 0x0001ec002c287810 */ /* 0x000fe20007f7e0ff */
[----:B------:R-:W-:Y:S01]  /*cfb0*/  IMAD.X R53, RZ, RZ, R45, P4 ;  /* 0x000000ffff357224 */ /* 0x000fe200020e062d */
[----:B------:R-:W-:Y:S01]  /*cfc0*/  LOP3.LUT R60, R35, 0x70, R4, 0x78, !PT ;  /* 0x00000070233c7812 */ /* 0x000fe200078e7804 */
[----:B------:R1:W-:Y:S01]  /*cfd0*/  ST.E desc[UR46][R92.64], RZ ;  /* 0x000000ff5c007985 */ /* 0x0003e2000c10192e */
[----:B------:R-:W-:-:S02]  /*cfe0*/  SHF.R.U64 R3, R36, 0x3, R59 ;  /* 0x0000000324037819 */ /* 0x000fc4000000123b */
[----:B------:R-:W-:Y:S01]  /*cff0*/  IADD3 R41, P2, PT, R44, 0x1ee00, RZ ;  /* 0x0001ee002c297810 */ /* 0x000fe20007f5e0ff */
[----:B------:R1:W-:Y:S01]  /*d000*/  ST.E desc[UR46][R90.64], RZ ;  /* 0x000000ff5a007985 */ /* 0x0003e2000c10192e */
[C---:B------:R-:W-:Y:S01]  /*d010*/  SHF.R.U64 R4, R37.reuse, 0x3, R57 ;  /* 0x0000000325047819 */ /* 0x040fe20000001239 */
[----:B------:R-:W-:Y:S01]  /*d020*/  IMAD.X R51, RZ, RZ, R45, P3 ;  /* 0x000000ffff337224 */ /* 0x000fe200018e062d */
[----:B------:R-:W-:Y:S01]  /*d030*/  LOP3.LUT R58, R36, 0x70, R3, 0x78, !PT ;  /* 0x00000070243a7812 */ /* 0x000fe200078e7803 */
[----:B------:R1:W-:Y:S01]  /*d040*/  ST.E desc[UR46][R88.64], RZ ;  /* 0x000000ff58007985 */ /* 0x0003e2000c10192e */
[----:B------:R-:W-:Y:S01]  /*d050*/  IADD3 R42, P1, PT, R44, 0x1fc00, RZ ;  /* 0x0001fc002c2a7810 */ /* 0x000fe20007f3e0ff */
[----:B------:R-:W-:Y:S01]  /*d060*/  IMAD.X R49, RZ, RZ, R45, P2 ;  /* 0x000000ffff317224 */ /* 0x000fe200010e062d */
[----:B------:R-:W-:Y:S01]  /*d070*/  LOP3.LUT R56, R37, 0x70, R4, 0x78, !PT ;  /* 0x0000007025387812 */ /* 0x000fe200078e7804 */
[----:B------:R1:W-:Y:S01]  /*d080*/  ST.E desc[UR46][R86.64], RZ ;  /* 0x000000ff56007985 */ /* 0x0003e2000c10192e */
[----:B------:R-:W-:-:S02]  /*d090*/  SHF.R.U64 R3, R38, 0x3, R55 ;  /* 0x0000000326037819 */ /* 0x000fc40000001237 */
[----:B------:R-:W-:Y:S01]  /*d0a0*/  IADD3 R43, P0, PT, R44, 0x1fe00, RZ ;  /* 0x0001fe002c2b7810 */ /* 0x000fe20007f1e0ff */
[----:B------:R1:W-:Y:S01]  /*d0b0*/  ST.E desc[UR46][R84.64], RZ ;  /* 0x000000ff54007985 */ /* 0x0003e2000c10192e */
[----:B------:R-:W-:-:S03]  /*d0c0*/  SHF.R.U64 R4, R39, 0x3, R53 ;  /* 0x0000000327047819 */ /* 0x000fc60000001235 */
[----:B------:R1:W-:Y:S01]  /*d0d0*/  ST.E desc[UR46][R82.64], RZ ;  /* 0x000000ff52007985 */ /* 0x0003e2000c10192e */
[----:B------:R-:W-:-:S03]  /*d0e0*/  LOP3.LUT R54, R38, 0x70, R3, 0x78, !PT ;  /* 0x0000007026367812 */ /* 0x000fc600078e7803 */
[----:B------:R1:W-:Y:S01]  /*d0f0*/  ST.E desc[UR46][R80.64], RZ ;  /* 0x000000ff50007985 */ /* 0x0003e2000c10192e */
[----:B------:R-:W-:Y:S01]  /*d100*/  IMAD.X R47, RZ, RZ, R45, P1 ;  /* 0x000000ffff2f7224 */ /* 0x000fe200008e062d */
[----:B------:R-:W-:Y:S02]  /*d110*/  LOP3.LUT R52, R39, 0x70, R4, 0x78, !PT ;  /* 0x0000007027347812 */ /* 0x000fe400078e7804 */
[----:B------:R1:W-:Y:S01]  /*d120*/  ST.E desc[UR46][R78.64], RZ ;  /* 0x000000ff4e007985 */ /* 0x0003e2000c10192e */
[----:B------:R-:W-:Y:S01]  /*d130*/  SHF.R.U64 R3, R40, 0x3, R51 ;  /* 0x0000000328037819 */ /* 0x000fe20000001233 */
[----:B------:R-:W-:Y:S02]  /*d140*/  IMAD.X R45, RZ, RZ, R45, P0 ;  /* 0x000000ffff2d7224 */ /* 0x000fe400000e062d */
[----:B------:R1:W-:Y:S01]  /*d150*/  ST.E desc[UR46][R76.64], RZ ;  /* 0x000000ff4c007985 */ /* 0x0003e2000c10192e */
[----:B------:R-:W-:-:S03]  /*d160*/  SHF.R.U64 R4, R41, 0x3, R49 ;  /* 0x0000000329047819 */ /* 0x000fc60000001231 */
[----:B------:R1:W-:Y:S01]  /*d170*/  ST.E desc[UR46][R74.64], RZ ;  /* 0x000000ff4a007985 */ /* 0x0003e2000c10192e */
[----:B------:R-:W-:-:S03]  /*d180*/  LOP3.LUT R50, R40, 0x70, R3, 0x78, !PT ;  /* 0x0000007028327812 */ /* 0x000fc600078e7803 */
[----:B------:R1:W-:Y:S01]  /*d190*/  ST.E desc[UR46][R72.64], RZ ;  /* 0x000000ff48007985 */ /* 0x0003e2000c10192e */
[----:B------:R-:W-:-:S03]  /*d1a0*/  LOP3.LUT R48, R41, 0x70, R4, 0x78, !PT ;  /* 0x0000007029307812 */ /* 0x000fc600078e7804 */
[----:B------:R1:W-:Y:S01]  /*d1b0*/  ST.E desc[UR46][R70.64], RZ ;  /* 0x000000ff46007985 */ /* 0x0003e2000c10192e */
[----:B------:R-:W-:-:S03]  /*d1c0*/  SHF.R.U64 R3, R42, 0x3, R47 ;  /* 0x000000032a037819 */ /* 0x000fc6000000122f */
[----:B------:R1:W-:Y:S01]  /*d1d0*/  ST.E desc[UR46][R68.64], RZ ;  /* 0x000000ff44007985 */ /* 0x0003e2000c10192e */
[----:B------:R-:W-:-:S03]  /*d1e0*/  SHF.R.U64 R4, R43, 0x3, R45 ;  /* 0x000000032b047819 */ /* 0x000fc6000000122d */
[----:B------:R1:W-:Y:S04]  /*d1f0*/  ST.E desc[UR46][R66.64], RZ ;  /* 0x000000ff42007985 */ /* 0x0003e8000c10192e */
[----:B------:R1:W-:Y:S01]  /*d200*/  ST.E desc[UR46][R64.64], RZ ;  /* 0x000000ff40007985 */ /* 0x0003e2000c10192e */
[----:B------:R-:W-:-:S03]  /*d210*/  LOP3.LUT R46, R42, 0x70, R3, 0x78, !PT ;  /* 0x000000702a2e7812 */ /* 0x000fc600078e7803 */
        /* <DEDUP_REMOVED lines=11> */
[----:B------:R-:W-:Y:S01]  /*d2d0*/  @!PT LDS RZ, [RZ] ;  /* 0x00000000fffff984 */ /* 0x000fe20000000800 */
[----:B------:R-:W-:Y:S01]  /*d2e0*/  @!PT LDS RZ, [RZ] ;  /* 0x00000000fffff984 */ /* 0x000fe20000000800 */
[----:B------:R-:W-:Y:S01]  /*d2f0*/  @!PT LDS RZ, [RZ] ;  /* 0x00000000fffff984 */ /* 0x000fe20000000800 */
[----:B------:R-:W-:Y:S01]  /*d300*/  @!PT LDS RZ, [RZ] ;  /* 0x00000000fffff984 */ /* 0x000fe20000000800 */
[----:B------:R2:W-:Y:S06]  /*d310*/  MEMBAR.ALL.CTA ;  /* 0x0000000000007992 */ /* 0x0005ec0000008000 */
[----:B--2---:R-:W2:Y:S01]  /*d320*/  FENCE.VIEW.ASYNC.S ;  /* 0x00000000000073c6 */ /* 0x004ea20000000000 */
[----:B------:R-:W-:Y:S05]  /*d330*/  BRA.U UP0, `(.L_x_154) ;  /* 0x0000000100047547 */ /* 0x000fea000b800000 */
[----:B------:R-:W-:Y:S05]  /*d340*/  BPT.TRAP 0x1 ;  /* 0x000000040000795c */ /* 0x000fea0000300000 */
.L_x_154:
[----:B------:R-:W-:-:S05]  /*d350*/  HFMA2 R3, -RZ, RZ, 0, 5.9604644775390625e-08 ;  /* 0x00000001ff037431 */ /* 0x000fca00000001ff */
[----:B------:R-:W-:-:S04]  /*d360*/  SHF.L.U32 R4, R3, 0x1f, RZ ;  /* 0x0000001f03047819 */ /* 0x000fc800000006ff */
[----:B--2---:R-:W2:Y:S02]  /*d370*/  SYNCS.PHASECHK.TRANS64.TRYWAIT P0, [R17+URZ+0x500c8], R4 ;  /* 0x0500c804110075a7 */ /* 0x004ea400080011ff */
[----:B--2---:R-:W-:Y:S05]  /*d380*/  @!P0 BRA `(.L_x_155) ;  /* 0x000001e400588947 */ /* 0x004fea0003800000 */
.L_x_455:
[----:B------:R-:W-:Y:S05]  /*d390*/  @!P6 BRA `(.L_x_156) ;  /* 0x000000000090e947 */ /* 0x000fea0003800000 */
[----:B------:R-:W3:Y:S01]  /*d3a0*/  LDCU UR4, c[0x0][0x380] ;  /* 0x00007000ff0477ac */ /* 0x000ee20008000800 */
[----:B-----5:R-:W-:Y:S01]  /*d3b0*/  IADD3 R19, PT, PT, R18, 0x80, R19 ;  /* 0x0000008012137810 */ /* 0x020fe20007ffe013 */
[----:B------:R-:W-:Y:S03]  /*d3c0*/  BSSY.RECONVERGENT B0, `(.L_x_156) ;  /* 0x0000021000007945 */ /* 0x000fe60003800200 */
[----:B---3--:R-:W-:-:S13]  /*d3d0*/  ISETP.GE.AND P0, PT, R19, UR4, PT ;  /* 0x0000000413007c0c */ /* 0x008fda000bf06270 */
[----:B------:R-:W-:Y:S05]  /*d3e0*/  @P0 BRA `(.L_x_157) ;  /* 0x0000000000780947 */ /* 0x000fea0003800000 */
[----:B------:R-:W3:Y:S01]  /*d3f0*/  LDCU UR4, c[0x0][0x38c] ;  /* 0x00007180ff0477ac */ /* 0x000ee20008000800 */
[----:B--2---:R-:W-:Y:S01]  /*d400*/  MOV R4, RZ ;  /* 0x000000ff00047202 */ /* 0x004fe20000000f00 */
[----:B------:R-:W2:Y:S01]  /*d410*/  LDCU UR5, c[0x0][0x890] ;  /* 0x00011200ff0577ac */ /* 0x000ea20008000800 */
[----:B------:R-:W4:Y:S01]  /*d420*/  LDCU.64 UR6, c[0x0][0x888] ;  /* 0x00011100ff0677ac */ /* 0x000f220008000a00 */
[----:B---3--:R-:W3:Y:S01]  /*d430*/  I2F.U32.RP R7, UR4 ;  /* 0x0000000400077d06 */ /* 0x008ee20008209000 */
[----:B------:R-:W-:Y:S01]  /*d440*/  ISETP.NE.U32.AND P0, PT, RZ, UR4, PT ;  /* 0x00000004ff007c0c */ /* 0x000fe2000bf05070 */
[----:B--2---:R-:W-:-:S06]  /*d450*/  IMAD R2, R2, UR5, R19 ;  /* 0x0000000502027c24 */ /* 0x004fcc000f8e0213 */
[----:B---3--:R-:W2:Y:S02]  /*d460*/  MUFU.RCP R6, R7 ;  /* 0x0000000700067308 */ /* 0x008ea40000001000 */
[----:B--2---:R-:W-:-:S06]  /*d470*/  IADD3 R6, PT, PT, R6, 0xffffffe, RZ ;  /* 0x0ffffffe06067810 */ /* 0x004fcc0007ffe0ff */
[----:B------:R-:W2:Y:S02]  /*d480*/  F2I.FTZ.U32.TRUNC.NTZ R5, R6 ;  /* 0x0000000600057305 */ /* 0x000ea4000021f000 */
[----:B--2---:R-:W-:-:S05]  /*d490*/  IADD3 R3, PT, PT, RZ, -R5, RZ ;  /* 0x80000005ff037210 */ /* 0x004fca0007ffe0ff */
[----:B------:R-:W-:-:S04]  /*d4a0*/  IMAD R3, R3, UR4, RZ ;  /* 0x0000000403037c24 */ /* 0x000fc8000f8e02ff */
[----:B------:R-:W-:-:S06]  /*d4b0*/  IMAD.HI.U32 R3, R5, R3, R4 ;  /* 0x0000000305037227 */ /* 0x000fcc00078e0004 */
[----:B------:R-:W-:-:S04]  /*d4c0*/  IMAD.HI.U32 R3, R3, R0, RZ ;  /* 0x0000000003037227 */ /* 0x000fc800078e00ff */
[----:B------:R-:W-:-:S04]  /*d4d0*/  IMAD.MOV R5, RZ, RZ, -R3 ;  /* 0x000000ffff057224 */ /* 0x000fc800078e0a03 */
[----:B------:R-:W-:-:S05]  /*d4e0*/  IMAD R4, R5, UR4, R0 ;  /* 0x0000000405047c24 */ /* 0x000fca000f8e0200 */
[----:B------:R-:W-:-:S13]  /*d4f0*/  ISETP.GE.U32.AND P2, PT, R4, UR4, PT ;  /* 0x0000000404007c0c */ /* 0x000fda000bf46070 */
[----:B------:R-:W-:Y:S02]  /*d500*/  @P2 IADD3 R4, PT, PT, R4, -UR4, RZ ;  /* 0x8000000404042c10 */ /* 0x000fe4000fffe0ff */
[----:B------:R-:W-:Y:S02]  /*d510*/  @P2 IADD3 R3, PT, PT, R3, 0x1, RZ ;  /* 0x0000000103032810 */ /* 0x000fe40007ffe0ff */
[----:B------:R-:W-:Y:S02]  /*d520*/  ISETP.GE.U32.AND P1, PT, R4, UR4, PT ;  /* 0x0000000404007c0c */ /* 0x000fe4000bf26070 */
[----:B------:R-:W2:Y:S11]  /*d530*/  LDC.64 R4, c[0x0][0x880] ;  /* 0x00022000ff047b82 */ /* 0x000eb60000000a00 */
[----:B------:R-:W-:Y:S01]  /*d540*/  @P1 VIADD R3, R3, 0x1 ;  /* 0x0000000103031836 */ /* 0x000fe20000000000 */
[----:B------:R-:W-:-:S04]  /*d550*/  @!P0 LOP3.LUT R3, RZ, UR4, RZ, 0x33, !PT ;  /* 0x00000004ff038c12 */ /* 0x000fc8000f8e33ff */
[C---:B------:R-:W-:Y:S01]  /*d560*/  IADD3 R7, PT, PT, -R3.reuse, RZ, RZ ;  /* 0x000000ff03077210 */ /* 0x040fe20007ffe1ff */
[----:B----4-:R-:W-:-:S04]  /*d570*/  IMAD R2, R3, UR7, R2 ;  /* 0x0000000703027c24 */ /* 0x010fc8000f8e0202 */
[----:B------:R-:W-:Y:S01]  /*d580*/  IMAD R7, R7, UR4, R0 ;  /* 0x0000000407077c24 */ /* 0x000fe2000f8e0200 */
[----:B------:R-:W-:-:S03]  /*d590*/  MOV R0, 0xff800000 ;  /* 0xff80000000007802 */ /* 0x000fc60000000f00 */
[----:B------:R-:W-:-:S04]  /*d5a0*/  IMAD R7, R7, UR6, R2 ;  /* 0x0000000607077c24 */ /* 0x000fc8000f8e0202 */
[----:B--2---:R-:W-:-:S05]  /*d5b0*/  IMAD.WIDE.U32 R4, R7, 0x4, R4 ;  /* 0x0000000407047825 */ /* 0x004fca00078e0004 */
[----:B------:R3:W-:Y:S02]  /*d5c0*/  STG.E desc[UR46][R4.64], R0 ;  /* 0x0000000004007986 */ /* 0x0007e4000c10192e */
.L_x_157:
[----:B------:R-:W-:Y:S05]  /*d5d0*/  BSYNC.RECONVERGENT B0 ;  /* 0x0000000000007941 */ /* 0x000fea0003800200 */
.L_x_156:
[----:B------:R-:W-:Y:S01]  /*d5e0*/  @!PT LDS RZ, [RZ] ;  /* 0x00000000fffff984 */ /* 0x000fe20000000800 */
[----:B------:R-:W-:Y:S01]  /*d5f0*/  @!PT LDS RZ, [RZ] ;  /* 0x00000000fffff984 */ /* 0x000fe20000000800 */
[----:B------:R-:W-:Y:S01]  /*d600*/  @!PT LDS RZ, [RZ] ;  /* 0x00000000fffff984 */ /* 0x000fe20000000800 */
[----:B------:R-:W-:Y:S01]  /*d610*/  @!PT LDS RZ, [RZ] ;  /* 0x00000000fffff984 */ /* 0x000fe20000000800 */
[----:B------:R4:W-:Y:S06]  /*d620*/  MEMBAR.ALL.CTA ;  /* 0x0000000000007992 */ /* 0x0009ec0000008000 */
[----:B----4-:R-:W4:Y:S01]  /*d630*/  FENCE.VIEW.ASYNC.S ;  /* 0x00000000000073c6 */ /* 0x010f220000000000 */
[----:B------:R-:W-:-:S09]  /*d640*/  UISETP.NE.AND UP0, UPT, UR41, URZ, UPT ;  /* 0x000000ff2900728c */ /* 0x000fd2000bf05270 */
[----:B------:R-:W-:Y:S05]  /*d650*/  BRA.U UP0, `(.L_x_158) ;  /* 0x0000000100047547 */ /* 0x000fea000b800000 */
[----:B------:R-:W-:Y:S05]  /*d660*/  BPT.TRAP 0x1 ;  /* 0x000000040000795c */ /* 0x000fea0000300000 */
.L_x_158:
[----:B----4-:R-:W-:Y:S01]  /*d670*/  SYNCS.ARRIVE.TRANS64.A1T0 RZ, [R17+URZ+0x500b8], RZ ;  /* 0x0500b8ff11ff79a7 */ /* 0x010fe200081000ff */
[----:B------:R-:W-:Y:S05]  /*d680*/  EXIT ;  /* 0x000000000000794d */ /* 0x000fea0003800000 */
.L_x_87:
[----:B------:R-:W-:Y:S01]  /*d690*/  UISETP.NE.AND UP0, UPT, UR42, URZ, UPT ;  /* 0x000000ff2a00728c */ /* 0x000fe2000bf05270 */
[C---:B------:R-:W-:Y:S01]  /*d6a0*/  IMAD.U32 R22, R16.reuse, 0x10000, RZ ;  /* 0x0001000010167824 */ /* 0x040fe200078e00ff */
[----:B------:R-:W-:-:S04]  /*d6b0*/  LOP3.LUT R2, R16, 0x7f, RZ, 0xc0, !PT ;  /* 0x0000007f10027812 */ /* 0x000fc800078ec0ff */
[----:B------:R-:W-:-:S03]  /*d6c0*/  LOP3.LUT R22, R22, 0x600000, RZ, 0xc0, !PT ;  /* 0x0060000016167812 */ /* 0x000fc600078ec0ff */
[----:B------:R-:W-:Y:S05]  /*d6d0*/  BRA.U !UP0, `(.L_x_159) ;  /* 0x0000000108047547 */ /* 0x000fea000b800000 */
[----:B------:R-:W-:Y:S05]  /*d6e0*/  BPT.TRAP 0x1 ;  /* 0x000000040000795c */ /* 0x000fea0000300000 */
.L_x_159:
[----:B------:R-:W1:Y:S01]  /*d6f0*/  S2UR UR49, SR_CgaCtaId ;  /* 0x00000000003179c3 */ /* 0x000e620000008800 */
[----:B------:R-:W-:Y:S01]  /*d700*/  UMOV UR36, 0x400 ;  /* 0x0000040000247882 */ /* 0x000fe20000000000 */
[----:B------:R-:W-:Y:S01]  /*d710*/  SHF.L.U32 R3, RZ, 0x1f, RZ ;  /* 0x0000001fff037819 */ /* 0x000fe200000006ff */
[----:B-1----:R-:W-:-:S09]  /*d720*/  ULEA UR36, UR49, UR36, 0x18 ;  /* 0x0000002431247291 */ /* 0x002fd2000f8ec0ff */
[----:B------:R-:W1:Y:S02]  /*d730*/  SYNCS.PHASECHK.TRANS64.TRYWAIT P0, [UR36+0x50070], R3 ;  /* 0x05007003ff0075a7 */ /* 0x000e640008001124 */
[----:B-1----:R-:W-:Y:S05]  /*d740*/  @!P0 BRA `(.L_x_160) ;  /* 0x000001e0007c8947 */ /* 0x002fea0003800000 */
.L_x_456:
[----:B------:R-:W-:-:S09]  /*d750*/  UISETP.NE.AND UP0, UPT, UR42, URZ, UPT ;  /* 0x000000ff2a00728c */ /* 0x000fd2000bf05270 */
[----:B------:R-:W-:Y:S05]  /*d760*/  BRA.U !UP0, `(.L_x_161) ;  /* 0x0000000108047547 */ /* 0x000fea000b800000 */
[----:B------:R-:W-:Y:S05]  /*d770*/  BPT.TRAP 0x1 ;  /* 0x000000040000795c */ /* 0x000fea0000300000 */
.L_x_161:
[----:B------:R-:W-:Y:S02]  /*d780*/  UIADD3 UR48, UPT, UPT, UR36, 0x50078, URZ ;  /* 0x0005007824307890 */ /* 0x000fe4000fffe0ff */
[----:B------:R-:W-:Y:S02]  /*d790*/  UISETP.NE.AND UP0, UPT, UR45, URZ, UPT ;  /* 0x000000ff2d00728c */ /* 0x000fe4000bf05270 */
[----:B------:R-:W-:-:S09]  /*d7a0*/  UPRMT UR5, UR49, 0x654, UR48 ;  /* 0x0000065431057896 */ /* 0x000fd20008000030 */
[----:B------:R-:W-:Y:S01]  /*d7b0*/  SYNCS.ARRIVE.TRANS64.RED.A1T0 RZ, [UR5], RZ ;  /* 0x000000ffffff79a7 */ /* 0x000fe20008100405 */
[----:B------:R-:W-:Y:S05]  /*d7c0*/  BRA.U !UP0, `(.L_x_162) ;  /* 0x0000000108047547 */ /* 0x000fea000b800000 */
[----:B------:R-:W-:Y:S05]  /*d7d0*/  BPT.TRAP 0x1 ;  /* 0x000000040000795c */ /* 0x000fea0000300000 */
.L_x_162:
[----:B------:R-:W2:Y:S01]  /*d7e0*/  SYNCS.PHASECHK.TRANS64.TRYWAIT P0, [UR36+0x50080], R3 ;  /* 0x05008003ff0075a7 */ /* 0x000ea20008001124 */
[----:B------:R-:W-:Y:S01]  /*d7f0*/  UMOV UR38, URZ ;  /* 0x000000ff00267c82 */ /* 0x000fe20008000000 */
[----:B--2---:R-:W-:Y:S05]  /*d800*/  @!P0 BRA `(.L_x_163) ;  /* 0x000001e000648947 */ /* 0x004fea0003800000 */
.L_x_457:
[----:B------:R-:W-:Y:S01]  /*d810*/  UISETP.GE.AND UP0, UPT, UR4, 0x81, UPT ;  /* 0x000000810400788c */ /* 0x000fe2000bf06270 */
[----:B------:R-:W-:Y:S01]  /*d820*/  UMOV UR44, 0x1 ;  /* 0x00000001002c7882 */ /* 0x000fe20000000000 */
[----:B------:R-:W-:-:S07]  /*d830*/  UMOV UR39, 0x1 ;  /* 0x0000000100277882 */ /* 0x000fce0000000000 */
[----:B------:R-:W-:Y:S05]  /*d840*/  BRA.U !UP0, `(.L_x_164) ;  /* 0x0000006508887547 */ /* 0x000fea000b800000 */
[----:B------:R-:W-:Y:S01]  /*d850*/  UIADD3 UR5, UPT, UPT, UR4, 0x7f, URZ ;  /* 0x0000007f04057890 */ /* 0x000fe2000fffe0ff */
[C---:B------:R-:W-:Y:S01]  /*d860*/  VIADD R75, R22.reuse, 0x180 ;  /* 0x00000180164b7836 */ /* 0x040fe20000000000 */
[C---:B------:R-:W-:Y:S01]  /*d870*/  IADD3 R66, PT, PT, R22.reuse, 0x1a0, RZ ;  /* 0x000001a016427810 */ /* 0x040fe20007ffe0ff */
[C---:B------:R-:W-:Y:S01]  /*d880*/  VIADD R67, R22.reuse, 0x190 ;  /* 0x0000019016437836 */ /* 0x040fe20000000000 */
[----:B------:R-:W-:Y:S01]  /*d890*/  USHF.R.S32.HI UR4, URZ, 0x1f, UR5 ;  /* 0x0000001fff047899 */ /* 0x000fe20008011405 */
[C---:B------:R-:W-:Y:S01]  /*d8a0*/  VIADD R65, R22.reuse, 0x1b0 ;  /* 0x000001b016417836 */ /* 0x040fe20000000000 */
[C---:B------:R-:W-:Y:S01]  /*d8b0*/  IADD3 R63, PT, PT, R22.reuse, 0x1d0, RZ ;  /* 0x000001d0163f7810 */ /* 0x040fe20007ffe0ff */
[C---:B------:R-:W-:Y:S01]  /*d8c0*/  VIADD R64, R22.reuse, 0x1c0 ;  /* 0x000001c016407836 */ /* 0x040fe20000000000 */
[----:B------:R-:W-:Y:S01]  /*d8d0*/  ULEA.HI UR4, UR4, UR5, URZ, 0x7 ;  /* 0x0000000504047291 */ /* 0x000fe2000f8f38ff */
[C---:B------:R-:W-:Y:S01]  /*d8e0*/  VIADD R77, R22.reuse, 0x100 ;  /* 0x00000100164d7836 */ /* 0x040fe20000000000 */
[----:B------:R-:W-:Y:S01]  /*d8f0*/  LOP3.LUT R76, R17, 0x3, RZ, 0xc0, !PT ;  /* 0x00000003114c7812 */ /* 0x000fe200078ec0ff */
[C---:B------:R-:W-:Y:S01]  /*d900*/  VIADD R74, R22.reuse, 0x110 ;  /* 0x00000110164a7836 */ /* 0x040fe20000000000 */
[C---:B------:R-:W-:Y:S01]  /*d910*/  IADD3 R73, PT, PT, R22.reuse, 0x120, RZ ;  /* 0x0000012016497810 */ /* 0x040fe20007ffe0ff */
        /* <DEDUP_REMOVED lines=14> */
[----:B------:R-:W-:Y:S01]  /*da00*/  VIADD R19, R22, 0x260 ;  /* 0x0000026016137836 */ /* 0x000fe20000000000 */
[----:B------:R-:W-:Y:S01]  /*da10*/  SHF.R.U32.HI R75, RZ, 0x15, R75 ;  /* 0x00000015ff4b7819 */ /* 0x000fe2000001164b */
[----:B------:R-:W-:Y:S01]  /*da20*/  UMOV UR38, URZ ;  /* 0x000000ff00267c82 */ /* 0x000fe20008000000 */
[----:B------:R-:W-:Y:S01]  /*da30*/  SHF.R.U32.HI R67, RZ, 0x15, R67 ;  /* 0x00000015ff437819 */ /* 0x000fe20000011643 */
[----:B------:R-:W-:Y:S01]  /*da40*/  USHF.R.S32.HI UR40, URZ, 0x7, UR4 ;  /* 0x00000007ff287899 */ /* 0x000fe20008011404 */
[----:B------:R-:W-:Y:S01]  /*da50*/  SHF.R.U32.HI R66, RZ, 0x15, R66 ;  /* 0x00000015ff427819 */ /* 0x000fe20000011642 */
[----:B------:R-:W-:Y:S01]  /*da60*/  UMOV UR39, 0x1 ;  /* 0x0000000100277882 */ /* 0x000fe20000000000 */
[----:B------:R-:W-:Y:S01]  /*da70*/  SHF.R.U32.HI R65, RZ, 0x15, R65 ;  /* 0x00000015ff417819 */ /* 0x000fe20000011641 */
[----:B------:R-:W-:Y:S01]  /*da80*/  UMOV UR37, URZ ;  /* 0x000000ff00257c82 */ /* 0x000fe20008000000 */
[----:B------:R-:W-:-:S02]  /*da90*/  SHF.R.U32.HI R64, RZ, 0x15, R64 ;  /* 0x00000015ff407819 */ /* 0x000fc40000011640 */
[----:B------:R-:W-:-:S07]  /*daa0*/  SHF.R.U32.HI R63, RZ, 0x15, R63 ;  /* 0x00000015ff3f7819 */ /* 0x000fce000001163f */
.L_x_244:
[----:B------:R-:W-:Y:S01]  /*dab0*/  UISETP.NE.AND UP0, UPT, UR42, URZ, UPT ;  /* 0x000000ff2a00728c */ /* 0x000fe2000bf05270 */
[----:B------:R-:W-:Y:S01]  /*dac0*/  UMOV UR4, UR40 ;  /* 0x0000002800047c82 */ /* 0x000fe20008000000 */
[----:B------:R-:W-:Y:S02]  /*dad0*/  UIADD3 UR40, UPT, UPT, UR40, -0x1, URZ ;  /* 0xffffffff28287890 */ /* 0x000fe4000fffe0ff */
[----:B------:R-:W-:Y:S01]  /*dae0*/  UISETP.GT.AND UP1, UPT, UR4, 0x2, UPT ;  /* 0x000000020400788c */ /* 0x000fe2000bf24270 */
[----:B------:R-:W-:-:S03]  /*daf0*/  UMOV UR44, UR37 ;  /* 0x00000025002c7c82 */ /* 0x000fc60008000000 */
[----:B------:R-:W-:Y:S01]  /*db00*/  UP2UR UR43, UPR, URZ, 0x2 ;  /* 0x00000002ff2b7883 */ /* 0x000fe20008000000 */
[----:B--234-:R-:W-:Y:S11]  /*db10*/  BRA.U !UP0, `(.L_x_165) ;  /* 0x0000000108047547 */ /* 0x01cff6000b800000 */
[----:B------:R-:W-:Y:S05]  /*db20*/  BPT.TRAP 0x1 ;  /* 0x000000040000795c */ /* 0x000fea0000300000 */
.L_x_165:
[----:B-1----:R-:W-:-:S04]  /*db30*/  MOV R3, UR39 ;  /* 0x0000002700037c02 */ /* 0x002fc80008000f00 */
[----:B------:R-:W-:-:S04]  /*db40*/  SHF.L.U32 R3, R3, 0x1f, RZ ;  /* 0x0000001f03037819 */ /* 0x000fc800000006ff */
[----:B------:R-:W1:Y:S02]  /*db50*/  SYNCS.PHASECHK.TRANS64.TRYWAIT P0, [UR36+0x50070], R3 ;  /* 0x05007003ff0075a7 */ /* 0x000e640008001124 */
[----:B-1----:R-:W-:Y:S05]  /*db60*/  @!P0 BRA `(.L_x_166) ;  /* 0x000001dc00a48947 */ /* 0x002fea0003800000 */
.L_x_458:
[----:B------:R-:W-:Y:S01]  /*db70*/  R2UR UR4, R22 ;  /* 0x00000000160472ca */ /* 0x000fe200000e0000 */
[----:B------:R-:W-:Y:S01]  /*db80*/  UISETP.NE.AND UP0, UPT, UR41, URZ, UPT ;  /* 0x000000ff2900728c */ /* 0x000fe2000bf05270 */
[----:B------:R-:W-:Y:S01]  /*db90*/  PLOP3.LUT P0, PT, PT, PT, PT, 0x80, 0x8 ;  /* 0x000000000008781c */ /* 0x000fe20003f0f070 */
[----:B------:R-:W-:-:S10]  /*dba0*/  IMAD.MOV.U32 R78, RZ, RZ, 0x3f800000 ;  /* 0x3f800000ff4e7424 */ /* 0x000fd400078e00ff */
[----:B------:R-:W2:Y:S02]  /*dbb0*/  LDTM.x2 R4, tmem[UR4] ;  /* 0x00000004000479ee */ /* 0x000ea400080c0000 */
[----:B--2---:R-:W-:-:S13]  /*dbc0*/  FSETP.NEU.AND P2, PT, R4, R5, PT ;  /* 0x000000050400720b */ /* 0x004fda0003f4d000 */
[----:B-1----:R-:W1:Y:S01]  /*dbd0*/  @P2 LDC R0, c[0x0][0x704] ;  /* 0x0001c100ff002b82 */ /* 0x002e620000000800 */
[----:B------:R-:W-:-:S04]  /*dbe0*/  @P2 FADD R5, R4, -R5 ;  /* 0x8000000504052221 */ /* 0x000fc80000000000 */
[----:B-1----:R-:W-:-:S05]  /*dbf0*/  @P2 FMUL R5, R5, R0 ;  /* 0x0000000005052220 */ /* 0x002fca0000400000 */
[----:B------:R-:W-:-:S04]  /*dc00*/  @P2 FSETP.GEU.AND P1, PT, R5, -126, PT ;  /* 0xc2fc00000500280b */ /* 0x000fc80003f2e000 */
[----:B------:R-:W-:-:S13]  /*dc10*/  @P2 PLOP3.LUT P0, PT, P1, PT, PT, 0x80, 0x8 ;  /* 0x000000000008281c */ /* 0x000fda0000f0f070 */
[----:B------:R-:W-:-:S04]  /*dc20*/  @!P0 FMUL R5, R5, 0.5 ;  /* 0x3f00000005058820 */ /* 0x000fc80000400000 */
[----:B------:R-:W1:Y:S02]  /*dc30*/  @P2 MUFU.EX2 R0, R5 ;  /* 0x0000000500002308 */ /* 0x000e640000000800 */
[----:B-1----:R-:W-:-:S05]  /*dc40*/  @!P0 FMUL R0, R0, R0 ;  /* 0x0000000000008220 */ /* 0x002fca0000400000 */
[----:B------:R-:W-:Y:S01]  /*dc50*/  @P2 MOV R78, R0 ;  /* 0x00000000004e2202 */ /* 0x000fe20000000f00 */
[----:B------:R-:W-:Y:S06]  /*dc60*/  BRA.U UP0, `(.L_x_167) ;  /* 0x0000000100047547 */ /* 0x000fec000b800000 */
[----:B------:R-:W-:Y:S05]  /*dc70*/  BPT.TRAP 0x1 ;  /* 0x000000040000795c */ /* 0x000fea0000300000 */
.L_x_167:
[----:B------:R-:W-:Y:S01]  /*dc80*/  IMAD.U32 R3, RZ, RZ, UR38 ;  /* 0x00000026ff037e24 */ /* 0x000fe2000f8e00ff */
[----:B------:R-:W-:-:S04]  /*dc90*/  FSETP.NEU.AND P1, PT, R78, 1, PT ;  /* 0x3f8000004e00780b */ /* 0x000fc80003f2d000 */
[----:B------:R-:W-:-:S04]  /*dca0*/  SHF.L.U32 R3, R3, 0x1f, RZ ;  /* 0x0000001f03037819 */ /* 0x000fc800000006ff */
[----:B------:R-:W1:Y:S02]  /*dcb0*/  SYNCS.PHASECHK.TRANS64.TRYWAIT P0, [UR36+0x50090], R3 ;  /* 0x05009003ff0075a7 */ /* 0x000e640008001124 */
[----:B-1----:R-:W-:Y:S05]  /*dcc0*/  @!P0 BRA `(.L_x_168) ;  /* 0x000001dc00648947 */ /* 0x002fea0003800000 */
.L_x_459:
[----:B------:R-:W-:-:S13]  /*dcd0*/  VOTE.ANY P1, P1 ;  /* 0x0000000000ff7806 */ /* 0x000fda0000820100 */
[----:B------:R-:W-:Y:S05]  /*dce0*/  @!P1 BRA `(.L_x_169) ;  /* 0x0000002c00889947 */ /* 0x000fea0003800000 */
[----:B------:R-:W-:-:S04]  /*dcf0*/  SHF.R.U32.HI R79, RZ, 0x15, R77 ;  /* 0x00000015ff4f7819 */ /* 0x000fc8000001164d */
[----:B------:R-:W-:-:S13]  /*dd00*/  ISETP.NE.AND P0, PT, R76, R79, PT ;  /* 0x0000004f4c00720c */ /* 0x000fda0003f05270 */
[----:B------:R-:W-:Y:S05]  /*dd10*/  @!P0 BRA `(.L_x_170) ;  /* 0x0000000000408947 */ /* 0x000fea0003800000 */
[----:B------:R-:W-:Y:S01]  /*dd20*/  MOV R14, 0x8 ;  /* 0x00000008000e7802 */ /* 0x000fe20000000f00 */
[----:B------:R-:W2:Y:S01]  /*dd30*/  LDCU.64 UR8, c[0x4][0xb0] ;  /* 0x01001600ff0877ac */ /* 0x000ea20008000a00 */
[----:B------:R-:W-:Y:S02]  /*dd40*/  HFMA2 R12, -RZ, RZ, 0, 5.9604644775390625e-08 ;  /* 0x00000001ff0c7431 */ /* 0x000fe400000001ff */
[----:B------:R-:W-:Y:S01]  /*dd50*/  IMAD.MOV.U32 R8, RZ, RZ, 0x192 ;  /* 0x00000192ff087424 */ /* 0x000fe200078e00ff */
[----:B------:R-:W3:Y:S01]  /*dd60*/  LDCU.64 UR6, c[0x4][0xb8] ;  /* 0x01001700ff0677ac */ /* 0x000ee20008000a00 */
[----:B------:R-:W4:Y:S01]  /*dd70*/  LDC.64 R14, c[0x4][R14] ;  /* 0x010000000e0e7b82 */ /* 0x000f220000000a00 */
[----:B------:R-:W-:Y:S01]  /*dd80*/  IMAD.MOV.U32 R13, RZ, RZ, RZ ;  /* 0x000000ffff0d7224 */ /* 0x000fe200078e00ff */
[----:B------:R-:W5:Y:S01]  /*dd90*/  LDCU.64 UR4, c[0x4][0x30] ;  /* 0x01000600ff0477ac */ /* 0x000f620008000a00 */
[----:B--2---:R-:W-:Y:S01]  /*dda0*/  IMAD.U32 R4, RZ, RZ, UR8 ;  /* 0x00000008ff047e24 */ /* 0x004fe2000f8e00ff */
[----:B------:R-:W-:Y:S01]  /*ddb0*/  MOV R5, UR9 ;  /* 0x0000000900057c02 */ /* 0x000fe20008000f00 */
[----:B---3--:R-:W-:Y:S01]  /*ddc0*/  IMAD.U32 R6, RZ, RZ, UR6 ;  /* 0x00000006ff067e24 */ /* 0x008fe2000f8e00ff */
[----:B------:R-:W-:Y:S01]  /*ddd0*/  MOV R7, UR7 ;  /* 0x0000000700077c02 */ /* 0x000fe20008000f00 */
[----:B-----5:R-:W-:Y:S01]  /*dde0*/  IMAD.U32 R10, RZ, RZ, UR4 ;  /* 0x00000004ff0a7e24 */ /* 0x020fe2000f8e00ff */
[----:B------:R-:W-:-:S02]  /*ddf0*/  MOV R11, UR5 ;  /* 0x00000005000b7c02 */ /* 0x000fc40008000f00 */
[----:B------:R-:W-:-:S07]  /*de00*/  LEPC R20, `(.L_x_170) ;  /* 0x000000001014794e */ /* 0x000fce0000000000 */
[----:B-1--4-:R-:W-:Y:S05]  /*de10*/  CALL.ABS.NOINC R14 ;  /* 0x000000000e007343 */ /* 0x012fea0003c00000 */
.L_x_170:
[----:B------:R-:W-:Y:S01]  /*de20*/  SHF.R.U32.HI R81, RZ, 0x15, R74 ;  /* 0x00000015ff517819 */ /* 0x000fe2000001164a */
[----:B------:R-:W-:Y:S05]  /*de30*/  WARPSYNC.ALL ;  /* 0x0000000000007948 */ /* 0x000fea0003800000 */
[----:B------:R-:W-:Y:S02]  /*de40*/  R2UR UR4, R22 ;  /* 0x00000000160472ca */ /* 0x000fe400000e0000 */
[----:B------:R-:W-:-:S11]  /*de50*/  ISETP.NE.AND P0, PT, R76, R81, PT ;  /* 0x000000514c00720c */ /* 0x000fd60003f05270 */
[----:B------:R-:W2:Y:S02]  /*de60*/  LDTM.x16 R40, tmem[UR4+0x100] ;  /* 0x00010004002879ee */ /* 0x000ea40008240000 */
[----:B--2---:R-:W-:Y:S05]  /*de70*/  @!P0 BRA `(.L_x_171) ;  /* 0x0000000000408947 */ /* 0x004fea0003800000 */
        /* <DEDUP_REMOVED lines=16> */
.L_x_171:
[----:B------:R-:W-:Y:S05]  /*df80*/  WARPSYNC.ALL ;  /* 0x0000000000007948 */ /* 0x000fea0003800000 */
[----:B------:R-:W-:Y:S02]  /*df90*/  R2UR UR4, R22 ;  /* 0x00000000160472ca */ /* 0x000fe400000e0000 */
[----:B------:R-:W-:Y:S02]  /*dfa0*/  ISETP.NE.AND P0, PT, R76, R79, PT ;  /* 0x0000004f4c00720c */ /* 0x000fe40003f05270 */
[----:B------:R-:W-:-:S09]  /*dfb0*/  FSETP.NEU.AND P1, PT, R78, 1, PT ;  /* 0x3f8000004e00780b */ /* 0x000fd20003f2d000 */
[----:B------:R-:W2:Y:S04]  /*dfc0*/  LDTM.x16 R24, tmem[UR4+0x110] ;  /* 0x00011004001879ee */ /* 0x000ea80008240000 */
[C---:B------:R-:W-:Y:S02]  /*dfd0*/  @P1 FMUL2 R40, R78.reuse.F32, R40.F32x2.HI_LO ;  /* 0x000000284e28124a */ /* 0x040fe40000040000 */
[C---:B------:R-:W-:Y:S02]  /*dfe0*/  @P1 FMUL2 R42, R78.reuse.F32, R42.F32x2.HI_LO ;  /* 0x0000002a4e2a124a */ /* 0x040fe40000040000 */
[C---:B------:R-:W-:Y:S02]  /*dff0*/  @P1 FMUL2 R44, R78.reuse.F32, R44.F32x2.HI_LO ;  /* 0x0000002c4e2c124a */ /* 0x040fe40000040000 */
[----:B------:R-:W-:-:S02]  /*e000*/  @P1 FMUL2 R46, R78.F32, R46.F32x2.HI_LO ;  /* 0x0000002e4e2e124a */ /* 0x000fc40000040000 */
[C---:B------:R-:W-:Y:S02]  /*e010*/  @P1 FMUL2 R48, R78.reuse.F32, R48.F32x2.HI_LO ;  /* 0x000000304e30124a */ /* 0x040fe40000040000 */
[C---:B------:R-:W-:Y:S02]  /*e020*/  @P1 FMUL2 R50, R78.reuse.F32, R50.F32x2.HI_LO ;  /* 0x000000324e32124a */ /* 0x040fe40000040000 */
[C---:B------:R-:W-:Y:S02]  /*e030*/  @P1 FMUL2 R52, R78.reuse.F32, R52.F32x2.HI_LO ;  /* 0x000000344e34124a */ /* 0x040fe40000040000 */
[----:B------:R-:W-:Y:S01]  /*e040*/  @P1 FMUL2 R54, R78.F32, R54.F32x2.HI_LO ;  /* 0x000000364e36124a */ /* 0x000fe20000040000 */
[----:B--2---:R-:W-:Y:S06]  /*e050*/  @!P0 BRA `(.L_x_172) ;  /* 0x0000000000408947 */ /* 0x004fec0003800000 */
        /* <DEDUP_REMOVED lines=16> */
.L_x_172:
[----:B------:R-:W-:Y:S01]  /*e160*/  SHF.R.U32.HI R79, RZ, 0x15, R73 ;  /* 0x00000015ff4f7819 */ /* 0x000fe20000011649 */
[----:B------:R-:W-:Y:S05]  /*e170*/  WARPSYNC.ALL ;  /* 0x0000000000007948 */ /* 0x000fea0003800000 */
[----:B------:R-:W-:Y:S02]  /*e180*/  R2UR UR4, R22 ;  /* 0x00000000160472ca */ /* 0x000fe400000e0000 */
[----:B------:R-:W-:-:S11]  /*e190*/  ISETP.NE.AND P0, PT, R76, R79, PT ;  /* 0x0000004f4c00720c */ /* 0x000fd60003f05270 */
[----:B------:R2:W-:Y:S02]  /*e1a0*/  STTM.x16 tmem[UR4+0x100], R40 ;  /* 0x00010028000079ed */ /* 0x0005e40008240004 */
[----:B------:R-:W-:Y:S05]  /*e1b0*/  @!P0 BRA `(.L_x_173) ;  /* 0x0000000000408947 */ /* 0x000fea0003800000 */
[----:B------:R-:W-:Y:S01]  /*e1c0*/  MOV R14, 0x8 ;  /* 0x00000008000e7802 */ /* 0x000fe20000000f00 */
[----:B------:R-:W3:Y:S01]  /*e1d0*/  LDCU.64 UR8, c[0x4][0xb0] ;  /* 0x01001600ff0877ac */ /* 0x000ee20008000a00 */
[----:B------:R-:W-:Y:S02]  /*e1e0*/  HFMA2 R12, -RZ, RZ, 0, 5.9604644775390625e-08 ;  /* 0x00000001ff0c7431 */ /* 0x000fe400000001ff */
[----:B------:R-:W-:Y:S01]  /*e1f0*/  IMAD.MOV.U32 R8, RZ, RZ, 0x192 ;  /* 0x00000192ff087424 */ /* 0x000fe200078e00ff */
[----:B------:R-:W4:Y:S01]  /*e200*/  LDCU.64 UR6, c[0x4][0xb8] ;  /* 0x01001700ff0677ac */ /* 0x000f220008000a00 */
[----:B------:R-:W1:Y:S01]  /*e210*/  LDC.64 R14, c[0x4][R14] ;  /* 0x010000000e0e7b82 */ /* 0x000e620000000a00 */
[----:B------:R-:W-:Y:S01]  /*e220*/  IMAD.MOV.U32 R13, RZ, RZ, RZ ;  /* 0x000000ffff0d7224 */ /* 0x000fe200078e00ff */
[----:B------:R-:W5:Y:S01]  /*e230*/  LDCU.64 UR4, c[0x4][0x30] ;  /* 0x01000600ff0477ac */ /* 0x000f620008000a00 */
[----:B---3--:R-:W-:Y:S01]  /*e240*/  IMAD.U32 R4, RZ, RZ, UR8 ;  /* 0x00000008ff047e24 */ /* 0x008fe2000f8e00ff */
[----:B------:R-:W-:Y:S01]  /*e250*/  MOV R5, UR9 ;  /* 0x0000000900057c02 */ /* 0x000fe20008000f00 */
[----:B----4-:R-:W-:Y:S01]  /*e260*/  IMAD.U32 R6, RZ, RZ, UR6 ;  /* 0x00000006ff067e24 */ /* 0x010fe2000f8e00ff */
[----:B------:R-:W-:Y:S01]  /*e270*/  MOV R7, UR7 ;  /* 0x0000000700077c02 */ /* 0x000fe20008000f00 */
[----:B-----5:R-:W-:Y:S01]  /*e280*/  IMAD.U32 R10, RZ, RZ, UR4 ;  /* 0x00000004ff0a7e24 */ /* 0x020fe2000f8e00ff */
[----:B------:R-:W-:-:S02]  /*e290*/  MOV R11, UR5 ;  /* 0x00000005000b7c02 */ /* 0x000fc40008000f00 */
[----:B------:R-:W-:-:S07]  /*e2a0*/  LEPC R20, `(.L_x_173) ;  /* 0x000000001014794e */ /* 0x000fce0000000000 */
[----:B-12---:R-:W-:Y:S05]  /*e2b0*/  CALL.ABS.NOINC R14 ;  /* 0x000000000e007343 */ /* 0x006fea0003c00000 */
.L_x_173:
[----:B------:R-:W-:Y:S05]  /*e2c0*/  WARPSYNC.ALL ;  /* 0x0000000000007948 */ /* 0x000fea0003800000 */
[----:B------:R-:W-:Y:S02]  /*e2d0*/  R2UR UR4, R22 ;  /* 0x00000000160472ca */ /* 0x000fe400000e0000 */
[----:B------:R-:W-:Y:S02]  /*e2e0*/  ISETP.NE.AND P0, PT, R76, R81, PT ;  /* 0x000000514c00720c */ /* 0x000fe40003f05270 */
[----:B------:R-:W-:-:S09]  /*e2f0*/  FSETP.NEU.AND P1, PT, R78, 1, PT ;  /* 0x3f8000004e00780b */ /* 0x000fd20003f2d000 */
[----:B--2---:R-:W2:Y:S04]  /*e300*/  LDTM.x16 R40, tmem[UR4+0x120] ;  /* 0x00012004002879ee */ /* 0x004ea80008240000 */
        /* <DEDUP_REMOVED lines=25> */
.L_x_174:
        /* <DEDUP_REMOVED lines=22> */
.L_x_175:
        /* <DEDUP_REMOVED lines=30> */
.L_x_176:
        /* <DEDUP_REMOVED lines=22> */
.L_x_177:
        /* <DEDUP_REMOVED lines=30> */
.L_x_178:
        /* <DEDUP_REMOVED lines=22> */
.L_x_179:
        /* <DEDUP_REMOVED lines=30> */
.L_x_180:
        /* <DEDUP_REMOVED lines=22> */
.L_x_181:
        /* <DEDUP_REMOVED lines=30> */
.L_x_182:
        /* <DEDUP_REMOVED lines=22> */
.L_x_183:
        /* <DEDUP_REMOVED lines=30> */
.L_x_184:
        /* <DEDUP_REMOVED lines=21> */
.L_x_185:
[----:B------:R-:W-:Y:S01]  /*f630*/  ISETP.NE.AND P0, PT, R76, R81, PT ;  /* 0x000000514c00720c */ /* 0x000fe20003f05270 */
[----:B------:R-:W-:Y:S05]  /*f640*/  WARPSYNC.ALL ;  /* 0x0000000000007948 */ /* 0x000fea0003800000 */
[----:B------:R-:W-:-:S13]  /*f650*/  FSETP.NEU.AND P1, PT, R78, 1, PT ;  /* 0x3f8000004e00780b */ /* 0x000fda0003f2d000 */
[C---:B------:R-:W-:Y:S02]  /*f660*/  @P1 FMUL2 R24, R78.reuse.F32, R24.F32x2.HI_LO ;  /* 0x000000184e18124a */ /* 0x040fe40000040000 */
[C---:B------:R-:W-:Y:S02]  /*f670*/  @P1 FMUL2 R26, R78.reuse.F32, R26.F32x2.HI_LO ;  /* 0x0000001a4e1a124a */ /* 0x040fe40000040000 */
[C---:B------:R-:W-:Y:S02]  /*f680*/  @P1 FMUL2 R28, R78.reuse.F32, R28.F32x2.HI_LO ;  /* 0x0000001c4e1c124a */ /* 0x040fe40000040000 */
[C---:B------:R-:W-:Y:S02]  /*f690*/  @P1 FMUL2 R30, R78.reuse.F32, R30.F32x2.HI_LO ;  /* 0x0000001e4e1e124a */ /* 0x040fe40000040000 */
[C---:B------:R-:W-:Y:S02]  /*f6a0*/  @P1 FMUL2 R32, R78.reuse.F32, R32.F32x2.HI_LO ;  /* 0x000000204e20124a */ /* 0x040fe40000040000 */
[----:B------:R-:W-:-:S02]  /*f6b0*/  @P1 FMUL2 R34, R78.F32, R34.F32x2.HI_LO ;  /* 0x000000224e22124a */ /* 0x000fc40000040000 */
[C---:B------:R-:W-:Y:S02]  /*f6c0*/  @P1 FMUL2 R36, R78.reuse.F32, R36.F32x2.HI_LO ;  /* 0x000000244e24124a */ /* 0x040fe40000040000 */
[----:B------:R-:W-:Y:S01]  /*f6d0*/  @P1 FMUL2 R38, R78.F32, R38.F32x2.HI_LO ;  /* 0x000000264e26124a */ /* 0x000fe20000040000 */
[----:B------:R-:W-:Y:S06]  /*f6e0*/  @!P0 BRA `(.L_x_186) ;  /* 0x0000000000408947 */ /* 0x000fec0003800000 */
        /* <DEDUP_REMOVED lines=16> */
.L_x_186:
[----:B------:R-:W-:Y:S05]  /*f7f0*/  WARPSYNC.ALL ;  /* 0x0000000000007948 */ /* 0x000fea0003800000 */
[----:B------:R-:W-:Y:S02]  /*f800*/  R2UR UR4, R22 ;  /* 0x00000000160472ca */ /* 0x000fe400000e0000 */
[----:B------:R-:W-:-:S11]  /*f810*/  ISETP.NE.AND P0, PT, R76, R67, PT ;  /* 0x000000434c00720c */ /* 0x000fd60003f05270 */
[----:B------:R3:W-:Y:S02]  /*f820*/  STTM.x16 tmem[UR4+0x170], R24 ;  /* 0x00017018000079ed */ /* 0x0007e40008240004 */
[----:B------:R-:W-:Y:S05]  /*f830*/  @!P0 BRA `(.L_x_187) ;  /* 0x0000000000408947 */ /* 0x000fea0003800000 */
[----:B------:R-:W-:Y:S01]  /*f840*/  MOV R14, 0x8 ;  /* 0x00000008000e7802 */ /* 0x000fe20000000f00 */
[----:B------:R-:W4:Y:S01]  /*f850*/  LDCU.64 UR8, c[0x4][0xb0] ;  /* 0x01001600ff0877ac */ /* 0x000f220008000a00 */
[----:B------:R-:W-:Y:S02]  /*f860*/  HFMA2 R12, -RZ, RZ, 0, 5.9604644775390625e-08 ;  /* 0x00000001ff0c7431 */ /* 0x000fe400000001ff */
[----:B------:R-:W-:Y:S01]  /*f870*/  IMAD.MOV.U32 R8, RZ, RZ, 0x192 ;  /* 0x00000192ff087424 */ /* 0x000fe200078e00ff */
[----:B------:R-:W5:Y:S01]  /*f880*/  LDCU.64 UR6, c[0x4][0xb8] ;  /* 0x01001700ff0677ac */ /* 0x000f620008000a00 */
[----:B------:R-:W1:Y:S01]  /*f890*/  LDC.64 R14, c[0x4][R14] ;  /* 0x010000000e0e7b82 */ /* 0x000e620000000a00 */
[----:B------:R-:W-:Y:S01]  /*f8a0*/  IMAD.MOV.U32 R13, RZ, RZ, RZ ;  /* 0x000000ffff0d7224 */ /* 0x000fe200078e00ff */
[----:B------:R-:W2:Y:S01]  /*f8b0*/  LDCU.64 UR4, c[0x4][0x30] ;  /* 0x01000600ff0477ac */ /* 0x000ea20008000a00 */
[----:B----4-:R-:W-:Y:S01]  /*f8c0*/  IMAD.U32 R4, RZ, RZ, UR8 ;  /* 0x00000008ff047e24 */ /* 0x010fe2000f8e00ff */
[----:B------:R-:W-:Y:S01]  /*f8d0*/  MOV R5, UR9 ;  /* 0x0000000900057c02 */ /* 0x000fe20008000f00 */
[----:B-----5:R-:W-:Y:S01]  /*f8e0*/  IMAD.U32 R6, RZ, RZ, UR6 ;  /* 0x00000006ff067e24 */ /* 0x020fe2000f8e00ff */
[----:B------:R-:W-:Y:S01]  /*f8f0*/  MOV R7, UR7 ;  /* 0x0000000700077c02 */ /* 0x000fe20008000f00 */
[----:B--2---:R-:W-:Y:S01]  /*f900*/  IMAD.U32 R10, RZ, RZ, UR4 ;  /* 0x00000004ff0a7e24 */ /* 0x004fe2000f8e00ff */
[----:B------:R-:W-:-:S02]  /*f910*/  MOV R11, UR5 ;  /* 0x00000005000b7c02 */ /* 0x000fc40008000f00 */
[----:B------:R-:W-:-:S07]  /*f920*/  LEPC R20, `(.L_x_187) ;  /* 0x000000001014794e */ /* 0x000fce0000000000 */
[----:B-1-3--:R-:W-:Y:S05]  /*f930*/  CALL.ABS.NOINC R14 ;  /* 0x000000000e007343 */ /* 0x00afea0003c00000 */
.L_x_187:
[----:B------:R-:W-:Y:S01]  /*f940*/  ISETP.NE.AND P0, PT, R76, R75, PT ;  /* 0x0000004b4c00720c */ /* 0x000fe20003f05270 */
[----:B------:R-:W-:-:S12]  /*f950*/  WARPSYNC.ALL ;  /* 0x0000000000007948 */ /* 0x000fd80003800000 */
        /* <DEDUP_REMOVED lines=17> */
.L_x_188:
[----:B------:R-:W-:Y:S05]  /*fa70*/  WARPSYNC.ALL ;  /* 0x0000000000007948 */ /* 0x000fea0003800000 */
[----:B------:R-:W-:Y:S02]  /*fa80*/  R2UR UR4, R22 ;  /* 0x00000000160472ca */ /* 0x000fe400000e0000 */
[----:B------:R-:W-:-:S11]  /*fa90*/  ISETP.NE.AND P0, PT, R76, R66, PT ;  /* 0x000000424c00720c */ /* 0x000fd60003f05270 */
[----:B------:R4:W-:Y:S02]  /*faa0*/  STTM.x16 tmem[UR4+0x180], R0 ;  /* 0x00018000000079ed */ /* 0x0009e40008240004 */
[----:B------:R-:W-:Y:S05]  /*fab0*/  @!P0 BRA `(.L_x_189) ;  /* 0x0000000000408947 */ /* 0x000fea0003800000 */
[----:B----4-:R-:W-:Y:S01]  /*fac0*/  MOV R14, 0x8 ;  /* 0x00000008000e7802 */ /* 0x010fe20000000f00 */
        /* <DEDUP_REMOVED lines=15> */
.L_x_189:
[----:B------:R-:W-:Y:S01]  /*fbc0*/  ISETP.NE.AND P0, PT, R76, R67, PT ;  /* 0x000000434c00720c */ /* 0x000fe20003f05270 */
[----:B------:R-:W-:-:S12]  /*fbd0*/  WARPSYNC.ALL ;  /* 0x0000000000007948 */ /* 0x000fd80003800000 */
        /* <DEDUP_REMOVED lines=17> */
.L_x_190:
[----:B------:R-:W-:Y:S05]  /*fcf0*/  WARPSYNC.ALL ;  /* 0x0000000000007948 */ /* 0x000fea0003800000 */
[----:B------:R-:W-:Y:S02]  /*fd00*/  R2UR UR4, R22 ;  /* 0x00000000160472ca */ /* 0x000fe400000e0000 */
[----:B------:R-:W-:-:S11]  /*fd10*/  ISETP.NE.AND P0, PT, R76, R65, PT ;  /* 0x000000414c00720c */ /* 0x000fd60003f05270 */
[----:B------:R1:W-:Y:S02]  /*fd20*/  STTM.x16 tmem[UR4+0x190], R0 ;  /* 0x00019000000079ed */ /* 0x0003e40008240004 */
[----:B------:R-:W-:Y:S05]  /*fd30*/  @!P0 BRA `(.L_x_191) ;  /* 0x0000000000408947 */ /* 0x000fea0003800000 */
[----:B-1--4-:R-:W-:Y:S01]  /*fd40*/  MOV R14, 0x8 ;  /* 0x00000008000e7802 */ /* 0x012fe20000000f00 */
[----:B------:R-:W1:Y:S01]  /*fd50*/  LDCU.64 UR8, c[0x4][0xb0] ;  /* 0x01001600ff0877ac */ /* 0x000e620008000a00 */
[----:B------:R-:W-:Y:S02]  /*fd60*/  HFMA2 R12, -RZ, RZ, 0, 5.9604644775390625e-08 ;  /* 0x00000001ff0c7431 */ /* 0x000fe400000001ff */
[----:B------:R-:W-:Y:S01]  /*fd70*/  IMAD.MOV.U32 R8, RZ, RZ, 0x192 ;  /* 0x00000192ff087424 */ /* 0x000fe200078e00ff */
[----:B------:R-:W4:Y:S01]  /*fd80*/  LDCU.64 UR6, c[0x4][0xb8] ;  /* 0x01001700ff0677ac */ /* 0x000f220008000a00 */
[----:B------:R-:W2:Y:S01]  /*fd90*/  LDC.64 R14, c[0x4][R14] ;  /* 0x010000000e0e7b82 */ /* 0x000ea20000000a00 */
[----:B------:R-:W-:Y:S01]  /*fda0*/  IMAD.MOV.U32 R13, RZ, RZ, RZ ;  /* 0x000000ffff0d7224 */ /* 0x000fe200078e00ff */
[----:B------:R-:W5:Y:S01]  /*fdb0*/  LDCU.64 UR4, c[0x4][0x30] ;  /* 0x01000600ff0477ac */ /* 0x000f620008000a00 */
[----:B-1----:R-:W-:Y:S01]  /*fdc0*/  IMAD.U32 R4, RZ, RZ, UR8 ;  /* 0x00000008ff047e24 */ /* 0x002fe2000f8e00ff */
[----:B------:R-:W-:Y:S01]  /*fdd0*/  MOV R5, UR9 ;  /* 0x0000000900057c02 */ /* 0x000fe20008000f00 */
[----:B----4-:R-:W-:Y:S01]  /*fde0*/  IMAD.U32 R6, RZ, RZ, UR6 ;  /* 0x00000006ff067e24 */ /* 0x010fe2000f8e00ff */
[----:B------:R-:W-:Y:S01]  /*fdf0*/  MOV R7, UR7 ;  /* 0x0000000700077c02 */ /* 0x000fe20008000f00 */
[----:B-----5:R-:W-:Y:S01]  /*fe00*/  IMAD.U32 R10, RZ, RZ, UR4 ;  /* 0x00000004ff0a7e24 */ /* 0x020fe2000f8e00ff */
[----:B------:R-:W-:-:S02]  /*fe10*/  MOV R11, UR5 ;  /* 0x00000005000b7c02 */ /* 0x000fc40008000f00 */
[----:B------:R-:W-:-:S07]  /*fe20*/  LEPC R20, `(.L_x_191) ;  /* 0x000000001014794e */ /* 0x000fce0000000000 */
[----:B--23--:R-:W-:Y:S05]  /*fe30*/  CALL.ABS.NOINC R14 ;  /* 0x000000000e007343 */ /* 0x00cfea0003c00000 */
.L_x_191:
[----:B------:R-:W-:Y:S01]  /*fe40*/  ISETP.NE.AND P0, PT, R76, R66, PT ;  /* 0x000000424c00720c */ /* 0x000fe20003f05270 */
[----:B------:R-:W-:-:S12]  /*fe50*/  WARPSYNC.ALL ;  /* 0x0000000000007948 */ /* 0x000fd80003800000 */
        /* <DEDUP_REMOVED lines=17> */
.L_x_192:
        /* <DEDUP_REMOVED lines=21> */
.L_x_193:
        /* <DEDUP_REMOVED lines=19> */
.L_x_194:
        /* <DEDUP_REMOVED lines=21> */
.L_x_195:
        /* <DEDUP_REMOVED lines=19> */
.L_x_196:
[----:B---3--:R-:W-:Y:S01]  /*10470*/  SHF.R.U32.HI R27, RZ, 0x15, R62 ;  /* 0x00000015ff1b7819 */ /* 0x008fe2000001163e */
[----:B------:R-:W-:Y:S05]  /*10480*/  WARPSYNC.ALL ;  /* 0x0000000000007948 */ /* 0x000fea0003800000 */
[----:B------:R-:W-:Y:S02]  /*10490*/  R2UR UR4, R22 ;  /* 0x00000000160472ca */ /* 0x000fe400000e0000 */
[----:B------:R-:W-:-:S11]  /*104a0*/  ISETP.NE.AND P0, PT, R76, R27, PT ;  /* 0x0000001b4c00720c */ /* 0x000fd60003f05270 */
[----:B------:R3:W-:Y:S02]  /*104b0*/  STTM.x16 tmem[UR4+0x1c0], R0 ;  /* 0x0001c000000079ed */ /* 0x0007e40008240004 */
[----:B------:R-:W-:Y:S05]  /*104c0*/  @!P0 BRA `(.L_x_197) ;  /* 0x0000000000408947 */ /* 0x000fea0003800000 */
[----:B-1-34-:R-:W-:Y:S01]  /*104d0*/  MOV R14, 0x8 ;  /* 0x00000008000e7802 */ /* 0x01afe20000000f00 */
[----:B------:R-:W1:Y:S01]  /*104e0*/  LDCU.64 UR8, c[0x4][0xb0] ;  /* 0x01001600ff0877ac */ /* 0x000e620008000a00 */
[----:B------:R-:W-:Y:S02]  /*104f0*/  HFMA2 R12, -RZ, RZ, 0, 5.9604644775390625e-08 ;  /* 0x00000001ff0c7431 */ /* 0x000fe400000001ff */
[----:B------:R-:W-:Y:S01]  /*10500*/  IMAD.MOV.U32 R8, RZ, RZ, 0x192 ;  /* 0x00000192ff087424 */ /* 0x000fe200078e00ff */
[----:B------:R-:W3:Y:S01]  /*10510*/  LDCU.64 UR6, c[0x4][0xb8] ;  /* 0x01001700ff0677ac */ /* 0x000ee20008000a00 */
[----:B------:R-:W4:Y:S01]  /*10520*/  LDC.64 R14, c[0x4][R14] ;  /* 0x010000000e0e7b82 */ /* 0x000f220000000a00 */
[----:B------:R-:W-:Y:S01]  /*10530*/  IMAD.MOV.U32 R13, RZ, RZ, RZ ;  /* 0x000000ffff0d7224 */ /* 0x000fe200078e00ff */
[----:B------:R-:W5:Y:S01]  /*10540*/  LDCU.64 UR4, c[0x4][0x30] ;  /* 0x01000600ff0477ac */ /* 0x000f620008000a00 */
[----:B-1----:R-:W-:Y:S01]  /*10550*/  IMAD.U32 R4, RZ, RZ, UR8 ;  /* 0x00000008ff047e24 */ /* 0x002fe2000f8e00ff */
[----:B------:R-:W-:Y:S01]  /*10560*/  MOV R5, UR9 ;  /* 0x0000000900057c02 */ /* 0x000fe20008000f00 */
[----:B---3--:R-:W-:Y:S01]  /*10570*/  IMAD.U32 R6, RZ, RZ, UR6 ;  /* 0x00000006ff067e24 */ /* 0x008fe2000f8e00ff */
[----:B------:R-:W-:Y:S01]  /*10580*/  MOV R7, UR7 ;  /* 0x0000000700077c02 */ /* 0x000fe20008000f00 */
[----:B-----5:R-:W-:Y:S01]  /*10590*/  IMAD.U32 R10, RZ, RZ, UR4 ;  /* 0x00000004ff0a7e24 */ /* 0x020fe2000f8e00ff */
[----:B------:R-:W-:-:S02]  /*105a0*/  MOV R11, UR5 ;  /* 0x00000005000b7c02 */ /* 0x000fc40008000f00 */
[----:B------:R-:W-:-:S07]  /*105b0*/  LEPC R20, `(.L_x_197) ;  /* 0x000000001014794e */ /* 0x000fce0000000000 */
[----:B--2-4-:R-:W-:Y:S05]  /*105c0*/  CALL.ABS.NOINC R14 ;  /* 0x000000000e007343 */ /* 0x014fea0003c00000 */
.L_x_197:
[----:B------:R-:W-:Y:S01]  /*105d0*/  ISETP.NE.AND P0, PT, R76, R63, PT ;  /* 0x0000003f4c00720c */ /* 0x000fe20003f05270 */
[----:B------:R-:W-:-:S12]  /*105e0*/  WARPSYNC.ALL ;  /* 0x0000000000007948 */ /* 0x000fd80003800000 */
        /* <DEDUP_REMOVED lines=17> */
.L_x_198:
[----:B------:R-:W-:Y:S01]  /*10700*/  SHF.R.U32.HI R25, RZ, 0x15, R61 ;  /* 0x00000015ff197819 */ /* 0x000fe2000001163d */
        /* <DEDUP_REMOVED lines=21> */
.L_x_199:
        /* <DEDUP_REMOVED lines=19> */
.L_x_200:
        /* <DEDUP_REMOVED lines=21> */
.L_x_201:
[----:B------:R-:W-:Y:S05]  /*10ae0*/  WARPSYNC.ALL ;  /* 0x0000000000007948 */ /* 0x000fea0003800000 */
[----:B------:R-:W-:-:S13]  /*10af0*/  R2UR UR4, R22 ;  /* 0x00000000160472ca */ /* 0x000fda00000e0000 */
[----:B------:R1:W-:Y:S02]  /*10b00*/  STTM.x16 tmem[UR4+0x1f0], R0 ;  /* 0x0001f000000079ed */ /* 0x0003e40008240004 */
.L_x_169:
[----:B------:R-:W-:-:S09]  /*10b10*/  UISETP.NE.AND UP0, UPT, UR45, URZ, UPT ;  /* 0x000000ff2d00728c */ /* 0x000fd2000bf05270 */
[----:B------:R-:W-:Y:S05]  /*10b20*/  BRA.U !UP0, `(.L_x_202) ;  /* 0x0000000108047547 */ /* 0x000fea000b800000 */
[----:B------:R-:W-:Y:S05]  /*10b30*/  BPT.TRAP 0x1 ;  /* 0x000000040000795c */ /* 0x000fea0000300000 */
.L_x_202:
[----:B------:R-:W-:Y:S02]  /*10b40*/  UIADD3 UR4, UPT, UPT, UR36, 0x50088, URZ ;  /* 0x0005008824047890 */ /* 0x000fe4000fffe0ff */
[----:B------:R-:W-:Y:S02]  /*10b50*/  UISETP.NE.AND UP0, UPT, UR41, URZ, UPT ;  /* 0x000000ff2900728c */ /* 0x000fe4000bf05270 */
[----:B------:R-:W-:Y:S02]  /*10b60*/  UPRMT UR4, UR49, 0x654, UR4 ;  /* 0x0000065431047896 */ /* 0x000fe40008000004 */
[----:B------:R-:W-:-:S07]  /*10b70*/  ULOP3.LUT UR37, UR44, 0x1, URZ, 0x3c, !UPT ;  /* 0x000000012c257892 */ /* 0x000fce000f8e3cff */
[----:B------:R-:W-:Y:S01]  /*10b80*/  SYNCS.ARRIVE.TRANS64.RED.A1T0 RZ, [UR4], RZ ;  /* 0x000000ffffff79a7 */ /* 0x000fe20008100404 */
[----:B------:R-:W1:Y:S01]  /*10b90*/  FENCE.VIEW.ASYNC.T ;  /* 0x00000000000073c6 */ /* 0x000e620000000200 */
[----:B------:R-:W-:Y:S05]  /*10ba0*/  BRA.U UP0, `(.L_x_203) ;  /* 0x0000000100087547 */ /* 0x000fea000b800000 */
[----:B------:R-:W-:Y:S05]  /*10bb0*/  BPT.TRAP 0x1 ;  /* 0x000000040000795c */ /* 0x000fea0000300000 */
[----:B------:R-:W-:Y:S05]  /*10bc0*/  BPT.TRAP 0x1 ;  /* 0x000000040000795c */ /* 0x000fea0000300000 */
.L_x_203:
[----:B------:R-:W-:Y:S02]  /*10bd0*/  UIADD3 UR4, UPT, UPT, UR36, 0x500a0, URZ ;  /* 0x000500a024047890 */ /* 0x000fe4000fffe0ff */
[----:B------:R-:W-:Y:S02]  /*10be0*/  UISETP.NE.AND UP0, UPT, UR45, URZ, UPT ;  /* 0x000000ff2d00728c */ /* 0x000fe4000bf05270 */
[----:B------:R-:W-:-:S09]  /*10bf0*/  UPRMT UR4, UR49, 0x654, UR4 ;  /* 0x0000065431047896 */ /* 0x000fd20008000004 */
[----:B-1----:R-:W-:Y:S01]  /*10c00*/  SYNCS.ARRIVE.TRANS64.RED.A1T0 RZ, [UR4], RZ ;  /* 0x000000ffffff79a7 */ /* 0x002fe20008100404 */
[----:B------:R-:W-:Y:S05]  /*10c10*/  BRA.U !UP0, `(.L_x_204) ;  /* 0x0000000108047547 */ /* 0x000fea000b800000 */
[----:B------:R-:W-:Y:S05]  /*10c20*/  BPT.TRAP 0x1 ;  /* 0x000000040000795c */ /* 0x000fea0000300000 */
.L_x_204:
[----:B---34-:R-:W-:Y:S02]  /*10c30*/  IMAD.U32 R3, RZ, RZ, UR37 ;  /* 0x00000025ff037e24 */ /* 0x018fe4000f8e00ff */
[----:B------:R-:W-:-:S03]  /*10c40*/  VIADD R5, R22, 0x80 ;  /* 0x0000008016057836 */ /* 0x000fc60000000000 */
[----:B------:R-:W-:Y:S02]  /*10c50*/  SHF.L.U32 R3, R3, 0x1f, RZ ;  /* 0x0000001f03037819 */ /* 0x000fe400000006ff */
[----:B------:R-:W-:Y:S02]  /*10c60*/  SHF.R.U32.HI R5, RZ, 0x15, R5 ;  /* 0x00000015ff057819 */ /* 0x000fe40000011605 */
[----:B------:R-:W1:Y:S02]  /*10c70*/  SYNCS.PHASECHK.TRANS64.TRYWAIT P1, [UR36+0x50080], R3 ;  /* 0x05008003ff0075a7 */ /* 0x000e640008021124 */
[----:B------:R-:W-:Y:S01]  /*10c80*/  ISETP.NE.AND P0, PT, R76, R5, PT ;  /* 0x000000054c00720c */ /* 0x000fe20003f05270 */
[----:B-1----:R-:W-:-:S12]  /*10c90*/  @!P1 BRA `(.L_x_205) ;  /* 0x000001ac00889947 */ /* 0x002fd80003800000 */
.L_x_460:
        /* <DEDUP_REMOVED lines=17> */
.L_x_206:
[----:B------:R-:W-:Y:S05]  /*10db0*/  WARPSYNC.ALL ;  /* 0x0000000000007948 */ /* 0x000fea0003800000 */
[----:B------:R-:W-:Y:S01]  /*10dc0*/  R2UR UR4, R22 ;  /* 0x00000000160472ca */ /* 0x000fe200000e0000 */
[----:B------:R-:W-:Y:S01]  /*10dd0*/  UISETP.NE.AND UP0, UPT, UR41, URZ, UPT ;  /* 0x000000ff2900728c */ /* 0x000fe2000bf05270 */
[----:B------:R-:W-:Y:S01]  /*10de0*/  PLOP3.LUT P0, PT, PT, PT, PT, 0x80, 0x8 ;  /* 0x000000000008781c */ /* 0x000fe20003f0f070 */
[----:B------:R-:W-:-:S10]  /*10df0*/  IMAD.MOV.U32 R78, RZ, RZ, 0x3f800000 ;  /* 0x3f800000ff4e7424 */ /* 0x000fd400078e00ff */
[----:B------:R-:W3:Y:S02]  /*10e00*/  LDTM.x2 R4, tmem[UR4+0x80] ;  /* 0x00008004000479ee */ /* 0x000ee400080c0000 */
[----:B---3--:R-:W-:-:S13]  /*10e10*/  FSETP.NEU.AND P2, PT, R4, R5, PT ;  /* 0x000000050400720b */ /* 0x008fda0003f4d000 */
        /* <DEDUP_REMOVED lines=11> */
.L_x_207:
[----:B------:R-:W-:Y:S01]  /*10ed0*/  IMAD.U32 R3, RZ, RZ, UR38 ;  /* 0x00000026ff037e24 */ /* 0x000fe2000f8e00ff */
[----:B------:R-:W-:-:S04]  /*10ee0*/  FSETP.NEU.AND P1, PT, R78, 1, PT ;  /* 0x3f8000004e00780b */ /* 0x000fc80003f2d000 */
[----:B------:R-:W-:-:S04]  /*10ef0*/  SHF.L.U32 R3, R3, 0x1f, RZ ;  /* 0x0000001f03037819 */ /* 0x000fc800000006ff */
[----:B------:R-:W1:Y:S02]  /*10f00*/  SYNCS.PHASECHK.TRANS64.TRYWAIT P0, [UR36+0x50098], R3 ;  /* 0x05009803ff0075a7 */ /* 0x000e640008001124 */
[----:B-1----:R-:W-:Y:S05]  /*10f10*/  @!P0 BRA `(.L_x_208) ;  /* 0x000001ac00008947 */ /* 0x002fea0003800000 */
.L_x_461:
[----:B------:R-:W-:-:S13]  /*10f20*/  VOTE.ANY P1, P1 ;  /* 0x0000000000ff7806 */ /* 0x000fda0000820100 */
[----:B------:R-:W-:Y:S05]  /*10f30*/  @!P1 BRA `(.L_x_209) ;  /* 0x0000002c00889947 */ /* 0x000fea0003800000 */
[----:B------:R-:W-:-:S13]  /*10f40*/  ISETP.NE.AND P0, PT, R76, R75, PT ;  /* 0x0000004b4c00720c */ /* 0x000fda0003f05270 */
        /* <DEDUP_REMOVED lines=17> */
.L_x_210:
[----:B------:R-:W-:Y:S05]  /*11060*/  WARPSYNC.ALL ;  /* 0x0000000000007948 */ /* 0x000fea0003800000 */
[----:B------:R-:W-:Y:S02]  /*11070*/  R2UR UR4, R22 ;  /* 0x00000000160472ca */ /* 0x000fe400000e0000 */
[----:B------:R-:W-:-:S11]  /*11080*/  ISETP.NE.AND P0, PT, R76, R67, PT ;  /* 0x000000434c00720c */ /* 0x000fd60003f05270 */
[----:B--2---:R-:W2:Y:S02]  /*11090*/  LDTM.x16 R40, tmem[UR4+0x180] ;  /* 0x00018004002879ee */ /* 0x004ea40008240000 */
        /* <DEDUP_REMOVED lines=17> */
.L_x_211:
        /* <DEDUP_REMOVED lines=30> */
.L_x_212:
        /* <DEDUP_REMOVED lines=21> */
.L_x_213:
        /* <DEDUP_REMOVED lines=30> */
.L_x_214:
        /* <DEDUP_REMOVED lines=21> */
.L_x_215:
        /* <DEDUP_REMOVED lines=30> */
.L_x_216:
        /* <DEDUP_REMOVED lines=21> */
.L_x_217:
        /* <DEDUP_REMOVED lines=30> */
.L_x_218:
        /* <DEDUP_REMOVED lines=21> */
.L_x_219:
        /* <DEDUP_REMOVED lines=30> */
.L_x_220:
        /* <DEDUP_REMOVED lines=22> */
.L_x_221:
        /* <DEDUP_REMOVED lines=30> */
.L_x_222:
        /* <DEDUP_REMOVED lines=22> */
.L_x_223:
        /* <DEDUP_REMOVED lines=30> */
.L_x_224:
        /* <DEDUP_REMOVED lines=22> */
.L_x_225:
        /* <DEDUP_REMOVED lines=28> */
.L_x_226:
[----:B--2---:R-:W-:Y:S01]  /*129f0*/  SHF.R.U32.HI R41, RZ, 0x15, R59 ;  /* 0x00000015ff297819 */ /* 0x004fe2000001163b */
        /* <DEDUP_REMOVED lines=21> */
.L_x_227:
[----:B------:R-:W-:Y:S01]  /*12b50*/  ISETP.NE.AND P0, PT, R76, R79, PT ;  /* 0x0000004f4c00720c */ /* 0x000fe20003f05270 */
[----:B------:R-:W-:-:S12]  /*12b60*/  WARPSYNC.ALL ;  /* 0x0000000000007948 */ /* 0x000fd80003800000 */
        /* <DEDUP_REMOVED lines=17> */
.L_x_228:
[----:B--2---:R-:W-:Y:S01]  /*12c80*/  SHF.R.U32.HI R25, RZ, 0x15, R58 ;  /* 0x00000015ff197819 */ /* 0x004fe2000001163a */
[----:B------:R-:W-:Y:S05]  /*12c90*/  WARPSYNC.ALL ;  /* 0x0000000000007948 */ /* 0x000fea0003800000 */
[----:B------:R-:W-:Y:S02]  /*12ca0*/  R2UR UR4, R22 ;  /* 0x00000000160472ca */ /* 0x000fe400000e0000 */
[----:B------:R-:W-:-:S11]  /*12cb0*/  ISETP.NE.AND P0, PT, R76, R25, PT ;  /* 0x000000194c00720c */ /* 0x000fd60003f05270 */
[----:B------:R2:W-:Y:S02]  /*12cc0*/  STTM.x16 tmem[UR4+0x200], R0 ;  /* 0x00020000000079ed */ /* 0x0005e40008240004 */
[----:B------:R-:W-:Y:S05]  /*12cd0*/  @!P0 BRA `(.L_x_229) ;  /* 0x0000000000408947 */ /* 0x000fea0003800000 */
[----:B--2---:R-:W-:Y:S01]  /*12ce0*/  MOV R14, 0x8 ;  /* 0x00000008000e7802 */ /* 0x004fe20000000f00 */
        /* <DEDUP_REMOVED lines=15> */
.L_x_229:
[----:B------:R-:W-:Y:S01]  /*12de0*/  ISETP.NE.AND P0, PT, R76, R41, PT ;  /* 0x000000294c00720c */ /* 0x000fe20003f05270 */
[----:B------:R-:W-:-:S12]  /*12df0*/  WARPSYNC.ALL ;  /* 0x0000000000007948 */ /* 0x000fd80003800000 */
        /* <DEDUP_REMOVED lines=17> */
.L_x_230:
[----:B------:R-:W-:Y:S01]  /*12f10*/  SHF.R.U32.HI R27, RZ, 0x15, R57 ;  /* 0x00000015ff1b7819 */ /* 0x000fe20000011639 */
[----:B------:R-:W-:Y:S05]  /*12f20*/  WARPSYNC.ALL ;  /* 0x0000000000007948 */ /* 0x000fea0003800000 */
[----:B------:R-:W-:Y:S02]  /*12f30*/  R2UR UR4, R22 ;  /* 0x00000000160472ca */ /* 0x000fe400000e0000 */
[----:B------:R-:W-:-:S11]  /*12f40*/  ISETP.NE.AND P0, PT, R76, R27, PT ;  /* 0x0000001b4c00720c */ /* 0x000fd60003f05270 */
[----:B------:R3:W-:Y:S02]  /*12f50*/  STTM.x16 tmem[UR4+0x210], R0 ;  /* 0x00021000000079ed */ /* 0x0007e40008240004 */
[----:B------:R-:W-:Y:S05]  /*12f60*/  @!P0 BRA `(.L_x_231) ;  /* 0x0000000000408947 */ /* 0x000fea0003800000 */
[----:B--23--:R-:W-:Y:S01]  /*12f70*/  MOV R14, 0x8 ;  /* 0x00000008000e7802 */ /* 0x00cfe20000000f00 */
        /* <DEDUP_REMOVED lines=15> */
.L_x_231:
[----:B------:R-:W-:Y:S01]  /*13070*/  ISETP.NE.AND P0, PT, R76, R25, PT ;  /* 0x000000194c00720c */ /* 0x000fe20003f05270 */
[----:B------:R-:W-:-:S12]  /*13080*/  WARPSYNC.ALL ;  /* 0x0000000000007948 */ /* 0x000fd80003800000 */
        /* <DEDUP_REMOVED lines=17> */
.L_x_232:
[----:B------:R-:W-:Y:S01]  /*131a0*/  SHF.R.U32.HI R25, RZ, 0x15, R56 ;  /* 0x00000015ff197819 */ /* 0x000fe20000011638 */
[----:B------:R-:W-:Y:S05]  /*131b0*/  WARPSYNC.ALL ;  /* 0x0000000000007948 */ /* 0x000fea0003800000 */
[----:B------:R-:W-:Y:S02]  /*131c0*/  R2UR UR4, R22 ;  /* 0x00000000160472ca */ /* 0x000fe400000e0000 */
[----:B------:R-:W-:-:S11]  /*131d0*/  ISETP.NE.AND P0, PT, R76, R25, PT ;  /* 0x000000194c00720c */ /* 0x000fd60003f05270 */
[----:B------:R4:W-:Y:S02]  /*131e0*/  STTM.x16 tmem[UR4+0x220], R0 ;  /* 0x00022000000079ed */ /* 0x0009e40008240004 */
[----:B------:R-:W-:Y:S05]  /*131f0*/  @!P0 BRA `(.L_x_233) ;  /* 0x0000000000408947 */ /* 0x000fea0003800000 */
[----:B--234-:R-:W-:Y:S01]  /*13200*/  MOV R14, 0x8 ;  /* 0x00000008000e7802 */ /* 0x01cfe20000000f00 */
        /* <DEDUP_REMOVED lines=15> */
.L_x_233:
[----:B------:R-:W-:Y:S01]  /*13300*/  ISETP.NE.AND P0, PT, R76, R27, PT ;  /* 0x0000001b4c00720c */ /* 0x000fe20003f05270 */
[----:B------:R-:W-:-:S12]  /*13310*/  WARPSYNC.ALL ;  /* 0x0000000000007948 */ /* 0x000fd80003800000 */
        /* <DEDUP_REMOVED lines=17> */
.L_x_234:
[----:B------:R-:W-:Y:S01]  /*13430*/  SHF.R.U32.HI R27, RZ, 0x15, R23 ;  /* 0x00000015ff1b7819 */ /* 0x000fe20000011617 */
[----:B------:R-:W-:Y:S05]  /*13440*/  WARPSYNC.ALL ;  /* 0x0000000000007948 */ /* 0x000fea0003800000 */
[----:B------:R-:W-:Y:S02]  /*13450*/  R2UR UR4, R22 ;  /* 0x00000000160472ca */ /* 0x000fe400000e0000 */
[----:B------:R-:W-:-:S11]  /*13460*/  ISETP.NE.AND P0, PT, R76, R27, PT ;  /* 0x0000001b4c00720c */ /* 0x000fd60003f05270 */
[----:B------:R1:W-:Y:S02]  /*13470*/  STTM.x16 tmem[UR4+0x230], R0 ;  /* 0x00023000000079ed */ /* 0x0003e40008240004 */
[----:B------:R-:W-:Y:S05]  /*13480*/  @!P0 BRA `(.L_x_235) ;  /* 0x0000000000408947 */ /* 0x000fea0003800000 */
[----:B-1234-:R-:W-:Y:S01]  /*13490*/  MOV R14, 0x8 ;  /* 0x00000008000e7802 */ /* 0x01efe20000000f00 */
[----:B------:R-:W1:Y:S01]  /*134a0*/  LDCU.64 UR8, c[0x4][0xb0] ;  /* 0x01001600ff0877ac */ /* 0x000e620008000a00 */
[----:B------:R-:W-:Y:S02]  /*134b0*/  HFMA2 R12, -RZ, RZ, 0, 5.9604644775390625e-08 ;  /* 0x00000001ff0c7431 */ /* 0x000fe400000001ff */
[----:B------:R-:W-:Y:S01]  /*134c0*/  IMAD.MOV.U32 R8, RZ, RZ, 0x192 ;  /* 0x00000192ff087424 */ /* 0x000fe200078e00ff */
[----:B------:R-:W2:Y:S01]  /*134d0*/  LDCU.64 UR6, c[0x4][0xb8] ;  /* 0x01001700ff0677ac */ /* 0x000ea20008000a00 */
[----:B------:R-:W3:Y:S01]  /*134e0*/  LDC.64 R14, c[0x4][R14] ;  /* 0x010000000e0e7b82 */ /* 0x000ee20000000a00 */
[----:B------:R-:W-:Y:S01]  /*134f0*/  IMAD.MOV.U32 R13, RZ, RZ, RZ ;  /* 0x000000ffff0d7224 */ /* 0x000fe200078e00ff */
[----:B------:R-:W4:Y:S01]  /*13500*/  LDCU.64 UR4, c[0x4][0x30] ;  /* 0x01000600ff0477ac */ /* 0x000f220008000a00 */
[----:B-1----:R-:W-:Y:S01]  /*13510*/  IMAD.U32 R4, RZ, RZ, UR8 ;  /* 0x00000008ff047e24 */ /* 0x002fe2000f8e00ff */
[----:B------:R-:W-:Y:S01]  /*13520*/  MOV R5, UR9 ;  /* 0x0000000900057c02 */ /* 0x000fe20008000f00 */
[----:B--2---:R-:W-:Y:S01]  /*13530*/  IMAD.U32 R6, RZ, RZ, UR6 ;  /* 0x00000006ff067e24 */ /* 0x004fe2000f8e00ff */
[----:B------:R-:W-:Y:S01]  /*13540*/  MOV R7, UR7 ;  /* 0x0000000700077c02 */ /* 0x000fe20008000f00 */
[----:B----4-:R-:W-:Y:S01]  /*13550*/  IMAD.U32 R10, RZ, RZ, UR4 ;  /* 0x00000004ff0a7e24 */ /* 0x010fe2000f8e00ff */
[----:B------:R-:W-:-:S02]  /*13560*/  MOV R11, UR5 ;  /* 0x00000005000b7c02 */ /* 0x000fc40008000f00 */
[----:B------:R-:W-:-:S07]  /*13570*/  LEPC R20, `(.L_x_235) ;  /* 0x000000001014794e */ /* 0x000fce0000000000 */
[----:B---3--:R-:W-:Y:S05]  /*13580*/  CALL.ABS.NOINC R14 ;  /* 0x000000000e007343 */ /* 0x008fea0003c00000 */
.L_x_235:
[----:B------:R-:W-:Y:S01]  /*13590*/  ISETP.NE.AND P0, PT, R76, R25, PT ;  /* 0x000000194c00720c */ /* 0x000fe20003f05270 */
[----:B------:R-:W-:-:S12]  /*135a0*/  WARPSYNC.ALL ;  /* 0x0000000000007948 */ /* 0x000fd80003800000 */
        /* <DEDUP_REMOVED lines=17> */
.L_x_236:
        /* <DEDUP_REMOVED lines=22> */
.L_x_237:
        /* <DEDUP_REMOVED lines=19> */
.L_x_238:
        /* <DEDUP_REMOVED lines=22> */
.L_x_239:
        /* <DEDUP_REMOVED lines=19> */
.L_x_240:
        /* <DEDUP_REMOVED lines=21> */
.L_x_241:
[----:B------:R-:W-:Y:S05]  /*13d30*/  WARPSYNC.ALL ;  /* 0x0000000000007948 */ /* 0x000fea0003800000 */
[----:B------:R-:W-:-:S13]  /*13d40*/  R2UR UR4, R22 ;  /* 0x00000000160472ca */ /* 0x000fda00000e0000 */
[----:B------:R1:W-:Y:S02]  /*13d50*/  STTM.x16 tmem[UR4+0x270], R0 ;  /* 0x00027000000079ed */ /* 0x0003e40008240004 */
.L_x_209:
[----:B------:R-:W-:-:S09]  /*13d60*/  UISETP.NE.AND UP0, UPT, UR42, URZ, UPT ;  /* 0x000000ff2a00728c */ /* 0x000fd2000bf05270 */
[----:B------:R-:W-:Y:S05]  /*13d70*/  BRA.U !UP0, `(.L_x_242) ;  /* 0x0000000108047547 */ /* 0x000fea000b800000 */
[----:B------:R-:W-:Y:S05]  /*13d80*/  BPT.TRAP 0x1 ;  /* 0x000000040000795c */ /* 0x000fea0000300000 */
.L_x_242:
[----:B------:R-:W-:Y:S02]  /*13d90*/  UPRMT UR5, UR49, 0x654, UR48 ;  /* 0x0000065431057896 */ /* 0x000fe40008000030 */
[----:B------:R-:W-:-:S07]  /*13da0*/  UISETP.NE.AND UP0, UPT, UR41, URZ, UPT ;  /* 0x000000ff2900728c */ /* 0x000fce000bf05270 */
[----:B------:R-:W-:Y:S01]  /*13db0*/  SYNCS.ARRIVE.TRANS64.RED.A1T0 RZ, [UR5], RZ ;  /* 0x000000ffffff79a7 */ /* 0x000fe20008100405 */
[----:B------:R-:W1:Y:S01]  /*13dc0*/  FENCE.VIEW.ASYNC.T ;  /* 0x00000000000073c6 */ /* 0x000e620000000200 */
[----:B------:R-:W-:Y:S05]  /*13dd0*/  BRA.U UP0, `(.L_x_243) ;  /* 0x0000000100087547 */ /* 0x000fea000b800000 */
[----:B------:R-:W-:Y:S05]  /*13de0*/  BPT.TRAP 0x1 ;  /* 0x000000040000795c */ /* 0x000fea0000300000 */
[----:B------:R-:W-:Y:S05]  /*13df0*/  BPT.TRAP 0x1 ;  /* 0x000000040000795c */ /* 0x000fea0000300000 */
.L_x_243:
[----:B------:R-:W-:Y:S02]  /*13e00*/  UIADD3 UR4, UPT, UPT, UR36, 0x500a8, URZ ;  /* 0x000500a824047890 */ /* 0x000fe4000fffe0ff */
[----:B------:R-:W-:Y:S02]  /*13e10*/  UISETP.NE.AND UP0, UPT, UR43, URZ, UPT ;  /* 0x000000ff2b00728c */ /* 0x000fe4000bf05270 */
[----:B------:R-:W-:Y:S02]  /*13e20*/  UPRMT UR4, UR49, 0x654, UR4 ;  /* 0x0000065431047896 */ /* 0x000fe40008000004 */
[----:B------:R-:W-:Y:S02]  /*13e30*/  ULOP3.LUT UR38, UR38, 0x1, URZ, 0x3c, !UPT ;  /* 0x0000000126267892 */ /* 0x000fe4000f8e3cff */
[----:B------:R-:W-:-:S05]  /*13e40*/  ULOP3.LUT UR39, UR39, 0x1, URZ, 0x3c, !UPT ;  /* 0x0000000127277892 */ /* 0x000fca000f8e3cff */
[----:B-1----:R-:W-:Y:S01]  /*13e50*/  SYNCS.ARRIVE.TRANS64.RED.A1T0 RZ, [UR4], RZ ;  /* 0x000000ffffff79a7 */ /* 0x002fe20008100404 */
[----:B------:R-:W-:Y:S06]  /*13e60*/  BRA.U UP0, `(.L_x_244) ;  /* 0xffffff9d00107547 */ /* 0x000fec000b83ffff */
.L_x_164:
[----:B------:R-:W-:-:S09]  /*13e70*/  UISETP.NE.AND UP0, UPT, UR45, URZ, UPT ;  /* 0x000000ff2d00728c */ /* 0x000fd2000bf05270 */
[----:B------:R-:W-:Y:S05]  /*13e80*/  BRA.U !UP0, `(.L_x_245) ;  /* 0x0000000108047547 */ /* 0x000fea000b800000 */
[----:B------:R-:W-:Y:S05]  /*13e90*/  BPT.TRAP 0x1 ;  /* 0x000000040000795c */ /* 0x000fea0000300000 */
.L_x_245:
[----:B------:R-:W5:Y:S01]  /*13ea0*/  S2R R26, SR_CgaCtaId ;  /* 0x00000000001a7919 */ /* 0x000f620000008800 */
[----:B------:R-:W-:Y:S01]  /*13eb0*/  MOV R23, 0x400 ;  /* 0x0000040000177802 */ /* 0x000fe20000000f00 */
[----:B------:R-:W-:-:S03]  /*13ec0*/  UISETP.NE.AND UP0, UPT, UR42, URZ, UPT ;  /* 0x000000ff2a00728c */ /* 0x000fc6000bf05270 */
[----:B-----5:R-:W-:-:S05]  /*13ed0*/  LEA R23, R26, R23, 0x18 ;  /* 0x000000171a177211 */ /* 0x020fca00078ec0ff */
[----:B------:R-:W-:-:S05]  /*13ee0*/  VIADD R37, R23, 0x50088 ;  /* 0x0005008817257836 */ /* 0x000fca0000000000 */
[----:B-1234-:R-:W-:-:S04]  /*13ef0*/  PRMT R0, R26, 0x654, R37 ;  /* 0x000006541a007816 */ /* 0x01efc80000000025 */
[----:B------:R1:W-:Y:S01]  /*13f00*/  SYNCS.ARRIVE.TRANS64.RED.A1T0 RZ, [R0+URZ], RZ ;  /* 0x000000ff00ff79a7 */ /* 0x0003e200081004ff */
[----:B------:R-:W-:Y:S05]  /*13f10*/  BRA.U !UP0, `(.L_x_246) ;  /* 0x0000000108047547 */ /* 0x000fea000b800000 */
[----:B------:R-:W-:Y:S05]  /*13f20*/  BPT.TRAP 0x1 ;  /* 0x000000040000795c */ /* 0x000fea0000300000 */
.L_x_246:
[----:B-1----:R-:W-:-:S04]  /*13f30*/  MOV R0, UR39 ;  /* 0x0000002700007c02 */ /* 0x002fc80008000f00 */
[----:B------:R-:W-:-:S04]  /*13f40*/  SHF.L.U32 R0, R0, 0x1f, RZ ;  /* 0x0000001f00007819 */ /* 0x000fc800000006ff */
[----:B------:R-:W1:Y:S02]  /*13f50*/  SYNCS.PHASECHK.TRANS64.TRYWAIT P0, [R23+URZ+0x50070], R0 ;  /* 0x05007000170075a7 */ /* 0x000e6400080011ff */
[----:B-1----:R-:W-:Y:S05]  /*13f60*/  @!P0 BRA `(.L_x_247) ;  /* 0x0000017c00048947 */ /* 0x002fea0003800000 */
.L_x_462:
[----:B------:R-:W-:Y:S01]  /*13f70*/  R2UR UR4, R22 ;  /* 0x00000000160472ca */ /* 0x000fe200000e0000 */
[----:B------:R-:W-:-:S12]  /*13f80*/  UISETP.NE.AND UP0, UPT, UR42, URZ, UPT ;  /* 0x000000ff2a00728c */ /* 0x000fd8000bf05270 */
[----:B------:R-:W2:Y:S02]  /*13f90*/  LDTM.x2 R24, tmem[UR4] ;  /* 0x00000004001879ee */ /* 0x000ea400080c0000 */
[----:B--2---:R-:W-:Y:S05]  /*13fa0*/  BRA.U !UP0, `(.L_x_248) ;  /* 0x0000000108047547 */ /* 0x004fea000b800000 */
[----:B------:R-:W-:Y:S05]  /*13fb0*/  BPT.TRAP 0x1 ;  /* 0x000000040000795c */ /* 0x000fea0000300000 */
.L_x_248:
[----:B------:R-:W-:Y:S01]  /*13fc0*/  SYNCS.ARRIVE.TRANS64.RED.A1T0 RZ, [UR5], RZ ;  /* 0x000000ffffff79a7 */ /* 0x000fe20008100405 */
[----:B------:R-:W-:-:S09]  /*13fd0*/  UISETP.NE.AND UP0, UPT, UR41, URZ, UPT ;  /* 0x000000ff2900728c */ /* 0x000fd2000bf05270 */
[----:B------:R-:W-:Y:S05]  /*13fe0*/  BRA.U UP0, `(.L_x_249) ;  /* 0x0000000100047547 */ /* 0x000fea000b800000 */
[----:B------:R-:W-:Y:S05]  /*13ff0*/  BPT.TRAP 0x1 ;  /* 0x000000040000795c */ /* 0x000fea0000300000 */
.L_x_249:
[----:B-1----:R-:W-:-:S04]  /*14000*/  MOV R0, UR38 ;  /* 0x0000002600007c02 */ /* 0x002fc80008000f00 */
[----:B------:R-:W-:-:S04]  /*14010*/  SHF.L.U32 R0, R0, 0x1f, RZ ;  /* 0x0000001f00007819 */ /* 0x000fc800000006ff */
[----:B------:R-:W1:Y:S02]  /*14020*/  SYNCS.PHASECHK.TRANS64.TRYWAIT P0, [R23+URZ+0x50090], R0 ;  /* 0x05009000170075a7 */ /* 0x000e6400080011ff */
[----:B-1----:R-:W-:Y:S05]  /*14030*/  @!P0 BRA `(.L_x_250) ;  /* 0x0000017800e48947 */ /* 0x002fea0003800000 */
.L_x_463:
[----:B------:R-:W-:-:S09]  /*14040*/  UISETP.NE.AND UP0, UPT, UR41, URZ, UPT ;  /* 0x000000ff2900728c */ /* 0x000fd2000bf05270 */
[----:B------:R-:W-:Y:S05]  /*14050*/  BRA.U UP0, `(.L_x_251) ;  /* 0x0000000100047547 */ /* 0x000fea000b800000 */
[----:B------:R-:W-:Y:S05]  /*14060*/  BPT.TRAP 0x1 ;  /* 0x000000040000795c */ /* 0x000fea0000300000 */
.L_x_251:
[----:B-1----:R-:W-:Y:S01]  /*14070*/  MOV R0, 0x1 ;  /* 0x0000000100007802 */ /* 0x002fe20000000f00 */
[----:B------:R1:W2:Y:S03]  /*14080*/  MUFU.RCP R3, R24 ;  /* 0x0000001800037308 */ /* 0x0002a60000001000 */
[----:B------:R-:W-:-:S04]  /*14090*/  SHF.L.U32 R0, R0, 0x1f, RZ ;  /* 0x0000001f00007819 */ /* 0x000fc800000006ff */
[----:B------:R-:W3:Y:S02]  /*140a0*/  SYNCS.PHASECHK.TRANS64.TRYWAIT P0, [R23+URZ+0x500c0], R0 ;  /* 0x0500c000170075a7 */ /* 0x000ee400080011ff */
[----:B-123--:R-:W-:Y:S05]  /*140b0*/  @!P0 BRA `(.L_x_252) ;  /* 0x0000017800d88947 */ /* 0x00efea0003800000 */
.L_x_464:
[----:B------:R-:W2:Y:S01]  /*140c0*/  LDCU UR4, c[0x0][0x708] ;  /* 0x0000e100ff0477ac */ /* 0x000ea20008000800 */
[----:B-1----:R-:W-:Y:S01]  /*140d0*/  FFMA R0, -R24, R3, 1 ;  /* 0x3f80000018007423 */ /* 0x002fe20000000103 */
[----:B------:R-:W1:Y:S01]  /*140e0*/  LDC R35, c[0x0][0x708] ;  /* 0x0001c200ff237b82 */ /* 0x000e620000000800 */
[----:B------:R-:W-:Y:S02]  /*140f0*/  BSSY.RECONVERGENT B2, `(.L_x_253) ;  /* 0x000000b000027945 */ /* 0x000fe40003800200 */
[----:B------:R-:W-:Y:S01]  /*14100*/  FFMA R0, R3, R0, R3 ;  /* 0x0000000003007223 */ /* 0x000fe20000000003 */
[----:B--2---:R-:W-:-:S03]  /*14110*/  MOV R3, UR4 ;  /* 0x0000000400037c02 */ /* 0x004fc60008000f00 */
[----:B------:R-:W-:Y:S01]  /*14120*/  FFMA R29, R0, UR4, RZ ;  /* 0x00000004001d7c23 */ /* 0x000fe200080000ff */
[----:B------:R-:W2:Y:S03]  /*14130*/  FCHK P0, R3, R24 ;  /* 0x0000001803007302 */ /* 0x000ea60000000000 */
[----:B------:R-:W-:-:S04]  /*14140*/  FFMA R4, -R24, R29, UR4 ;  /* 0x0000000418047e23 */ /* 0x000fc8000800011d */
[----:B------:R-:W-:Y:S01]  /*14150*/  FFMA R29, R0, R4, R29 ;  /* 0x00000004001d7223 */ /* 0x000fe2000000001d */
[----:B--2---:R-:W-:Y:S06]  /*14160*/  @!P0 BRA `(.L_x_254) ;  /* 0x00000000000c8947 */ /* 0x004fec0003800000 */
[----:B------:R-:W-:Y:S02]  /*14170*/  MOV R4, 0x14190 ;  /* 0x0001419000047802 */ /* 0x000fe40000000f00 */
[----:B-1----:R-:W-:Y:S05]  /*14180*/  CALL.REL.NOINC `($__internal_3_$__cuda_sm3x_div_rn_noftz_f32_slowpath) ;  /* 0x0000018400287944 */ /* 0x002fea0003c00000 */
[----:B------:R-:W-:Y:S02]  /*14190*/  MOV R29, R34 ;  /* 0x00000022001d7202 */ /* 0x000fe40000000f00 */
.L_x_254:
[----:B------:R-:W-:Y:S05]  /*141a0*/  BSYNC.RECONVERGENT B2 ;  /* 0x0000000000027941 */ /* 0x000fea0003800200 */
.L_x_253:
[----:B------:R-:W-:Y:S01]  /*141b0*/  VIADD R3, R22, 0x100 ;  /* 0x0000010016037836 */ /* 0x000fe20000000000 */
[C---:B------:R-:W-:Y:S01]  /*141c0*/  LOP3.LUT R28, R17.reuse, 0x3, RZ, 0xc0, !PT ;  /* 0x00000003111c7812 */ /* 0x040fe200078ec0ff */
[C---:B------:R-:W-:Y:S02]  /*141d0*/  IMAD.SHL.U32 R0, R16.reuse, 0x100, RZ ;  /* 0x0000010010007824 */ /* 0x040fe400078e00ff */
[----:B------:R-:W-:Y:S01]  /*141e0*/  IMAD.SHL.U32 R16, R16, 0x40, RZ ;  /* 0x0000004010107824 */ /* 0x000fe200078e00ff */
[----:B------:R-:W-:Y:S01]  /*141f0*/  SHF.R.U32.HI R3, RZ, 0x15, R3 ;  /* 0x00000015ff037819 */ /* 0x000fe20000011603 */
[----:B------:R-:W-:Y:S01]  /*14200*/  IMAD.SHL.U32 R27, R17, 0x2000, RZ ;  /* 0x00002000111b7824 */ /* 0x000fe200078e00ff */
[----:B------:R-:W-:Y:S02]  /*14210*/  LOP3.LUT R5, R0, 0x1800, RZ, 0xc0, !PT ;  /* 0x0000180000057812 */ /* 0x000fe400078ec0ff */
[----:B------:R-:W-:Y:S02]  /*14220*/  ISETP.NE.AND P0, PT, R28, R3, PT ;  /* 0x000000031c00720c */ /* 0x000fe40003f05270 */
[----:B------:R-:W-:-:S04]  /*14230*/  LOP3.LUT R16, R5, 0x1c0, R16, 0xf8, !PT ;  /* 0x000001c005107812 */ /* 0x000fc800078ef810 */
[----:B------:R-:W-:-:S07]  /*14240*/  LOP3.LUT R27, R16, 0x6000, R27, 0xf8, !PT ;  /* 0x00006000101b7812 */ /* 0x000fce00078ef81b */
        /* <DEDUP_REMOVED lines=17> */
.L_x_255:
[----:B------:R-:W2:Y:S01]  /*14360*/  S2R R0, SR_SWINHI ;  /* 0x0000000000007919 */ /* 0x000ea20000002f00 */
[----:B------:R-:W-:Y:S05]  /*14370*/  WARPSYNC.ALL ;  /* 0x0000000000007948 */ /* 0x000fea0003800000 */
[----:B------:R-:W-:-:S13]  /*14380*/  R2UR UR4, R22 ;  /* 0x00000000160472ca */ /* 0x000fda00000e0000 */
[----:B------:R-:W3:Y:S01]  /*14390*/  LDTM.x16 R4, tmem[UR4+0x100] ;  /* 0x00010004000479ee */ /* 0x000ee20008240000 */
[----:B------:R-:W-:Y:S02]  /*143a0*/  MOV R30, R23 ;  /* 0x00000017001e7202 */ /* 0x000fe40000000f00 */
[----:B--2---:R-:W-:Y:S02]  /*143b0*/  MOV R31, R0 ;  /* 0x00000000001f7202 */ /* 0x004fe40000000f00 */
[----:B------:R-:W-:-:S05]  /*143c0*/  LEA R27, P0, R27, R30, 0x1 ;  /* 0x0000001e1b1b7211 */ /* 0x000fca00078008ff */
[----:B------:R-:W-:Y:S01]  /*143d0*/  IMAD.X R31, RZ, RZ, R31, P0 ;  /* 0x000000ffff1f7224 */ /* 0x000fe200000e061f */
[----:B------:R-:W-:Y:S01]  /*143e0*/  IADD3 R0, P0, PT, R27, 0x10, RZ ;  /* 0x000000101b007810 */ /* 0x000fe20007f1e0ff */
[C---:B---3--:R-:W-:Y:S02]  /*143f0*/  FMUL2 R20, R29.reuse.F32, R8.F32x2.HI_LO ;  /* 0x000000081d14724a */ /* 0x048fe40000040000 */
[C---:B------:R-:W-:Y:S02]  /*14400*/  FMUL2 R6, R29.reuse.F32, R6.F32x2.HI_LO ;  /* 0x000000061d06724a */ /* 0x040fe40000040000 */
[----:B------:R-:W-:Y:S01]  /*14410*/  FMUL2 R32, R29.F32, R10.F32x2.HI_LO ;  /* 0x0000000a1d20724a */ /* 0x000fe20000040000 */
[----:B------:R-:W-:Y:S01]  /*14420*/  F2FP.F16.F32.PACK_AB R10, R21, R20 ;  /* 0x00000014150a723e */ /* 0x000fe200000000ff */
[--C-:B------:R-:W-:Y:S02]  /*14430*/  IMAD.X R21, RZ, RZ, R31.reuse, P0 ;  /* 0x000000ffff157224 */ /* 0x100fe400000e061f */
[----:B------:R-:W-:Y:S01]  /*14440*/  FMUL2 R4, R29.F32, R4.F32x2.HI_LO ;  /* 0x000000041d04724a */ /* 0x000fe20000040000 */
[----:B------:R-:W-:Y:S01]  /*14450*/  F2FP.F16.F32.PACK_AB R9, R7, R6 ;  /* 0x000000060709723e */ /* 0x000fe200000000ff */
[----:B------:R-:W-:Y:S01]  /*14460*/  FMUL2 R12, R29.F32, R12.F32x2.HI_LO ;  /* 0x0000000c1d0c724a */ /* 0x000fe20000040000 */
[----:B------:R-:W-:Y:S01]  /*14470*/  SHF.R.U64 R6, R27, 0x3, R31 ;  /* 0x000000031b067819 */ /* 0x000fe2000000121f */
[C---:B------:R-:W-:Y:S01]  /*14480*/  FMUL2 R14, R29.reuse.F32, R14.F32x2.HI_LO ;  /* 0x0000000e1d0e724a */ /* 0x040fe20000040000 */
[----:B------:R-:W-:Y:S01]  /*14490*/  SHF.R.U64 R3, R0, 0x3, R21 ;  /* 0x0000000300037819 */ /* 0x000fe20000001215 */
[----:B------:R-:W-:Y:S01]  /*144a0*/  FMUL2 R16, R29.F32, R16.F32x2.HI_LO ;  /* 0x000000101d10724a */ /* 0x000fe20000040000 */
[----:B------:R-:W-:Y:S01]  /*144b0*/  F2FP.F16.F32.PACK_AB R8, R5, R4 ;  /* 0x000000040508723e */ /* 0x000fe200000000ff */
[----:B------:R-:W-:Y:S01]  /*144c0*/  FMUL2 R18, R29.F32, R18.F32x2.HI_LO ;  /* 0x000000121d12724a */ /* 0x000fe20000040000 */
[----:B------:R-:W-:-:S02]  /*144d0*/  F2FP.F16.F32.PACK_AB R11, R33, R32 ;  /* 0x00000020210b723e */ /* 0x000fc400000000ff */
[----:B------:R-:W-:Y:S02]  /*144e0*/  LOP3.LUT R30, R27, 0x70, R6, 0x78, !PT ;  /* 0x000000701b1e7812 */ /* 0x000fe400078e7806 */
[----:B------:R-:W-:Y:S02]  /*144f0*/  F2FP.F16.F32.PACK_AB R4, R13, R12 ;  /* 0x0000000c0d04723e */ /* 0x000fe400000000ff */
[----:B------:R-:W-:Y:S01]  /*14500*/  F2FP.F16.F32.PACK_AB R5, R15, R14 ;  /* 0x0000000e0f05723e */ /* 0x000fe200000000ff */
[----:B------:R2:W-:Y:S01]  /*14510*/  ST.E.128 desc[UR46][R30.64], R8 ;  /* 0x000000081e007985 */ /* 0x0005e2000c101d2e */
[----:B------:R-:W-:Y:S02]  /*14520*/  F2FP.F16.F32.PACK_AB R6, R17, R16 ;  /* 0x000000101106723e */ /* 0x000fe400000000ff */
[----:B------:R-:W-:Y:S01]  /*14530*/  LOP3.LUT R20, R0, 0x70, R3, 0x78, !PT ;  /* 0x0000007000147812 */ /* 0x000fe200078e7803 */
[----:B------:R-:W-:Y:S01]  /*14540*/  VIADD R3, R22, 0x110 ;  /* 0x0000011016037836 */ /* 0x000fe20000000000 */
[----:B------:R-:W-:-:S04]  /*14550*/  F2FP.F16.F32.PACK_AB R7, R19, R18 ;  /* 0x000000121307723e */ /* 0x000fc800000000ff */
[----:B------:R-:W-:Y:S01]  /*14560*/  SHF.R.U32.HI R3, RZ, 0x15, R3 ;  /* 0x00000015ff037819 */ /* 0x000fe20000011603 */
[----:B------:R2:W-:Y:S03]  /*14570*/  ST.E.128 desc[UR46][R20.64], R4 ;  /* 0x0000000414007985 */ /* 0x0005e6000c101d2e */
[----:B------:R-:W-:-:S13]  /*14580*/  ISETP.NE.AND P0, PT, R28, R3, PT ;  /* 0x000000031c00720c */ /* 0x000fda0003f05270 */
[----:B------:R-:W-:Y:S05]  /*14590*/  @!P0 BRA `(.L_x_256) ;  /* 0x0000000000408947 */ /* 0x000fea0003800000 */
[----:B------:R-:W-:Y:S01]  /*145a0*/  MOV R14, 0x8 ;  /* 0x00000008000e7802 */ /* 0x000fe20000000f00 */
[----:B------:R-:W3:Y:S01]  /*145b0*/  LDCU.64 UR8, c[0x4][0xb0] ;  /* 0x01001600ff0877ac */ /* 0x000ee20008000a00 */
[----:B------:R-:W-:Y:S02]  /*145c0*/  HFMA2 R12, -RZ, RZ, 0, 5.9604644775390625e-08 ;  /* 0x00000001ff0c7431 */ /* 0x000fe400000001ff */
[----:B--2---:R-:W-:Y:S01]  /*145d0*/  IMAD.MOV.U32 R8, RZ, RZ, 0x192 ;  /* 0x00000192ff087424 */ /* 0x004fe200078e00ff */
[----:B------:R-:W2:Y:S01]  /*145e0*/  LDCU.64 UR6, c[0x4][0xb8] ;  /* 0x01001700ff0677ac */ /* 0x000ea20008000a00 */
[----:B------:R-:W4:Y:S01]  /*145f0*/  LDC.64 R14, c[0x4][R14] ;  /* 0x010000000e0e7b82 */ /* 0x000f220000000a00 */
[----:B------:R-:W-:Y:S01]  /*14600*/  IMAD.MOV.U32 R13, RZ, RZ, RZ ;  /* 0x000000ffff0d7224 */ /* 0x000fe200078e00ff */
[----:B------:R-:W5:Y:S01]  /*14610*/  LDCU.64 UR4, c[0x4][0x40] ;  /* 0x01000800ff0477ac */ /* 0x000f620008000a00 */
[----:B---3--:R-:W-:Y:S01]  /*14620*/  IMAD.U32 R4, RZ, RZ, UR8 ;  /* 0x00000008ff047e24 */ /* 0x008fe2000f8e00ff */
[----:B------:R-:W-:Y:S01]  /*14630*/  MOV R5, UR9 ;  /* 0x0000000900057c02 */ /* 0x000fe20008000f00 */
[----:B--2---:R-:W-:Y:S01]  /*14640*/  IMAD.U32 R6, RZ, RZ, UR6 ;  /* 0x00000006ff067e24 */ /* 0x004fe2000f8e00ff */
[----:B------:R-:W-:Y:S01]  /*14650*/  MOV R7, UR7 ;  /* 0x0000000700077c02 */ /* 0x000fe20008000f00 */
[----:B-----5:R-:W-:Y:S01]  /*14660*/  IMAD.U32 R10, RZ, RZ, UR4 ;  /* 0x00000004ff0a7e24 */ /* 0x020fe2000f8e00ff */
[----:B------:R-:W-:-:S02]  /*14670*/  MOV R11, UR5 ;  /* 0x00000005000b7c02 */ /* 0x000fc40008000f00 */
[----:B------:R-:W-:-:S07]  /*14680*/  LEPC R20, `(.L_x_256) ;  /* 0x000000001014794e */ /* 0x000fce0000000000 */
[----:B-1--4-:R-:W-:Y:S05]  /*14690*/  CALL.ABS.NOINC R14 ;  /* 0x000000000e007343 */ /* 0x012fea0003c00000 */
.L_x_256:
[----:B------:R-:W-:Y:S05]  /*146a0*/  WARPSYNC.ALL ;  /* 0x0000000000007948 */ /* 0x000fea0003800000 */
[----:B------:R-:W-:Y:S02]  /*146b0*/  R2UR UR4, R22 ;  /* 0x00000000160472ca */ /* 0x000fe400000e0000 */
[C---:B------:R-:W-:Y:S02]  /*146c0*/  IADD3 R40, P0, PT, R27.reuse, 0x30, RZ ;  /* 0x000000301b287810 */ /* 0x040fe40007f1e0ff */
[----:B------:R-:W-:-:S03]  /*146d0*/  IADD3 R3, P1, PT, R27, 0x20, RZ ;  /* 0x000000201b037810 */ /* 0x000fc60007f3e0ff */
[--C-:B------:R-:W-:Y:S02]  /*146e0*/  IMAD.X R41, RZ, RZ, R31.reuse, P0 ;  /* 0x000000ffff297224 */ /* 0x100fe400000e061f */
[----:B------:R-:W-:-:S04]  /*146f0*/  IMAD.X R39, RZ, RZ, R31, P1 ;  /* 0x000000ffff277224 */ /* 0x000fc800008e061f */
[----:B--2---:R-:W2:Y:S01]  /*14700*/  LDTM.x16 R4, tmem[UR4+0x110] ;  /* 0x00011004000479ee */ /* 0x004ea20008240000 */
[----:B------:R-:W-:-:S04]  /*14710*/  SHF.R.U64 R0, R3, 0x3, R39 ;  /* 0x0000000303007819 */ /* 0x000fc80000001227 */
[----:B------:R-:W-:Y:S01]  /*14720*/  LOP3.LUT R38, R3, 0x70, R0, 0x78, !PT ;  /* 0x0000007003267812 */ /* 0x000fe200078e7800 */
[----:B------:R-:W-:-:S05]  /*14730*/  VIADD R3, R22, 0x120 ;  /* 0x0000012016037836 */ /* 0x000fca0000000000 */
[----:B------:R-:W-:-:S04]  /*14740*/  SHF.R.U32.HI R3, RZ, 0x15, R3 ;  /* 0x00000015ff037819 */ /* 0x000fc80000011603 */
[----:B------:R-:W-:Y:S01]  /*14750*/  ISETP.NE.AND P0, PT, R28, R3, PT ;  /* 0x000000031c00720c */ /* 0x000fe20003f05270 */
[C---:B--2---:R-:W-:Y:S01]  /*14760*/  FMUL2 R20, R29.reuse.F32, R8.F32x2.HI_LO ;  /* 0x000000081d14724a */ /* 0x044fe20000040000 */
[C---:B------:R-:W-:Y:S01]  /*14770*/  SHF.R.U64 R9, R40.reuse, 0x3, R41 ;  /* 0x0000000328097819 */ /* 0x040fe20000001229 */
[C---:B------:R-:W-:Y:S02]  /*14780*/  FMUL2 R4, R29.reuse.F32, R4.F32x2.HI_LO ;  /* 0x000000041d04724a */ /* 0x040fe40000040000 */
[C---:B------:R-:W-:Y:S01]  /*14790*/  FMUL2 R6, R29.reuse.F32, R6.F32x2.HI_LO ;  /* 0x000000061d06724a */ /* 0x040fe20000040000 */
[----:B------:R-:W-:Y:S01]  /*147a0*/  LOP3.LUT R40, R40, 0x70, R9, 0x78, !PT ;  /* 0x0000007028287812 */ /* 0x000fe200078e7809 */
[----:B------:R-:W-:Y:S01]  /*147b0*/  FMUL2 R32, R29.F32, R10.F32x2.HI_LO ;  /* 0x0000000a1d20724a */ /* 0x000fe20000040000 */
[----:B------:R-:W-:Y:S01]  /*147c0*/  F2FP.F16.F32.PACK_AB R8, R5, R4 ;  /* 0x000000040508723e */ /* 0x000fe200000000ff */
[----:B------:R-:W-:Y:S01]  /*147d0*/  FMUL2 R12, R29.F32, R12.F32x2.HI_LO ;  /* 0x0000000c1d0c724a */ /* 0x000fe20000040000 */
[----:B------:R-:W-:Y:S01]  /*147e0*/  F2FP.F16.F32.PACK_AB R9, R7, R6 ;  /* 0x000000060709723e */ /* 0x000fe200000000ff */
[----:B------:R-:W-:Y:S01]  /*147f0*/  FMUL2 R14, R29.F32, R14.F32x2.HI_LO ;  /* 0x0000000e1d0e724a */ /* 0x000fe20000040000 */
[----:B------:R-:W-:Y:S01]  /*14800*/  F2FP.F16.F32.PACK_AB R10, R21, R20 ;  /* 0x00000014150a723e */ /* 0x000fe200000000ff */
[----:B------:R-:W-:Y:S01]  /*14810*/  FMUL2 R16, R29.F32, R16.F32x2.HI_LO ;  /* 0x000000101d10724a */ /* 0x000fe20000040000 */
[----:B------:R-:W-:Y:S01]  /*14820*/  F2FP.F16.F32.PACK_AB R11, R33, R32 ;  /* 0x00000020210b723e */ /* 0x000fe200000000ff */
[----:B------:R-:W-:Y:S01]  /*14830*/  FMUL2 R18, R29.F32, R18.F32x2.HI_LO ;  /* 0x000000121d12724a */ /* 0x000fe20000040000 */
[----:B------:R-:W-:-:S02]  /*14840*/  F2FP.F16.F32.PACK_AB R4, R13, R12 ;  /* 0x0000000c0d04723e */ /* 0x000fc400000000ff */
[----:B------:R-:W-:Y:S01]  /*14850*/  F2FP.F16.F32.PACK_AB R5, R15, R14 ;  /* 0x0000000e0f05723e */ /* 0x000fe200000000ff */
[----:B------:R2:W-:Y:S01]  /*14860*/  ST.E.128 desc[UR46][R38.64], R8 ;  /* 0x0000000826007985 */ /* 0x0005e2000c101d2e */
[----:B------:R-:W-:Y:S02]  /*14870*/  F2FP.F16.F32.PACK_AB R6, R17, R16 ;  /* 0x000000101106723e */ /* 0x000fe400000000ff */
[----:B------:R-:W-:-:S05]  /*14880*/  F2FP.F16.F32.PACK_AB R7, R19, R18 ;  /* 0x000000121307723e */ /* 0x000fca00000000ff */
[----:B------:R2:W-:Y:S01]  /*14890*/  ST.E.128 desc[UR46][R40.64], R4 ;  /* 0x0000000428007985 */ /* 0x0005e2000c101d2e */
        /* <DEDUP_REMOVED lines=17> */
.L_x_257:
[----:B------:R-:W-:Y:S05]  /*149b0*/  WARPSYNC.ALL ;  /* 0x0000000000007948 */ /* 0x000fea0003800000 */
[----:B------:R-:W-:Y:S02]  /*149c0*/  R2UR UR4, R22 ;  /* 0x00000000160472ca */ /* 0x000fe400000e0000 */
[C---:B--2---:R-:W-:Y:S02]  /*149d0*/  IADD3 R40, P0, PT, R27.reuse, 0x50, RZ ;  /* 0x000000501b287810 */ /* 0x044fe40007f1e0ff */
[----:B------:R-:W-:-:S03]  /*149e0*/  IADD3 R3, P1, PT, R27, 0x40, RZ ;  /* 0x000000401b037810 */ /* 0x000fc60007f3e0ff */
[--C-:B------:R-:W-:Y:S02]  /*149f0*/  IMAD.X R41, RZ, RZ, R31.reuse, P0 ;  /* 0x000000ffff297224 */ /* 0x100fe400000e061f */
[----:B------:R-:W-:-:S04]  /*14a00*/  IMAD.X R39, RZ, RZ, R31, P1 ;  /* 0x000000ffff277224 */ /* 0x000fc800008e061f */
[----:B------:R-:W2:Y:S01]  /*14a10*/  LDTM.x16 R4, tmem[UR4+0x120] ;  /* 0x00012004000479ee */ /* 0x000ea20008240000 */
        /* <DEDUP_REMOVED lines=42> */
.L_x_258:
        /* <DEDUP_REMOVED lines=49> */
.L_x_259:
        /* <DEDUP_REMOVED lines=49> */
.L_x_260:
        /* <DEDUP_REMOVED lines=49> */
.L_x_261:
        /* <DEDUP_REMOVED lines=49> */
.L_x_262:
[----:B------:R-:W-:Y:S05]  /*15900*/  WARPSYNC.ALL ;  /* 0x0000000000007948 */ /* 0x000fea0003800000 */
[C---:B------:R-:W-:Y:S01]  /*15910*/  R2UR UR4, R22.reuse ;  /* 0x00000000160472ca */ /* 0x040fe200000e0000 */
[----:B------:R-:W-:Y:S01]  /*15920*/  VIADD R53, R22, 0x180 ;  /* 0x0000018016357836 */ /* 0x000fe20000000000 */
[C---:B--2---:R-:W-:Y:S02]  /*15930*/  IADD3 R40, P0, PT, R27.reuse, 0x470, RZ ;  /* 0x000004701b287810 */ /* 0x044fe40007f1e0ff */
[----:B------:R-:W-:Y:S02]  /*15940*/  IADD3 R3, P1, PT, R27, 0x460, RZ ;  /* 0x000004601b037810 */ /* 0x000fe40007f3e0ff */
[----:B------:R-:W-:Y:S01]  /*15950*/  SHF.R.U32.HI R53, RZ, 0x15, R53 ;  /* 0x00000015ff357819 */ /* 0x000fe20000011635 */
[----:B------:R-:W-:-:S02]  /*15960*/  IMAD.X R41, RZ, RZ, R31, P0 ;  /* 0x000000ffff297224 */ /* 0x000fc400000e061f */
[----:B------:R-:W-:Y:S01]  /*15970*/  IMAD.X R39, RZ, RZ, R31, P1 ;  /* 0x000000ffff277224 */ /* 0x000fe200008e061f */
[----:B------:R-:W-:-:S03]  /*15980*/  ISETP.NE.AND P0, PT, R28, R53, PT ;  /* 0x000000351c00720c */ /* 0x000fc60003f05270 */
[----:B------:R-:W2:Y:S01]  /*15990*/  LDTM.x16 R4, tmem[UR4+0x170] ;  /* 0x00017004000479ee */ /* 0x000ea20008240000 */
[----:B------:R-:W-:-:S04]  /*159a0*/  SHF.R.U64 R0, R3, 0x3, R39 ;  /* 0x0000000303007819 */ /* 0x000fc80000001227 */
[----:B------:R-:W-:Y:S01]  /*159b0*/  LOP3.LUT R38, R3, 0x70, R0, 0x78, !PT ;  /* 0x0000007003267812 */ /* 0x000fe200078e7800 */
        /* <DEDUP_REMOVED lines=37> */
.L_x_263:
        /* <DEDUP_REMOVED lines=49> */
.L_x_264:
        /* <DEDUP_REMOVED lines=49> */
.L_x_265:
        /* <DEDUP_REMOVED lines=49> */
.L_x_266:
        /* <DEDUP_REMOVED lines=49> */
.L_x_267:
        /* <DEDUP_REMOVED lines=49> */
.L_x_268:
        /* <DEDUP_REMOVED lines=9> */
[----:B--2---:R-:W-:Y:S01]  /*16bf0*/  FMUL2 R20, R29.F32, R8.F32x2.HI_LO ;  /* 0x000000081d14724a */ /* 0x004fe20000040000 */
[----:B------:R-:W-:Y:S01]  /*16c00*/  SHF.R.U64 R8, R41, 0x3, R55 ;  /* 0x0000000329087819 */ /* 0x000fe20000001237 */
[C---:B------:R-:W-:Y:S02]  /*16c10*/  FMUL2 R4, R29.reuse.F32, R4.F32x2.HI_LO ;  /* 0x000000041d04724a */ /* 0x040fe40000040000 */
[----:B------:R-:W-:Y:S01]  /*16c20*/  FMUL2 R6, R29.F32, R6.F32x2.HI_LO ;  /* 0x000000061d06724a */ /* 0x000fe20000040000 */
        /* <DEDUP_REMOVED lines=11> */
[----:B------:R-:W-:Y:S01]  /*16ce0*/  VIADD R41, R22, 0x1e0 ;  /* 0x000001e016297836 */ /* 0x000fe20000000000 */
[----:B------:R-:W-:Y:S01]  /*16cf0*/  F2FP.F16.F32.PACK_AB R5, R15, R14 ;  /* 0x0000000e0f05723e */ /* 0x000fe200000000ff */
[----:B------:R2:W-:Y:S01]  /*16d00*/  ST.E.128 desc[UR46][R38.64], R8 ;  /* 0x0000000826007985 */ /* 0x0005e2000c101d2e */
[----:B------:R-:W-:-:S02]  /*16d10*/  F2FP.F16.F32.PACK_AB R6, R17, R16 ;  /* 0x000000101106723e */ /* 0x000fc400000000ff */
[----:B------:R-:W-:Y:S02]  /*16d20*/  F2FP.F16.F32.PACK_AB R7, R19, R18 ;  /* 0x000000121307723e */ /* 0x000fe400000000ff */
[----:B------:R-:W-:-:S03]  /*16d30*/  SHF.R.U32.HI R41, RZ, 0x15, R41 ;  /* 0x00000015ff297819 */ /* 0x000fc60000011629 */
[----:B------:R2:W-:Y:S01]  /*16d40*/  ST.E.128 desc[UR46][R54.64], R4 ;  /* 0x0000000436007985 */ /* 0x0005e2000c101d2e */
        /* <DEDUP_REMOVED lines=18> */
.L_x_269:
        /* <DEDUP_REMOVED lines=49> */
.L_x_270:
[----:B------:R-:W-:Y:S05]  /*17180*/  WARPSYNC.ALL ;  /* 0x0000000000007948 */ /* 0x000fea0003800000 */
[----:B------:R-:W-:Y:S02]  /*17190*/  R2UR UR4, R22 ;  /* 0x00000000160472ca */ /* 0x000fe400000e0000 */
[C---:B--2---:R-:W-:Y:S02]  /*171a0*/  IADD3 R56, P0, PT, R27.reuse, 0xc70, RZ ;  /* 0x00000c701b387810 */ /* 0x044fe40007f1e0ff */
[----:B------:R-:W-:-:S03]  /*171b0*/  IADD3 R3, P1, PT, R27, 0xc60, RZ ;  /* 0x00000c601b037810 */ /* 0x000fc60007f3e0ff */
[--C-:B------:R-:W-:Y:S02]  /*171c0*/  IMAD.X R57, RZ, RZ, R31.reuse, P0 ;  /* 0x000000ffff397224 */ /* 0x100fe400000e061f */
[----:B------:R-:W-:-:S04]  /*171d0*/  IMAD.X R55, RZ, RZ, R31, P1 ;  /* 0x000000ffff377224 */ /* 0x000fc800008e061f */
[----:B------:R-:W2:Y:S01]  /*171e0*/  LDTM.x16 R4, tmem[UR4+0x1f0] ;  /* 0x0001f004000479ee */ /* 0x000ea20008240000 */
[----:B------:R-:W3:Y:S01]  /*171f0*/  LDCU.64 UR4, c[0x0][0x880] ;  /* 0x00011000ff0477ac */ /* 0x000ee20008000a00 */
[----:B------:R-:W-:-:S04]  /*17200*/  SHF.R.U64 R0, R3, 0x3, R55 ;  /* 0x0000000303007819 */ /* 0x000fc80000001237 */
[----:B------:R-:W-:Y:S01]  /*17210*/  LOP3.LUT R54, R3, 0x70, R0, 0x78, !PT ;  /* 0x0000007003367812 */ /* 0x000fe200078e7800 */
[----:B---3--:R-:W-:-:S04]  /*17220*/  UISETP.NE.U32.AND UP0, UPT, UR4, URZ, UPT ;  /* 0x000000ff0400728c */ /* 0x008fc8000bf05070 */
[----:B------:R-:W-:Y:S01]  /*17230*/  UISETP.NE.AND.EX UP0, UPT, UR5, URZ, UPT, UP0 ;  /* 0x000000ff0500728c */ /* 0x000fe2000bf05300 */
        /* <DEDUP_REMOVED lines=15> */
[----:B------:R-:W2:Y:S01]  /*17330*/  S2R R33, SR_CTAID.X ;  /* 0x0000000000217919 */ /* 0x000ea20000002500 */
[----:B------:R-:W-:-:S02]  /*17340*/  F2FP.F16.F32.PACK_AB R5, R15, R14 ;  /* 0x0000000e0f05723e */ /* 0x000fc400000000ff */
[----:B------:R-:W-:Y:S01]  /*17350*/  F2FP.F16.F32.PACK_AB R6, R17, R16 ;  /* 0x000000101106723e */ /* 0x000fe200000000ff */
[----:B------:R3:W-:Y:S01]  /*17360*/  ST.E.128 desc[UR46][R54.64], R8 ;  /* 0x0000000836007985 */ /* 0x0007e2000c101d2e */
[----:B------:R-:W-:Y:S01]  /*17370*/  F2FP.F16.F32.PACK_AB R7, R19, R18 ;  /* 0x000000121307723e */ /* 0x000fe200000000ff */
[----:B------:R-:W4:Y:S04]  /*17380*/  S2R R32, SR_CTAID.Z ;  /* 0x0000000000207919 */ /* 0x000f280000002700 */
[----:B------:R3:W-:Y:S01]  /*17390*/  ST.E.128 desc[UR46][R56.64], R4 ;  /* 0x0000000438007985 */ /* 0x0007e2000c101d2e */
[----:B------:R-:W1:Y:S01]  /*173a0*/  S2R R29, SR_CTAID.Y ;  /* 0x00000000001d7919 */ /* 0x000e620000002600 */
[----:B------:R-:W-:Y:S01]  /*173b0*/  @!PT LDS RZ, [RZ] ;  /* 0x00000000fffff984 */ /* 0x000fe20000000800 */
[----:B------:R-:W-:Y:S01]  /*173c0*/  @!PT LDS RZ, [RZ] ;  /* 0x00000000fffff984 */ /* 0x000fe20000000800 */
[----:B------:R-:W-:Y:S01]  /*173d0*/  @!PT LDS RZ, [RZ] ;  /* 0x00000000fffff984 */ /* 0x000fe20000000800 */
[----:B------:R-:W-:Y:S01]  /*173e0*/  @!PT LDS RZ, [RZ] ;  /* 0x00000000fffff984 */ /* 0x000fe20000000800 */
[----:B------:R5:W-:Y:S06]  /*173f0*/  MEMBAR.ALL.CTA ;  /* 0x0000000000007992 */ /* 0x000bec0000008000 */
[----:B-----5:R-:W1:Y:S01]  /*17400*/  FENCE.VIEW.ASYNC.S ;  /* 0x00000000000073c6 */ /* 0x020e620000000000 */
[----:B------:R-:W-:Y:S05]  /*17410*/  BRA.U !UP0, `(.L_x_271) ;  /* 0x0000000108fc7547 */ /* 0x000fea000b800000 */
[C---:B------:R-:W-:Y:S01]  /*17420*/  FSETP.GEU.AND P0, PT, R24.reuse, 1.175494350822287508e-38, PT ;  /* 0x008000001800780b */ /* 0x040fe20003f0e000 */
[----:B------:R-:W5:Y:S01]  /*17430*/  LDCU UR4, c[0x0][0x380] ;  /* 0x00007000ff0477ac */ /* 0x000f620008000800 */
[----:B------:R-:W-:Y:S01]  /*17440*/  MOV R0, 0x3e055027 ;  /* 0x3e05502700007802 */ /* 0x000fe20000000f00 */
[----:B------:R-:W-:Y:S01]  /*17450*/  BSSY.RECONVERGENT B0, `(.L_x_271) ;  /* 0x000003b000007945 */ /* 0x000fe20003800200 */
[----:B---3--:R-:W-:Y:S01]  /*17460*/  FSEL R5, RZ, -23, P0 ;  /* 0xc1b80000ff057808 */ /* 0x008fe20000000000 */
[----:B------:R-:W3:Y:S08]  /*17470*/  LDCU UR5, c[0x0][0x700] ;  /* 0x0000e000ff0577ac */ /* 0x000ef00008000800 */
[----:B------:R-:W-:-:S05]  /*17480*/  @!P0 FMUL R24, R24, 8388608 ;  /* 0x4b00000018188820 */ /* 0x000fca0000400000 */
[C---:B------:R-:W-:Y:S02]  /*17490*/  IADD3 R7, PT, PT, R24.reuse, -0x3f2aaaab, RZ ;  /* 0xc0d5555518077810 */ /* 0x040fe40007ffe0ff */
[C---:B------:R-:W-:Y:S02]  /*174a0*/  ISETP.GT.U32.AND P0, PT, R24.reuse, 0x7f7fffff, PT ;  /* 0x7f7fffff1800780c */ /* 0x040fe40003f04070 */
[----:B------:R-:W-:Y:S02]  /*174b0*/  LOP3.LUT R7, R7, 0xff800000, RZ, 0xc0, !PT ;  /* 0xff80000007077812 */ /* 0x000fe400078ec0ff */
[C---:B------:R-:W-:Y:S02]  /*174c0*/  FSETP.NEU.AND P1, PT, R24.reuse, RZ, PT ;  /* 0x000000ff1800720b */ /* 0x040fe40003f2d000 */
[-C--:B------:R-:W-:Y:S02]  /*174d0*/  IADD3 R3, PT, PT, R24, -R7.reuse, RZ ;  /* 0x8000000718037210 */ /* 0x080fe40007ffe0ff */
[----:B------:R-:W-:-:S03]  /*174e0*/  I2FP.F32.S32 R4, R7 ;  /* 0x0000000700047245 */ /* 0x000fc60000201400 */
[----:B------:R-:W-:Y:S02]  /*174f0*/  FADD R3, R3, -1 ;  /* 0xbf80000003037421 */ /* 0x000fe40000000000 */
[----:B------:R-:W-:Y:S02]  /*17500*/  FFMA R4, R4, 1.1920928955078125e-07, R5 ;  /* 0x3400000004047823 */ /* 0x000fe40000000005 */
[----:B------:R-:W-:-:S04]  /*17510*/  FFMA R0, R3, -R0, 0.14084610342979431152 ;  /* 0x3e1039f603007423 */ /* 0x000fc80000000800 */
[----:B------:R-:W-:-:S04]  /*17520*/  FFMA R0, R3, R0, -0.12148627638816833496 ;  /* 0xbdf8cdcc03007423 */ /* 0x000fc80000000000 */
[----:B------:R-:W-:-:S04]  /*17530*/  FFMA R0, R3, R0, 0.13980610668659210205 ;  /* 0x3e0f295503007423 */ /* 0x000fc80000000000 */
[----:B------:R-:W-:-:S04]  /*17540*/  FFMA R0, R3, R0, -0.16684235632419586182 ;  /* 0xbe2ad8b903007423 */ /* 0x000fc80000000000 */
[----:B------:R-:W-:-:S04]  /*17550*/  FFMA R0, R3, R0, 0.20012299716472625732 ;  /* 0x3e4ced0b03007423 */ /* 0x000fc80000000000 */
[----:B------:R-:W-:-:S04]  /*17560*/  FFMA R0, R3, R0, -0.24999669194221496582 ;  /* 0xbe7fff2203007423 */ /* 0x000fc80000000000 */
[----:B------:R-:W-:-:S04]  /*17570*/  FFMA R0, R3, R0, 0.33333182334899902344 ;  /* 0x3eaaaa7803007423 */ /* 0x000fc80000000000 */
[----:B------:R-:W-:-:S04]  /*17580*/  FFMA R0, R3, R0, -0.5 ;  /* 0xbf00000003007423 */ /* 0x000fc80000000000 */
[----:B------:R-:W-:-:S04]  /*17590*/  FMUL R0, R3, R0 ;  /* 0x0000000003007220 */ /* 0x000fc80000400000 */
[----:B------:R-:W-:Y:S01]  /*175a0*/  FFMA R5, R3, R0, R3 ;  /* 0x0000000003057223 */ /* 0x000fe20000000003 */
[----:B------:R-:W-:-:S03]  /*175b0*/  MOV R3, 0x7f800000 ;  /* 0x7f80000000037802 */ /* 0x000fc60000000f00 */
[----:B------:R-:W-:Y:S02]  /*175c0*/  FFMA R4, R4, 0.69314718246459960938, R5 ;  /* 0x3f31721804047823 */ /* 0x000fe40000000005 */
[----:B------:R-:W-:Y:S01]  /*175d0*/  @P0 FFMA R4, R24, R3, +INF ;  /* 0x7f80000018040423 */ /* 0x000fe20000000003 */
[----:B--2---:R-:W-:-:S04]  /*175e0*/  LEA R3, R33, R2, 0x8 ;  /* 0x0000000221037211 */ /* 0x004fc800078e40ff */
[----:B-----5:R-:W-:Y:S02]  /*175f0*/  ISETP.GE.AND P0, PT, R3, UR4, PT ;  /* 0x0000000403007c0c */ /* 0x020fe4000bf06270 */
[----:B------:R-:W-:-:S05]  /*17600*/  FSEL R4, R4, -INF , P1 ;  /* 0xff80000004047808 */ /* 0x000fca0000800000 */
[----:B---3--:R-:W-:-:S06]  /*17610*/  FFMA R25, R25, UR5, R4 ;  /* 0x0000000519197c23 */ /* 0x008fcc0008000004 */
[----:B------:R-:W-:Y:S05]  /*17620*/  @P0 BRA `(.L_x_272) ;  /* 0x0000000000740947 */ /* 0x000fea0003800000 */
[----:B------:R-:W2:Y:S01]  /*17630*/  LDCU UR4, c[0x0][0x38c] ;  /* 0x00007180ff0477ac */ /* 0x000ea20008000800 */
[----:B------:R-:W-:Y:S01]  /*17640*/  HFMA2 R4, -RZ, RZ, 0, 0 ;  /* 0x00000000ff047431 */ /* 0x000fe200000001ff */
[----:B------:R-:W4:Y:S01]  /*17650*/  LDCU UR5, c[0x0][0x890] ;  /* 0x00011200ff0577ac */ /* 0x000f220008000800 */
[----:B------:R-:W3:Y:S01]  /*17660*/  LDCU.64 UR6, c[0x0][0x888] ;  /* 0x00011100ff0677ac */ /* 0x000ee20008000a00 */
[----:B--2---:R-:W2:Y:S01]  /*17670*/  I2F.U32.RP R6, UR4 ;  /* 0x0000000400067d06 */ /* 0x004ea20008209000 */
[----:B------:R-:W-:Y:S01]  /*17680*/  ISETP.NE.U32.AND P0, PT, RZ, UR4, PT ;  /* 0x00000004ff007c0c */ /* 0x000fe2000bf05070 */
[----:B----4-:R-:W-:-:S06]  /*17690*/  IMAD R3, R32, UR5, R3 ;  /* 0x0000000520037c24 */ /* 0x010fcc000f8e0203 */
[----:B--2---:R-:W2:Y:S02]  /*176a0*/  MUFU.RCP R5, R6 ;  /* 0x0000000600057308 */ /* 0x004ea40000001000 */
[----:B--2---:R-:W-:-:S06]  /*176b0*/  IADD3 R5, PT, PT, R5, 0xffffffe, RZ ;  /* 0x0ffffffe05057810 */ /* 0x004fcc0007ffe0ff */
[----:B------:R-:W2:Y:S02]  /*176c0*/  F2I.FTZ.U32.TRUNC.NTZ R5, R5 ;  /* 0x0000000500057305 */ /* 0x000ea4000021f000 */
[----:B--2---:R-:W-:-:S05]  /*176d0*/  IADD3 R0, PT, PT, RZ, -R5, RZ ;  /* 0x80000005ff007210 */ /* 0x004fca0007ffe0ff */
[----:B------:R-:W-:-:S04]  /*176e0*/  IMAD R7, R0, UR4, RZ ;  /* 0x0000000400077c24 */ /* 0x000fc8000f8e02ff */
[----:B------:R-:W-:Y:S02]  /*176f0*/  IMAD.HI.U32 R0, R5, R7, R4 ;  /* 0x0000000705007227 */ /* 0x000fe400078e0004 */
[----:B------:R-:W2:Y:S04]  /*17700*/  LDC.64 R6, c[0x0][0x880] ;  /* 0x00022000ff067b82 */ /* 0x000ea80000000a00 */
[----:B-1----:R-:W-:-:S05]  /*17710*/  IMAD.HI.U32 R0, R0, R29, RZ ;  /* 0x0000001d00007227 */ /* 0x002fca00078e00ff */
[----:B------:R-:W-:-:S05]  /*17720*/  IADD3 R4, PT, PT, -R0, RZ, RZ ;  /* 0x000000ff00047210 */ /* 0x000fca0007ffe1ff */
[----:B------:R-:W-:-:S05]  /*17730*/  IMAD R4, R4, UR4, R29 ;  /* 0x0000000404047c24 */ /* 0x000fca000f8e021d */
[----:B------:R-:W-:-:S13]  /*17740*/  ISETP.GE.U32.AND P2, PT, R4, UR4, PT ;  /* 0x0000000404007c0c */ /* 0x000fda000bf46070 */
[----:B------:R-:W-:Y:S02]  /*17750*/  @P2 IADD3 R4, PT, PT, R4, -UR4, RZ ;  /* 0x8000000404042c10 */ /* 0x000fe4000fffe0ff */
[----:B------:R-:W-:Y:S02]  /*17760*/  @P2 IADD3 R0, PT, PT, R0, 0x1, RZ ;  /* 0x0000000100002810 */ /* 0x000fe40007ffe0ff */
[----:B------:R-:W-:-:S13]  /*17770*/  ISETP.GE.U32.AND P1, PT, R4, UR4, PT ;  /* 0x0000000404007c0c */ /* 0x000fda000bf26070 */
[----:B------:R-:W-:Y:S02]  /*17780*/  @P1 IADD3 R0, PT, PT, R0, 0x1, RZ ;  /* 0x0000000100001810 */ /* 0x000fe40007ffe0ff */
[----:B------:R-:W-:-:S04]  /*17790*/  @!P0 LOP3.LUT R0, RZ, UR4, RZ, 0x33, !PT ;  /* 0x00000004ff008c12 */ /* 0x000fc8000f8e33ff */
[C---:B------:R-:W-:Y:S01]  /*177a0*/  IADD3 R4, PT, PT, -R0.reuse, RZ, RZ ;  /* 0x000000ff00047210 */ /* 0x040fe20007ffe1ff */
[----:B---3--:R-:W-:-:S04]  /*177b0*/  IMAD R3, R0, UR7, R3 ;  /* 0x0000000700037c24 */ /* 0x008fc8000f8e0203 */
[----:B------:R-:W-:-:S04]  /*177c0*/  IMAD R4, R4, UR4, R29 ;  /* 0x0000000404047c24 */ /* 0x000fc8000f8e021d */
[----:B------:R-:W-:-:S04]  /*177d0*/  IMAD R3, R4, UR6, R3 ;  /* 0x0000000604037c24 */ /* 0x000fc8000f8e0203 */
[----:B--2---:R-:W-:-:S05]  /*177e0*/  IMAD.WIDE.U32 R6, R3, 0x4, R6 ;  /* 0x0000000403067825 */ /* 0x004fca00078e0006 */
[----:B------:R2:W-:Y:S02]  /*177f0*/  STG.E desc[UR46][R6.64], R25 ;  /* 0x0000001906007986 */ /* 0x0005e4000c10192e */
.L_x_272:
[----:B------:R-:W-:Y:S05]  /*17800*/  BSYNC.RECONVERGENT B0 ;  /* 0x0000000000007941 */ /* 0x000fea0003800200 */
.L_x_271:
[----:B------:R-:W-:Y:S01]  /*17810*/  UISETP.NE.AND UP0, UPT, UR41, URZ, UPT ;  /* 0x000000ff2900728c */ /* 0x000fe2000bf05270 */
[----:B------:R-:W-:-:S08]  /*17820*/  NOP ;  /* 0x0000000000007918 */ /* 0x000fd00000000000 */
[----:B------:R-:W-:Y:S05]  /*17830*/  BRA.U UP0, `(.L_x_273) ;  /* 0x0000000100087547 */ /* 0x000fea000b800000 */
[----:B------:R-:W-:Y:S05]  /*17840*/  BPT.TRAP 0x1 ;  /* 0x000000040000795c */ /* 0x000fea0000300000 */
[----:B------:R-:W-:Y:S05]  /*17850*/  BPT.TRAP 0x1 ;  /* 0x000000040000795c */ /* 0x000fea0000300000 */
.L_x_273:
[----:B------:R-:W-:Y:S01]  /*17860*/  IADD3 R3, PT, PT, R23, 0x500a0, RZ ;  /* 0x000500a017037810 */ /* 0x000fe20007ffe0ff */
[----:B------:R-:W-:-:S03]  /*17870*/  UISETP.NE.AND UP0, UPT, UR41, URZ, UPT ;  /* 0x000000ff2900728c */ /* 0x000fc6000bf05270 */
[----:B------:R-:W-:-:S04]  /*17880*/  PRMT R0, R26, 0x654, R3 ;  /* 0x000006541a007816 */ /* 0x000fc80000000003 */
[----:B-1----:R1:W-:Y:S02]  /*17890*/  SYNCS.ARRIVE.TRANS64.RED.A1T0 RZ, [R0+URZ], RZ ;  /* 0x000000ff00ff79a7 */ /* 0x0023e400081004ff */
[----:B------:R-:W-:Y:S05]  /*178a0*/  BRA.U UP0, `(.L_x_274) ;  /* 0x0000000100047547 */ /* 0x000fea000b800000 */
[----:B------:R-:W-:Y:S05]  /*178b0*/  BPT.TRAP 0x1 ;  /* 0x000000040000795c */ /* 0x000fea0000300000 */
.L_x_274:
[----:B------:R1:W-:Y:S01]  /*178c0*/  SYNCS.ARRIVE.TRANS64.A1T0 RZ, [R23+URZ+0x500b0], RZ ;  /* 0x0500b0ff17ff79a7 */ /* 0x0003e200081000ff */
[----:B------:R-:W-:-:S09]  /*178d0*/  UISETP.NE.AND UP0, UPT, UR45, URZ, UPT ;  /* 0x000000ff2d00728c */ /* 0x000fd2000bf05270 */
[----:B------:R-:W-:Y:S05]  /*178e0*/  BRA.U !UP0, `(.L_x_275) ;  /* 0x0000000108047547 */ /* 0x000fea000b800000 */
[----:B------:R-:W-:Y:S05]  /*178f0*/  BPT.TRAP 0x1 ;  /* 0x000000040000795c */ /* 0x000fea0000300000 */
.L_x_275:
[----:B-1----:R-:W-:Y:S02]  /*17900*/  IMAD.U32 R0, RZ, RZ, UR44 ;  /* 0x0000002cff007e24 */ /* 0x002fe4000f8e00ff */
[----:B------:R-:W-:-:S03]  /*17910*/  VIADD R3, R22, 0x80 ;  /* 0x0000008016037836 */ /* 0x000fc60000000000 */
[----:B------:R-:W-:Y:S02]  /*17920*/  SHF.L.U32 R0, R0, 0x1f, RZ ;  /* 0x0000001f00007819 */ /* 0x000fe400000006ff */
[----:B------:R-:W-:Y:S02]  /*17930*/  SHF.R.U32.HI R3, RZ, 0x15, R3 ;  /* 0x00000015ff037819 */ /* 0x000fe40000011603 */
[----:B------:R-:W1:Y:S02]  /*17940*/  SYNCS.PHASECHK.TRANS64.TRYWAIT P1, [R23+URZ+0x50080], R0 ;  /* 0x05008000170075a7 */ /* 0x000e6400080211ff */
[----:B------:R-:W-:Y:S01]  /*17950*/  ISETP.NE.AND P0, PT, R28, R3, PT ;  /* 0x000000031c00720c */ /* 0x000fe20003f05270 */
[----:B-1----:R-:W-:-:S12]  /*17960*/  @!P1 BRA `(.L_x_276) ;  /* 0x0000014000c09947 */ /* 0x002fd80003800000 */
.L_x_465:
[----:B------:R-:W-:Y:S05]  /*17970*/  @!P0 BRA `(.L_x_277) ;  /* 0x0000000000408947 */ /* 0x000fea0003800000 */
[----:B------:R-:W-:Y:S01]  /*17980*/  MOV R14, 0x8 ;  /* 0x00000008000e7802 */ /* 0x000fe20000000f00 */
[----:B------:R-:W1:Y:S01]  /*17990*/  LDCU.64 UR8, c[0x4][0xb0] ;  /* 0x01001600ff0877ac */ /* 0x000e620008000a00 */
[----:B------:R-:W-:Y:S02]  /*179a0*/  HFMA2 R12, -RZ, RZ, 0, 5.9604644775390625e-08 ;  /* 0x00000001ff0c7431 */ /* 0x000fe400000001ff */
[----:B---3--:R-:W-:Y:S01]  /*179b0*/  IMAD.MOV.U32 R8, RZ, RZ, 0x192 ;  /* 0x00000192ff087424 */ /* 0x008fe200078e00ff */
[----:B------:R-:W2:Y:S01]  /*179c0*/  LDCU.64 UR6, c[0x4][0xb8] ;  /* 0x01001700ff0677ac */ /* 0x000ea20008000a00 */
[----:B------:R-:W3:Y:S01]  /*179d0*/  LDC.64 R14, c[0x4][R14] ;  /* 0x010000000e0e7b82 */ /* 0x000ee20000000a00 */
[----:B------:R-:W-:Y:S01]  /*179e0*/  IMAD.MOV.U32 R13, RZ, RZ, RZ ;  /* 0x000000ffff0d7224 */ /* 0x000fe200078e00ff */
[----:B------:R-:W5:Y:S01]  /*179f0*/  LDCU.64 UR4, c[0x4][0x28] ;  /* 0x01000500ff0477ac */ /* 0x000f620008000a00 */
[----:B-1----:R-:W-:Y:S01]  /*17a00*/  IMAD.U32 R4, RZ, RZ, UR8 ;  /* 0x00000008ff047e24 */ /* 0x002fe2000f8e00ff */
[----:B------:R-:W-:Y:S01]  /*17a10*/  MOV R5, UR9 ;  /* 0x0000000900057c02 */ /* 0x000fe20008000f00 */
[----:B--2---:R-:W-:Y:S01]  /*17a20*/  IMAD.U32 R6, RZ, RZ, UR6 ;  /* 0x00000006ff067e24 */ /* 0x004fe2000f8e00ff */
[----:B------:R-:W-:Y:S01]  /*17a30*/  MOV R7, UR7 ;  /* 0x0000000700077c02 */ /* 0x000fe20008000f00 */
[----:B-----5:R-:W-:Y:S01]  /*17a40*/  IMAD.U32 R10, RZ, RZ, UR4 ;  /* 0x00000004ff0a7e24 */ /* 0x020fe2000f8e00ff */
[----:B------:R-:W-:-:S02]  /*17a50*/  MOV R11, UR5 ;  /* 0x00000005000b7c02 */ /* 0x000fc40008000f00 */
[----:B------:R-:W-:-:S07]  /*17a60*/  LEPC R20, `(.L_x_277) ;  /* 0x000000001014794e */ /* 0x000fce0000000000 */
[----:B---34-:R-:W-:Y:S05]  /*17a70*/  CALL.ABS.NOINC R14 ;  /* 0x000000000e007343 */ /* 0x018fea0003c00000 */
.L_x_277:
[----:B------:R-:W-:Y:S05]  /*17a80*/  WARPSYNC.ALL ;  /* 0x0000000000007948 */ /* 0x000fea0003800000 */
[----:B------:R-:W-:Y:S01]  /*17a90*/  R2UR UR4, R22 ;  /* 0x00000000160472ca */ /* 0x000fe200000e0000 */
[----:B------:R-:W-:-:S12]  /*17aa0*/  UISETP.NE.AND UP0, UPT, UR45, URZ, UPT ;  /* 0x000000ff2d00728c */ /* 0x000fd8000bf05270 */
[----:B--2---:R-:W1:Y:S02]  /*17ab0*/  LDTM.x2 R24, tmem[UR4+0x80] ;  /* 0x00008004001879ee */ /* 0x004e6400080c0000 */
[----:B-1----:R-:W-:Y:S05]  /*17ac0*/  BRA.U !UP0, `(.L_x_278) ;  /* 0x0000000108047547 */ /* 0x002fea000b800000 */
[----:B------:R-:W-:Y:S05]  /*17ad0*/  BPT.TRAP 0x1 ;  /* 0x000000040000795c */ /* 0x000fea0000300000 */
.L_x_278:
[----:B------:R-:W-:Y:S01]  /*17ae0*/  PRMT R37, R26, 0x654, R37 ;  /* 0x000006541a257816 */ /* 0x000fe20000000025 */
[----:B------:R-:W-:-:S03]  /*17af0*/  UISETP.NE.AND UP0, UPT, UR41, URZ, UPT ;  /* 0x000000ff2900728c */ /* 0x000fc6000bf05270 */
[----:B------:R1:W-:Y:S06]  /*17b00*/  SYNCS.ARRIVE.TRANS64.RED.A1T0 RZ, [R37+URZ], RZ ;  /* 0x000000ff25ff79a7 */ /* 0x0003ec00081004ff */
[----:B------:R-:W-:Y:S05]  /*17b10*/  BRA.U UP0, `(.L_x_279) ;  /* 0x0000000100047547 */ /* 0x000fea000b800000 */
[----:B------:R-:W-:Y:S05]  /*17b20*/  BPT.TRAP 0x1 ;  /* 0x000000040000795c */ /* 0x000fea0000300000 */
.L_x_279:
[----:B------:R-:W-:-:S04]  /*17b30*/  MOV R0, UR38 ;  /* 0x0000002600007c02 */ /* 0x000fc80008000f00 */
[----:B------:R-:W-:-:S04]  /*17b40*/  SHF.L.U32 R0, R0, 0x1f, RZ ;  /* 0x0000001f00007819 */ /* 0x000fc800000006ff */
[----:B------:R-:W2:Y:S02]  /*17b50*/  SYNCS.PHASECHK.TRANS64.TRYWAIT P0, [R23+URZ+0x50098], R0 ;  /* 0x05009800170075a7 */ /* 0x000ea400080011ff */
[----:B--2---:R-:W-:Y:S05]  /*17b60*/  @!P0 BRA `(.L_x_280) ;  /* 0x0000014000548947 */ /* 0x004fea0003800000 */
.L_x_466:
[----:B------:R-:W-:-:S09]  /*17b70*/  UISETP.NE.AND UP0, UPT, UR41, URZ, UPT ;  /* 0x000000ff2900728c */ /* 0x000fd2000bf05270 */
[----:B------:R-:W-:Y:S05]  /*17b80*/  BRA.U UP0, `(.L_x_281) ;  /* 0x0000000100047547 */ /* 0x000fea000b800000 */
[----:B------:R-:W-:Y:S05]  /*17b90*/  BPT.TRAP 0x1 ;  /* 0x000000040000795c */ /* 0x000fea0000300000 */
.L_x_281:
[----:B--2---:R-:W-:Y:S01]  /*17ba0*/  MOV R0, 0x1 ;  /* 0x0000000100007802 */ /* 0x004fe20000000f00 */
[----:B------:R2:W1:Y:S03]  /*17bb0*/  MUFU.RCP R3, R24 ;  /* 0x0000001800037308 */ /* 0x0004660000001000 */
[----:B------:R-:W-:-:S04]  /*17bc0*/  SHF.L.U32 R0, R0, 0x1f, RZ ;  /* 0x0000001f00007819 */ /* 0x000fc800000006ff */
[----:B------:R-:W5:Y:S02]  /*17bd0*/  SYNCS.PHASECHK.TRANS64.TRYWAIT P0, [R23+URZ+0x500c8], R0 ;  /* 0x0500c800170075a7 */ /* 0x000f6400080011ff */
[----:B-12--5:R-:W-:Y:S05]  /*17be0*/  @!P0 BRA `(.L_x_282) ;  /* 0x0000014000488947 */ /* 0x026fea0003800000 */
.L_x_467:
[----:B------:R-:W2:Y:S01]  /*17bf0*/  LDCU UR4, c[0x0][0x708] ;  /* 0x0000e100ff0477ac */ /* 0x000ea20008000800 */
[----:B------:R-:W-:Y:S01]  /*17c00*/  FFMA R34, -R24, R3, 1 ;  /* 0x3f80000018227423 */ /* 0x000fe20000000103 */
[----:B------:R-:W-:Y:S01]  /*17c10*/  BSSY.RECONVERGENT B2, `(.L_x_283) ;  /* 0x000000b000027945 */ /* 0x000fe20003800200 */
[----:B------:R-:W-:Y:S02]  /*17c20*/  ISETP.NE.AND P1, PT, R28, R53, PT ;  /* 0x000000351c00720c */ /* 0x000fe40003f25270 */
[----:B------:R-:W-:Y:S01]  /*17c30*/  FFMA R34, R3, R34, R3 ;  /* 0x0000002203227223 */ /* 0x000fe20000000003 */
[----:B--2---:R-:W-:-:S03]  /*17c40*/  MOV R3, UR4 ;  /* 0x0000000400037c02 */ /* 0x004fc60008000f00 */
[----:B---3--:R-:W-:Y:S01]  /*17c50*/  FFMA R5, R34, UR4, RZ ;  /* 0x0000000422057c23 */ /* 0x008fe200080000ff */
[----:B------:R-:W2:Y:S03]  /*17c60*/  FCHK P0, R3, R24 ;  /* 0x0000001803007302 */ /* 0x000ea60000000000 */
[----:B-1----:R-:W-:-:S04]  /*17c70*/  FFMA R0, -R24, R5, UR4 ;  /* 0x0000000418007e23 */ /* 0x002fc80008000105 */
[----:B------:R-:W-:Y:S01]  /*17c80*/  FFMA R34, R34, R0, R5 ;  /* 0x0000000022227223 */ /* 0x000fe20000000005 */
[----:B--2---:R-:W-:Y:S05]  /*17c90*/  @!P0 BRA `(.L_x_284) ;  /* 0x0000000000088947 */ /* 0x004fea0003800000 */
[----:B------:R-:W-:Y:S02]  /*17ca0*/  MOV R4, 0x17cc0 ;  /* 0x00017cc000047802 */ /* 0x000fe40000000f00 */
[----:B----4-:R-:W-:Y:S05]  /*17cb0*/  CALL.REL.NOINC `($__internal_3_$__cuda_sm3x_div_rn_noftz_f32_slowpath) ;  /* 0x00000148005c7944 */ /* 0x010fea0003c00000 */
.L_x_284:
[----:B------:R-:W-:Y:S05]  /*17cc0*/  BSYNC.RECONVERGENT B2 ;  /* 0x0000000000027941 */ /* 0x000fea0003800200 */
.L_x_283:
[----:B------:R-:W-:Y:S05]  /*17cd0*/  @!P1 BRA `(.L_x_285) ;  /* 0x0000000000409947 */ /* 0x000fea0003800000 */
[----:B------:R-:W-:Y:S01]  /*17ce0*/  MOV R14, 0x8 ;  /* 0x00000008000e7802 */ /* 0x000fe20000000f00 */
[----:B------:R-:W1:Y:S01]  /*17cf0*/  LDCU.64 UR8, c[0x4][0xb0] ;  /* 0x01001600ff0877ac */ /* 0x000e620008000a00 */
[----:B------:R-:W-:Y:S02]  /*17d00*/  HFMA2 R12, -RZ, RZ, 0, 5.9604644775390625e-08 ;  /* 0x00000001ff0c7431 */ /* 0x000fe400000001ff */
[----:B------:R-:W-:Y:S01]  /*17d10*/  IMAD.MOV.U32 R8, RZ, RZ, 0x192 ;  /* 0x00000192ff087424 */ /* 0x000fe200078e00ff */
        /* <DEDUP_REMOVED lines=12> */
.L_x_285:
[----:B------:R-:W-:Y:S05]  /*17de0*/  WARPSYNC.ALL ;  /* 0x0000000000007948 */ /* 0x000fea0003800000 */
[----:B------:R-:W-:Y:S02]  /*17df0*/  R2UR UR4, R22 ;  /* 0x00000000160472ca */ /* 0x000fe400000e0000 */
[C---:B------:R-:W-:Y:S02]  /*17e00*/  IADD3 R35, P0, PT, R27.reuse, 0x10010, RZ ;  /* 0x000100101b237810 */ /* 0x040fe40007f1e0ff */
[----:B------:R-:W-:-:S03]  /*17e10*/  IADD3 R3, P1, PT, R27, 0x10000, RZ ;  /* 0x000100001b037810 */ /* 0x000fc60007f3e0ff */
[--C-:B------:R-:W-:Y:S01]  /*17e20*/  IMAD.X R55, RZ, RZ, R31.reuse, P0 ;  /* 0x000000ffff377224 */ /* 0x100fe200000e061f */
[----:B------:R-:W-:Y:S01]  /*17e30*/  ISETP.NE.AND P0, PT, R28, R51, PT ;  /* 0x000000331c00720c */ /* 0x000fe20003f05270 */
[----:B------:R-:W-:-:S04]  /*17e40*/  IMAD.X R53, RZ, RZ, R31, P1 ;  /* 0x000000ffff357224 */ /* 0x000fc800008e061f */
[----:B------:R-:W1:Y:S01]  /*17e50*/  LDTM.x16 R4, tmem[UR4+0x180] ;  /* 0x00018004000479ee */ /* 0x000e620008240000 */
[----:B------:R-:W-:-:S04]  /*17e60*/  SHF.R.U64 R0, R3, 0x3, R53 ;  /* 0x0000000303007819 */ /* 0x000fc80000001235 */
[----:B------:R-:W-:Y:S01]  /*17e70*/  LOP3.LUT R52, R3, 0x70, R0, 0x78, !PT ;  /* 0x0000007003347812 */ /* 0x000fe200078e7800 */
[C---:B-1----:R-:W-:Y:S01]  /*17e80*/  FMUL2 R20, R34.reuse.F32, R8.F32x2.HI_LO ;  /* 0x000000082214724a */ /* 0x042fe20000040000 */
[C---:B------:R-:W-:Y:S01]  /*17e90*/  SHF.R.U64 R8, R35.reuse, 0x3, R55 ;  /* 0x0000000323087819 */ /* 0x040fe20000001237 */
[C---:B------:R-:W-:Y:S02]  /*17ea0*/  FMUL2 R4, R34.reuse.F32, R4.F32x2.HI_LO ;  /* 0x000000042204724a */ /* 0x040fe40000040000 */
[C---:B------:R-:W-:Y:S01]  /*17eb0*/  FMUL2 R6, R34.reuse.F32, R6.F32x2.HI_LO ;  /* 0x000000062206724a */ /* 0x040fe20000040000 */
[----:B------:R-:W-:Y:S01]  /*17ec0*/  LOP3.LUT R54, R35, 0x70, R8, 0x78, !PT ;  /* 0x0000007023367812 */ /* 0x000fe200078e7808 */
[C---:B------:R-:W-:Y:S01]  /*17ed0*/  FMUL2 R36, R34.reuse.F32, R10.F32x2.HI_LO ;  /* 0x0000000a2224724a */ /* 0x040fe20000040000 */
[----:B------:R-:W-:Y:S01]  /*17ee0*/  F2FP.F16.F32.PACK_AB R8, R5, R4 ;  /* 0x000000040508723e */ /* 0x000fe200000000ff */
[C---:B------:R-:W-:Y:S01]  /*17ef0*/  FMUL2 R12, R34.reuse.F32, R12.F32x2.HI_LO ;  /* 0x0000000c220c724a */ /* 0x040fe20000040000 */
[----:B------:R-:W-:Y:S01]  /*17f00*/  F2FP.F16.F32.PACK_AB R9, R7, R6 ;  /* 0x000000060709723e */ /* 0x000fe200000000ff */
[C---:B------:R-:W-:Y:S01]  /*17f10*/  FMUL2 R14, R34.reuse.F32, R14.F32x2.HI_LO ;  /* 0x0000000e220e724a */ /* 0x040fe20000040000 */
[----:B------:R-:W-:Y:S01]  /*17f20*/  F2FP.F16.F32.PACK_AB R10, R21, R20 ;  /* 0x00000014150a723e */ /* 0x000fe200000000ff */
[C---:B------:R-:W-:Y:S01]  /*17f30*/  FMUL2 R16, R34.reuse.F32, R16.F32x2.HI_LO ;  /* 0x000000102210724a */ /* 0x040fe20000040000 */
        /* <DEDUP_REMOVED lines=10> */
[----:B------:R-:W2:Y:S01]  /*17fe0*/  LDCU.64 UR8, c[0x4][0xb0] ;  /* 0x01001600ff0877ac */ /* 0x000ea20008000a00 */
[----:B------:R-:W-:Y:S02]  /*17ff0*/  HFMA2 R12, -RZ, RZ, 0, 5.9604644775390625e-08 ;  /* 0x00000001ff0c7431 */ /* 0x000fe400000001ff */
[----:B-1----:R-:W-:Y:S01]  /*18000*/  IMAD.MOV.U32 R8, RZ, RZ, 0x192 ;  /* 0x00000192ff087424 */ /* 0x002fe200078e00ff */
[----:B------:R-:W1:Y:S01]  /*18010*/  LDCU.64 UR6, c[0x4][0xb8] ;  /* 0x01001700ff0677ac */ /* 0x000e620008000a00 */
[----:B------:R-:W3:Y:S01]  /*18020*/  LDC.64 R14, c[0x4][R14] ;  /* 0x010000000e0e7b82 */ /* 0x000ee20000000a00 */
[----:B------:R-:W-:Y:S01]  /*18030*/  IMAD.MOV.U32 R13, RZ, RZ, RZ ;  /* 0x000000ffff0d7224 */ /* 0x000fe200078e00ff */
[----:B------:R-:W5:Y:S01]  /*18040*/  LDCU.64 UR4, c[0x4][0x40] ;  /* 0x01000800ff0477ac */ /* 0x000f620008000a00 */
[----:B--2---:R-:W-:Y:S01]  /*18050*/  IMAD.U32 R4, RZ, RZ, UR8 ;  /* 0x00000008ff047e24 */ /* 0x004fe2000f8e00ff */
[----:B------:R-:W-:Y:S01]  /*18060*/  MOV R5, UR9 ;  /* 0x0000000900057c02 */ /* 0x000fe20008000f00 */
[----:B-1----:R-:W-:Y:S01]  /*18070*/  IMAD.U32 R6, RZ, RZ, UR6 ;  /* 0x00000006ff067e24 */ /* 0x002fe2000f8e00ff */
[----:B------:R-:W-:Y:S01]  /*18080*/  MOV R7, UR7 ;  /* 0x0000000700077c02 */ /* 0x000fe20008000f00 */
[----:B-----5:R-:W-:Y:S01]  /*18090*/  IMAD.U32 R10, RZ, RZ, UR4 ;  /* 0x00000004ff0a7e24 */ /* 0x020fe2000f8e00ff */
[----:B------:R-:W-:-:S02]  /*180a0*/  MOV R11, UR5 ;  /* 0x00000005000b7c02 */ /* 0x000fc40008000f00 */
[----:B------:R-:W-:-:S07]  /*180b0*/  LEPC R20, `(.L_x_286) ;  /* 0x000000001014794e */ /* 0x000fce0000000000 */
[----:B---34-:R-:W-:Y:S05]  /*180c0*/  CALL.ABS.NOINC R14 ;  /* 0x000000000e007343 */ /* 0x018fea0003c00000 */
.L_x_286:
[----:B------:R-:W-:Y:S05]  /*180d0*/  WARPSYNC.ALL ;  /* 0x0000000000007948 */ /* 0x000fea0003800000 */
[----:B------:R-:W-:Y:S02]  /*180e0*/  R2UR UR4, R22 ;  /* 0x00000000160472ca */ /* 0x000fe400000e0000 */
[C---:B------:R-:W-:Y:S02]  /*180f0*/  IADD3 R35, P0, PT, R27.reuse, 0x10030, RZ ;  /* 0x000100301b237810 */ /* 0x040fe40007f1e0ff */
[----:B------:R-:W-:-:S03]  /*18100*/  IADD3 R3, P1, PT, R27, 0x10020, RZ ;  /* 0x000100201b037810 */ /* 0x000fc60007f3e0ff */
[--C-:B-1----:R-:W-:Y:S01]  /*18110*/  IMAD.X R53, RZ, RZ, R31.reuse, P0 ;  /* 0x000000ffff357224 */ /* 0x102fe200000e061f */
        /* <DEDUP_REMOVED lines=42> */
.L_x_287:
        /* <DEDUP_REMOVED lines=47> */
.L_x_288:
        /* <DEDUP_REMOVED lines=47> */
.L_x_289:
        /* <DEDUP_REMOVED lines=47> */
.L_x_290:
        /* <DEDUP_REMOVED lines=47> */
.L_x_291:
        /* <DEDUP_REMOVED lines=47> */
.L_x_292:
[----:B------:R-:W-:Y:S05]  /*19270*/  WARPSYNC.ALL ;  /* 0x0000000000007948 */ /* 0x000fea0003800000 */
[----:B------:R-:W-:Y:S02]  /*19280*/  R2UR UR4, R22 ;  /* 0x00000000160472ca */ /* 0x000fe400000e0000 */
[C---:B------:R-:W-:Y:S02]  /*19290*/  IADD3 R35, P0, PT, R27.reuse, 0x10470, RZ ;  /* 0x000104701b237810 */ /* 0x040fe40007f1e0ff */
[----:B------:R-:W-:-:S03]  /*192a0*/  IADD3 R3, P1, PT, R27, 0x10460, RZ ;  /* 0x000104601b037810 */ /* 0x000fc60007f3e0ff */
[--C-:B-1----:R-:W-:Y:S02]  /*192b0*/  IMAD.X R41, RZ, RZ, R31.reuse, P0 ;  /* 0x000000ffff297224 */ /* 0x102fe400000e061f */
[----:B------:R-:W-:-:S04]  /*192c0*/  IMAD.X R39, RZ, RZ, R31, P1 ;  /* 0x000000ffff277224 */ /* 0x000fc800008e061f */
[----:B------:R-:W1:Y:S01]  /*192d0*/  LDTM.x16 R4, tmem[UR4+0x1f0] ;  /* 0x0001f004000479ee */ /* 0x000e620008240000 */
[----:B------:R-:W-:-:S04]  /*192e0*/  SHF.R.U64 R0, R3, 0x3, R39 ;  /* 0x0000000303007819 */ /* 0x000fc80000001227 */
[----:B------:R-:W-:Y:S01]  /*192f0*/  LOP3.LUT R38, R3, 0x70, R0, 0x78, !PT ;  /* 0x0000007003267812 */ /* 0x000fe200078e7800 */
[----:B------:R-:W-:-:S05]  /*19300*/  VIADD R3, R22, 0x200 ;  /* 0x0000020016037836 */ /* 0x000fca0000000000 */
[----:B------:R-:W-:-:S04]  /*19310*/  SHF.R.U32.HI R3, RZ, 0x15, R3 ;  /* 0x00000015ff037819 */ /* 0x000fc80000011603 */
[----:B------:R-:W-:Y:S01]  /*19320*/  ISETP.NE.AND P0, PT, R28, R3, PT ;  /* 0x000000031c00720c */ /* 0x000fe20003f05270 */
        /* <DEDUP_REMOVED lines=37> */
.L_x_293:
        /* <DEDUP_REMOVED lines=49> */
.L_x_294:
        /* <DEDUP_REMOVED lines=49> */
.L_x_295:
        /* <DEDUP_REMOVED lines=49> */
.L_x_296:
        /* <DEDUP_REMOVED lines=49> */
.L_x_297:
        /* <DEDUP_REMOVED lines=49> */
.L_x_298:
        /* <DEDUP_REMOVED lines=49> */
.L_x_299:
        /* <DEDUP_REMOVED lines=49> */
.L_x_300:
[----:B------:R-:W2:Y:S01]  /*1aaf0*/  LDCU.64 UR4, c[0x0][0x880] ;  /* 0x00011000ff0477ac */ /* 0x000ea20008000a00 */
[C---:B------:R-:W-:Y:S02]  /*1ab00*/  IADD3 R3, P2, PT, R27.reuse, 0x10c60, RZ ;  /* 0x00010c601b037810 */ /* 0x040fe40007f5e0ff */
[----:B------:R-:W-:-:S03]  /*1ab10*/  IADD3 R27, P1, PT, R27, 0x10c70, RZ ;  /* 0x00010c701b1b7810 */ /* 0x000fc60007f3e0ff */
[--C-:B------:R-:W-:Y:S02]  /*1ab20*/  IMAD.X R37, RZ, RZ, R31.reuse, P2 ;  /* 0x000000ffff257224 */ /* 0x100fe400010e061f */
[----:B-1----:R-:W-:-:S03]  /*1ab30*/  IMAD.X R39, RZ, RZ, R31, P1 ;  /* 0x000000ffff277224 */ /* 0x002fc600008e061f */
[----:B------:R-:W-:-:S04]  /*1ab40*/  SHF.R.U64 R0, R3, 0x3, R37 ;  /* 0x0000000303007819 */ /* 0x000fc80000001225 */
[----:B------:R-:W-:Y:S02]  /*1ab50*/  LOP3.LUT R36, R3, 0x70, R0, 0x78, !PT ;  /* 0x0000007003247812 */ /* 0x000fe400078e7800 */
[----:B--2---:R-:W-:-:S04]  /*1ab60*/  ISETP.NE.U32.AND P0, PT, RZ, UR4, PT ;  /* 0x00000004ff007c0c */ /* 0x004fc8000bf05070 */
[----:B------:R-:W-:Y:S01]  /*1ab70*/  ISETP.NE.AND.EX P0, PT, RZ, UR5, PT, P0 ;  /* 0x00000005ff007c0c */ /* 0x000fe2000bf05300 */
[----:B------:R-:W-:Y:S05]  /*1ab80*/  WARPSYNC.ALL ;  /* 0x0000000000007948 */ /* 0x000fea0003800000 */
[----:B------:R-:W-:-:S13]  /*1ab90*/  R2UR UR4, R22 ;  /* 0x00000000160472ca */ /* 0x000fda00000e0000 */
[----:B------:R-:W1:Y:S02]  /*1aba0*/  LDTM.x16 R4, tmem[UR4+0x270] ;  /* 0x00027004000479ee */ /* 0x000e640008240000 */
        /* <DEDUP_REMOVED lines=20> */
[----:B------:R-:W-:Y:S01]  /*1acf0*/  @!PT LDS RZ, [RZ] ;  /* 0x00000000fffff984 */ /* 0x000fe20000000800 */
[----:B------:R-:W-:Y:S01]  /*1ad00*/  @!PT LDS RZ, [RZ] ;  /* 0x00000000fffff984 */ /* 0x000fe20000000800 */
[----:B------:R-:W-:Y:S01]  /*1ad10*/  @!PT LDS RZ, [RZ] ;  /* 0x00000000fffff984 */ /* 0x000fe20000000800 */
[----:B------:R-:W-:Y:S01]  /*1ad20*/  @!PT LDS RZ, [RZ] ;  /* 0x00000000fffff984 */ /* 0x000fe20000000800 */
[----:B------:R2:W-:Y:S06]  /*1ad30*/  MEMBAR.ALL.CTA ;  /* 0x0000000000007992 */ /* 0x0005ec0000008000 */
[----:B--2---:R-:W2:Y:S01]  /*1ad40*/  FENCE.VIEW.ASYNC.S ;  /* 0x00000000000073c6 */ /* 0x004ea20000000000 */
[----:B------:R-:W-:Y:S05]  /*1ad50*/  @!P0 BRA `(.L_x_301) ;  /* 0x0000000400008947 */ /* 0x000fea0003800000 */
[----:B------:R-:W-:Y:S01]  /*1ad60*/  FSETP.GEU.AND P0, PT, R24, 1.175494350822287508e-38, PT ;  /* 0x008000001800780b */ /* 0x000fe20003f0e000 */
[----:B------:R-:W3:Y:S01]  /*1ad70*/  LDCU UR4, c[0x0][0x380] ;  /* 0x00007000ff0477ac */ /* 0x000ee20008000800 */
[----:B------:R-:W-:Y:S01]  /*1ad80*/  MOV R0, 0x3e055027 ;  /* 0x3e05502700007802 */ /* 0x000fe20000000f00 */
[----:B------:R-:W-:Y:S01]  /*1ad90*/  BSSY.RECONVERGENT B0, `(.L_x_301) ;  /* 0x000003c000007945 */ /* 0x000fe20003800200 */
[----:B-1----:R-:W-:Y:S01]  /*1ada0*/  FSEL R5, RZ, -23, P0 ;  /* 0xc1b80000ff057808 */ /* 0x002fe20000000000 */
[----:B------:R-:W1:Y:S01]  /*1adb0*/  LDCU UR5, c[0x0][0x700] ;  /* 0x0000e000ff0577ac */ /* 0x000e620008000800 */
[----:B------:R-:W-:-:S07]  /*1adc0*/  LEA R2, R33, R2, 0x8 ;  /* 0x0000000221027211 */ /* 0x000fce00078e40ff */
        /* <DEDUP_REMOVED lines=22> */
[----:B------:R-:W-:-:S04]  /*1af30*/  IADD3 R3, PT, PT, R2, 0x80, RZ ;  /* 0x0000008002037810 */ /* 0x000fc80007ffe0ff */
[----:B---3--:R-:W-:Y:S02]  /*1af40*/  ISETP.GE.AND P0, PT, R3, UR4, PT ;  /* 0x0000000403007c0c */ /* 0x008fe4000bf06270 */
[----:B------:R-:W-:-:S05]  /*1af50*/  FSEL R4, R4, -INF , P1 ;  /* 0xff80000004047808 */ /* 0x000fca0000800000 */
[----:B-1----:R-:W-:-:S06]  /*1af60*/  FFMA R25, R25, UR5, R4 ;  /* 0x0000000519197c23 */ /* 0x002fcc0008000004 */
[----:B------:R-:W-:Y:S05]  /*1af70*/  @P0 BRA `(.L_x_302) ;  /* 0x0000000000740947 */ /* 0x000fea0003800000 */
[----:B------:R-:W1:Y:S01]  /*1af80*/  LDCU UR4, c[0x0][0x38c] ;  /* 0x00007180ff0477ac */ /* 0x000e620008000800 */
[----:B------:R-:W4:Y:S01]  /*1af90*/  LDCU UR5, c[0x0][0x890] ;  /* 0x00011200ff0577ac */ /* 0x000f220008000800 */
[----:B------:R-:W3:Y:S01]  /*1afa0*/  LDCU.64 UR6, c[0x0][0x888] ;  /* 0x00011100ff0677ac */ /* 0x000ee20008000a00 */
[----:B-1----:R-:W1:Y:S01]  /*1afb0*/  I2F.U32.RP R6, UR4 ;  /* 0x0000000400067d06 */ /* 0x002e620008209000 */
[----:B------:R-:W-:Y:S01]  /*1afc0*/  ISETP.NE.U32.AND P0, PT, RZ, UR4, PT ;  /* 0x00000004ff007c0c */ /* 0x000fe2000bf05070 */
[----:B----4-:R-:W-:-:S06]  /*1afd0*/  IMAD R3, R32, UR5, R3 ;  /* 0x0000000520037c24 */ /* 0x010fcc000f8e0203 */
[----:B-1----:R-:W1:Y:S02]  /*1afe0*/  MUFU.RCP R4, R6 ;  /* 0x0000000600047308 */ /* 0x002e640000001000 */
[----:B-1----:R-:W-:-:S06]  /*1aff0*/  IADD3 R4, PT, PT, R4, 0xffffffe, RZ ;  /* 0x0ffffffe04047810 */ /* 0x002fcc0007ffe0ff */
[----:B------:R1:W4:Y:S02]  /*1b000*/  F2I.FTZ.U32.TRUNC.NTZ R5, R4 ;  /* 0x0000000400057305 */ /* 0x000324000021f000 */
[----:B-1----:R-:W-:Y:S01]  /*1b010*/  HFMA2 R4, -RZ, RZ, 0, 0 ;  /* 0x00000000ff047431 */ /* 0x002fe200000001ff */
[----:B----4-:R-:W-:-:S05]  /*1b020*/  IADD3 R0, PT, PT, RZ, -R5, RZ ;  /* 0x80000005ff007210 */ /* 0x010fca0007ffe0ff */
[----:B------:R-:W-:-:S04]  /*1b030*/  IMAD R7, R0, UR4, RZ ;  /* 0x0000000400077c24 */ /* 0x000fc8000f8e02ff */
[----:B------:R-:W-:Y:S02]  /*1b040*/  IMAD.HI.U32 R0, R5, R7, R4 ;  /* 0x0000000705007227 */ /* 0x000fe400078e0004 */
[----:B------:R-:W1:Y:S04]  /*1b050*/  LDC.64 R4, c[0x0][0x880] ;  /* 0x00022000ff047b82 */ /* 0x000e680000000a00 */
[----:B------:R-:W-:-:S05]  /*1b060*/  IMAD.HI.U32 R0, R0, R29, RZ ;  /* 0x0000001d00007227 */ /* 0x000fca00078e00ff */
        /* <DEDUP_REMOVED lines=12> */
[----:B-1----:R-:W-:-:S05]  /*1b130*/  IMAD.WIDE.U32 R4, R3, 0x4, R4 ;  /* 0x0000000403047825 */ /* 0x002fca00078e0004 */
[----:B------:R1:W-:Y:S02]  /*1b140*/  STG.E desc[UR46][R4.64], R25 ;  /* 0x0000001904007986 */ /* 0x0003e4000c10192e */
.L_x_302:
[----:B------:R-:W-:Y:S05]  /*1b150*/  BSYNC.RECONVERGENT B0 ;  /* 0x0000000000007941 */ /* 0x000fea0003800200 */
.L_x_301:
[----:B------:R-:W-:Y:S01]  /*1b160*/  UISETP.NE.AND UP0, UPT, UR41, URZ, UPT ;  /* 0x000000ff2900728c */ /* 0x000fe2000bf05270 */
[----:B------:R-:W-:-:S08]  /*1b170*/  NOP ;  /* 0x0000000000007918 */ /* 0x000fd00000000000 */
[----:B------:R-:W-:Y:S05]  /*1b180*/  BRA.U UP0, `(.L_x_303) ;  /* 0x0000000100087547 */ /* 0x000fea000b800000 */
[----:B------:R-:W-:Y:S05]  /*1b190*/  BPT.TRAP 0x1 ;  /* 0x000000040000795c */ /* 0x000fea0000300000 */
[----:B------:R-:W-:Y:S05]  /*1b1a0*/  BPT.TRAP 0x1 ;  /* 0x000000040000795c */ /* 0x000fea0000300000 */
.L_x_303:
[----:B------:R-:W-:Y:S01]  /*1b1b0*/  IADD3 R3, PT, PT, R23, 0x500a8, RZ ;  /* 0x000500a817037810 */ /* 0x000fe20007ffe0ff */
[----:B------:R-:W-:-:S03]  /*1b1c0*/  UISETP.NE.AND UP0, UPT, UR41, URZ, UPT ;  /* 0x000000ff2900728c */ /* 0x000fc6000bf05270 */
[----:B------:R-:W-:-:S04]  /*1b1d0*/  PRMT R3, R26, 0x654, R3 ;  /* 0x000006541a037816 */ /* 0x000fc80000000003 */
[----:B--2---:R2:W-:Y:S02]  /*1b1e0*/  SYNCS.ARRIVE.TRANS64.RED.A1T0 RZ, [R3+URZ], RZ ;  /* 0x000000ff03ff79a7 */ /* 0x0045e400081004ff */
[----:B------:R-:W-:Y:S05]  /*1b1f0*/  BRA.U UP0, `(.L_x_304) ;  /* 0x0000000100047547 */ /* 0x000fea000b800000 */
[----:B------:R-:W-:Y:S05]  /*1b200*/  BPT.TRAP 0x1 ;  /* 0x000000040000795c */ /* 0x000fea0000300000 */
.L_x_304:
[----:B------:R-:W-:Y:S01]  /*1b210*/  SYNCS.ARRIVE.TRANS64.A1T0 RZ, [R23+URZ+0x500b8], RZ ;  /* 0x0500b8ff17ff79a7 */ /* 0x000fe200081000ff */
[----:B------:R-:W-:Y:S05]  /*1b220*/  EXIT ;  /* 0x000000000000794d */ /* 0x000fea0003800000 */
.L_x_27:
[----:B------:R-:W-:-:S08]  /*1b230*/  NOP ;  /* 0x0000000000007918 */ /* 0x000fd00000000000 */
[----:B------:R-:W1:Y:S02]  /*1b240*/  USETMAXREG.TRY_ALLOC.CTAPOOL UP0, 0xc0 ;  /* 0x000000c0000079c8 */ /* 0x000e640008000600 */
[----:B-1----:R-:W-:Y:S05]  /*1b250*/  BRA.U !UP0, `(.L_x_27) ;  /* 0xfffffffd08f47547 */ /* 0x002fea000b83ffff */
[----:B------:R-:W1:Y:S01]  /*1b260*/  S2UR UR6, SR_CTAID.X ;  /* 0x00000000000679c3 */ /* 0x000e620000002500 */
[----:B------:R-:W2:Y:S02]  /*1b270*/  LDCU.64 UR4, c[0x0][0x380] ;  /* 0x00007000ff0477ac */ /* 0x000ea40008000a00 */
[----:B--2---:R-:W-:Y:S02]  /*1b280*/  UISETP.NE.AND UP0, UPT, UR5, URZ, UPT ;  /* 0x000000ff0500728c */ /* 0x004fe4000bf05270 */
[----:B-1----:R-:W-:-:S04]  /*1b290*/  USHF.L.U32 UR6, UR6, 0x8, URZ ;  /* 0x0000000806067899 */ /* 0x002fc800080006ff */
[----:B------:R-:W-:-:S06]  /*1b2a0*/  UISETP.GE.U32.OR UP0, UPT, UR6, UR4, !UP0 ;  /* 0x000000040600728c */ /* 0x000fcc000c706470 */
[----:B------:R-:W-:-:S13]  /*1b2b0*/  PLOP3.LUT P0, PT, PT, PT, UP0, 0x80, 0x8 ;  /* 0x000000000008781c */ /* 0x000fda0003f0f008 */
[----:B------:R-:W-:Y:S05]  /*1b2c0*/  @P0 EXIT ;  /* 0x000000000000094d */ /* 0x000fea0003800000 */
[----:B------:R-:W-:Y:S02]  /*1b2d0*/  UIADD3 UR6, UPT, UPT, UR5, 0x7f, URZ ;  /* 0x0000007f05067890 */ /* 0x000fe4000fffe0ff */
[----:B------:R-:W-:Y:S02]  /*1b2e0*/  ULOP3.LUT UP0, URZ, UR5, 0x7f, URZ, 0xc0, !UPT ;  /* 0x0000007f05ff7892 */ /* 0x000fe4000f80c0ff */
[----:B------:R-:W-:Y:S02]  /*1b2f0*/  UISETP.NE.AND UP1, UPT, UR40, URZ, UPT ;  /* 0x000000ff2800728c */ /* 0x000fe4000bf25270 */
[----:B------:R-:W-:Y:S02]  /*1b300*/  USHF.R.S32.HI UR4, URZ, 0x1f, UR6 ;  /* 0x0000001fff047899 */ /* 0x000fe40008011406 */
[----:B------:R-:W-:Y:S02]  /*1b310*/  USEL UR7, UR11, UR10, UP1 ;  /* 0x0000000a0b077287 */ /* 0x000fe40008800000 */
[----:B------:R-:W-:-:S02]  /*1b320*/  ULEA.HI UR4, UR4, UR6, URZ, 0x7 ;  /* 0x0000000604047291 */ /* 0x000fc4000f8f38ff */
[----:B------:R-:W-:Y:S02]  /*1b330*/  ULOP3.LUT UR47, UR7, 0x1, URZ, 0xc0, !UPT ;  /* 0x00000001072f7892 */ /* 0x000fe4000f8ec0ff */
[----:B------:R-:W-:Y:S02]  /*1b340*/  @UP0 ULEA.HI.SX32 UR6, UR4, 0xffffffff, 0x19 ;  /* 0xffffffff04060891 */ /* 0x000fe4000f8fcaff */
[----:B------:R-:W-:Y:S02]  /*1b350*/  @!UP0 USHF.R.S32.HI UR6, URZ, 0x7, UR4 ;  /* 0x00000007ff068899 */ /* 0x000fe40008011404 */
[----:B------:R-:W-:-:S09]  /*1b360*/  UISETP.NE.U32.AND UP0, UPT, UR47, 0x1, UPT ;  /* 0x000000012f00788c */ /* 0x000fd2000bf05070 */
[----:B------:R-:W-:Y:S05]  /*1b370*/  BRA.U !UP0, `(.L_x_305) ;  /* 0x0000000108047547 */ /* 0x000fea000b800000 */
[----:B------:R-:W-:Y:S05]  /*1b380*/  BPT.TRAP 0x1 ;  /* 0x000000040000795c */ /* 0x000fea0000300000 */
.L_x_305:
[----:B------:R-:W1:Y:S01]  /*1b390*/  S2UR UR5, SR_CgaCtaId ;  /* 0x00000000000579c3 */ /* 0x000e620000008800 */
[----:B------:R-:W-:Y:S01]  /*1b3a0*/  UISETP.NE.AND UP0, UPT, UR40, URZ, UPT ;  /* 0x000000ff2800728c */ /* 0x000fe2000bf05270 */
[----:B------:R-:W-:Y:S01]  /*1b3b0*/  MOV R3, 0x1 ;  /* 0x0000000100037802 */ /* 0x000fe20000000f00 */
[----:B------:R-:W-:Y:S01]  /*1b3c0*/  UMOV UR4, 0x400 ;  /* 0x0000040000047882 */ /* 0x000fe20000000000 */
[----:B------:R-:W-:Y:S02]  /*1b3d0*/  UMOV UR46, 0x1 ;  /* 0x00000001002e7882 */ /* 0x000fe40000000000 */
[----:B------:R-:W-:Y:S01]  /*1b3e0*/  SHF.L.U32 R3, R3, 0x1f, RZ ;  /* 0x0000001f03037819 */ /* 0x000fe200000006ff */
[----:B-1----:R-:W-:-:S04]  /*1b3f0*/  ULEA UR5, UR5, UR4, 0x18 ;  /* 0x0000000405057291 */ /* 0x002fc8000f8ec0ff */
[----:B------:R-:W-:Y:S02]  /*1b400*/  UIADD3 UR4, UPT, UPT, UR5, 0x50078, URZ ;  /* 0x0005007805047890 */ /* 0x000fe4000fffe0ff */
[----:B------:R-:W-:-:S09]  /*1b410*/  @!UP0 UIADD3 UR4, UPT, UPT, UR5, 0x50088, URZ ;  /* 0x0005008805048890 */ /* 0x000fd2000fffe0ff */
[----:B------:R-:W1:Y:S02]  /*1b420*/  SYNCS.PHASECHK.TRANS64.TRYWAIT P0, [UR4], R3 ;  /* 0x00000003ff0075a7 */ /* 0x000e640008001104 */
[----:B-1----:R-:W-:Y:S05]  /*1b430*/  @!P0 BRA `(.L_x_306) ;  /* 0x0000010800488947 */ /* 0x002fea0003800000 */
.L_x_469:
[----:B------:R-:W-:Y:S01]  /*1b440*/  UISETP.GE.AND UP0, UPT, UR6, 0x1, UPT ;  /* 0x000000010600788c */ /* 0x000fe2000bf06270 */
[----:B------:R-:W-:Y:S01]  /*1b450*/  HFMA2 R2, -RZ, RZ, 0, 0 ;  /* 0x00000000ff027431 */ /* 0x000fe200000001ff */
[----:B------:R-:W-:Y:S01]  /*1b460*/  MOV R17, 0xff800000 ;  /* 0xff80000000117802 */ /* 0x000fe20000000f00 */
[----:B------:R-:W-:Y:S01]  /*1b470*/  HFMA2 R16, -RZ, RZ, 0, 0 ;  /* 0x00000000ff107431 */ /* 0x000fe200000001ff */
[----:B------:R-:W-:Y:S01]  /*1b480*/  UMOV UR45, 0x1 ;  /* 0x00000001002d7882 */ /* 0x000fe20000000000 */
[----:B------:R-:W-:Y:S01]  /*1b490*/  UMOV UR43, URZ ;  /* 0x000000ff002b7c82 */ /* 0x000fe20008000000 */
[----:B------:R-:W-:-:S03]  /*1b4a0*/  UMOV UR42, URZ ;  /* 0x000000ff002a7c82 */ /* 0x000fc60008000000 */
[----:B------:R-:W-:Y:S05]  /*1b4b0*/  BRA.U !UP0, `(.L_x_307) ;  /* 0x00000045089c7547 */ /* 0x000fea000b800000 */
[----:B------:R-:W-:Y:S01]  /*1b4c0*/  USHF.L.U32 UR4, UR6, 0x7, URZ ;  /* 0x0000000706047899 */ /* 0x000fe200080006ff */
[----:B------:R-:W-:Y:S01]  /*1b4d0*/  MOV R16, RZ ;  /* 0x000000ff00107202 */ /* 0x000fe20000000f00 */
[----:B------:R-:W2:Y:S01]  /*1b4e0*/  LDCU UR37, c[0x0][0x704] ;  /* 0x0000e080ff2577ac */ /* 0x000ea20008000800 */
[----:B------:R-:W-:-:S03]  /*1b4f0*/  MOV R156, 0xff800000 ;  /* 0xff800000009c7802 */ /* 0x000fc60000000f00 */
[----:B------:R-:W-:Y:S01]  /*1b500*/  MOV R2, UR4 ;  /* 0x0000000400027c02 */ /* 0x000fe20008000f00 */
[----:B------:R-:W3:Y:S01]  /*1b510*/  LDCU UR50, c[0x0][0x384] ;  /* 0x00007080ff3277ac */ /* 0x000ee20008000800 */
[----:B------:R-:W-:Y:S01]  /*1b520*/  UIADD3 UR41, UPT, UPT, UR6, -0x1, URZ ;  /* 0xffffffff06297890 */ /* 0x000fe2000fffe0ff */
[----:B------:R-:W-:Y:S01]  /*1b530*/  UMOV UR42, URZ ;  /* 0x000000ff002a7c82 */ /* 0x000fe20008000000 */
[----:B------:R-:W-:Y:S01]  /*1b540*/  UMOV UR45, 0x1 ;  /* 0x00000001002d7882 */ /* 0x000fe20000000000 */
[----:B------:R-:W-:Y:S01]  /*1b550*/  UMOV UR46, 0x1 ;  /* 0x00000001002e7882 */ /* 0x000fe20000000000 */
[----:B------:R-:W-:-:S08]  /*1b560*/  UMOV UR43, URZ ;  /* 0x000000ff002b7c82 */ /* 0x000fd00008000000 */
.L_x_328:
[----:B------:R-:W4:Y:S01]  /*1b570*/  S2R R56, SR_TID.X ;  /* 0x0000000000387919 */ /* 0x000f220000002100 */
[----:B------:R-:W-:Y:S01]  /*1b580*/  UISETP.NE.AND UP0, UPT, UR40, URZ, UPT ;  /* 0x000000ff2800728c */ /* 0x000fe2000bf05270 */
[----:B------:R-:W-:-:S03]  /*1b590*/  UMOV UR4, 0x20 ;  /* 0x0000002000047882 */ /* 0x000fc60000000000 */
[----:B------:R-:W-:Y:S02]  /*1b5a0*/  USEL UR4, UR4, 0xa0, UP0 ;  /* 0x000000a004047887 */ /* 0x000fe40008000000 */
[----:B------:R-:W-:Y:S01]  /*1b5b0*/  USEL UR5, UR43, UR42, UP0 ;  /* 0x0000002a2b057287 */ /* 0x000fe20008000000 */
[----:B----4-:R-:W-:-:S05]  /*1b5c0*/  IMAD.U32 R18, R56, 0x10000, RZ ;  /* 0x0001000038127824 */ /* 0x010fca00078e00ff */
[----:B------:R-:W-:-:S05]  /*1b5d0*/  LOP3.LUT R18, R18, 0x600000, RZ, 0xc0, !PT ;  /* 0x0060000012127812 */ /* 0x000fca00078ec0ff */
[----:B-1----:R-:W-:Y:S01]  /*1b5e0*/  VIADD R0, R18, UR4 ;  /* 0x0000000412007c36 */ /* 0x002fe20008000000 */
[----:B------:R-:W-:-:S04]  /*1b5f0*/  USEL UR4, UR48, UR54, UP0 ;  /* 0x0000003630047287 */ /* 0x000fc80008000000 */
[----:B------:R-:W-:Y:S01]  /*1b600*/  UISETP.GT.U32.AND UP0, UPT, UR4, 0x1, UPT ;  /* 0x000000010400788c */ /* 0x000fe2000bf04070 */
[----:B------:R-:W1:Y:S02]  /*1b610*/  SHFL.IDX PT, R0, R0, RZ, 0x1f ;  /* 0x00001fff00007589 */ /* 0x000e6400000e0000 */
[----:B-1----:R-:W-:-:S06]  /*1b620*/  R2UR UR38, R0 ;  /* 0x00000000002672ca */ /* 0x002fcc00000e0000 */
[----:B--2---:R-:W-:Y:S09]  /*1b630*/  BRA.U UP0, `(.L_x_308) ;  /* 0x0000000100047547 */ /* 0x004ff2000b800000 */
[----:B--23--:R-:W-:Y:S05]  /*1b640*/  BPT.TRAP 0x1 ;  /* 0x000000040000795c */ /* 0x00cfea0000300000 */
.L_x_308:
[----:B------:R-:W1:Y:S01]  /*1b650*/  S2UR UR36, SR_CgaCtaId ;  /* 0x00000000002479c3 */ /* 0x000e620000008800 */
[----:B------:R-:W-:Y:S01]  /*1b660*/  UISETP.NE.AND UP0, UPT, UR40, URZ, UPT ;  /* 0x000000ff2800728c */ /* 0x000fe2000bf05270 */
[----:B------:R-:W-:Y:S01]  /*1b670*/  IMAD.U32 R3, RZ, RZ, UR5 ;  /* 0x00000005ff037e24 */ /* 0x000fe2000f8e00ff */
[----:B------:R-:W-:Y:S01]  /*1b680*/  UMOV UR4, 0x400 ;  /* 0x0000040000047882 */ /* 0x000fe20000000000 */
[----:B------:R-:W-:Y:S01]  /*1b690*/  SHF.R.U32.HI R56, RZ, 0x5, R56 ;  /* 0x00000005ff387819 */ /* 0x000fe20000011638 */
[----:B------:R-:W-:Y:S01]  /*1b6a0*/  USEL UR5, URZ, 0x80, UP0 ;  /* 0x00000080ff057887 */ /* 0x000fe20008000000 */
[----:B------:R-:W-:Y:S02]  /*1b6b0*/  SHF.R.U32.HI R22, RZ, 0x15, R18 ;  /* 0x00000015ff167819 */ /* 0x000fe40000011612 */
[----:B------:R-:W-:Y:S02]  /*1b6c0*/  SHF.L.U32 R3, R3, 0x1f, RZ ;  /* 0x0000001f03037819 */ /* 0x000fe400000006ff */
[----:B------:R-:W-:-:S02]  /*1b6d0*/  LOP3.LUT R19, R56, 0x3, RZ, 0xc0, !PT ;  /* 0x0000000338137812 */ /* 0x000fc400078ec0ff */
[----:B------:R-:W-:Y:S02]  /*1b6e0*/  LOP3.LUT R18, R18, UR5, RZ, 0xfc, !PT ;  /* 0x0000000512127c12 */ /* 0x000fe4000f8efcff */
[----:B------:R-:W-:Y:S01]  /*1b6f0*/  ISETP.NE.AND P0, PT, R19, R22, PT ;  /* 0x000000161300720c */ /* 0x000fe20003f05270 */
[----:B-1----:R-:W-:-:S04]  /*1b700*/  ULEA UR36, UR36, UR4, 0x18 ;  /* 0x0000000424247291 */ /* 0x002fc8000f8ec0ff */
[----:B------:R-:W-:Y:S02]  /*1b710*/  UIADD3 UR4, UPT, UPT, UR36, 0x50060, URZ ;  /* 0x0005006024047890 */ /* 0x000fe4000fffe0ff */
[----:B------:R-:W-:-:S09]  /*1b720*/  @UP0 UIADD3 UR4, UPT, UPT, UR36, 0x50050, URZ ;  /* 0x0005005024040890 */ /* 0x000fd2000fffe0ff */
[----:B------:R-:W1:Y:S02]  /*1b730*/  SYNCS.PHASECHK.TRANS64.TRYWAIT P1, [UR4], R3 ;  /* 0x00000003ff0075a7 */ /* 0x000e640008021104 */
[----:B-1----:R-:W-:Y:S05]  /*1b740*/  @!P1 BRA `(.L_x_309) ;  /* 0x00000104009c9947 */ /* 0x002fea0003800000 */
.L_x_471:
        /* <DEDUP_REMOVED lines=17> */
.L_x_310:
[C---:B-1----:R-:W-:Y:S01]  /*1b860*/  VIADD R0, R18.reuse, 0x20 ;  /* 0x0000002012007836 */ /* 0x042fe20000000000 */
[----:B------:R-:W-:Y:S05]  /*1b870*/  WARPSYNC.ALL ;  /* 0x0000000000007948 */ /* 0x000fea0003800000 */
[----:B------:R-:W-:Y:S02]  /*1b880*/  SHF.R.U32.HI R0, RZ, 0x15, R0 ;  /* 0x00000015ff007819 */ /* 0x000fe40000011600 */
[----:B------:R-:W-:Y:S02]  /*1b890*/  R2UR UR4, R18 ;  /* 0x00000000120472ca */ /* 0x000fe400000e0000 */
[----:B------:R-:W-:-:S11]  /*1b8a0*/  ISETP.NE.AND P0, PT, R19, R0, PT ;  /* 0x000000001300720c */ /* 0x000fd60003f05270 */
[----:B------:R-:W1:Y:S02]  /*1b8b0*/  LDTM.x32 R124, tmem[UR4] ;  /* 0x00000004007c79ee */ /* 0x000e6400082c0000 */
[----:B-1----:R-:W-:Y:S05]  /*1b8c0*/  @!P0 BRA `(.L_x_311) ;  /* 0x0000000000408947 */ /* 0x002fea0003800000 */
[----:B------:R-:W-:Y:S01]  /*1b8d0*/  MOV R14, 0x8 ;  /* 0x00000008000e7802 */ /* 0x000fe20000000f00 */
        /* <DEDUP_REMOVED lines=15> */
.L_x_311:
[C---:B------:R-:W-:Y:S01]  /*1b9d0*/  VIADD R0, R18.reuse, 0x40 ;  /* 0x0000004012007836 */ /* 0x040fe20000000000 */
[----:B------:R-:W-:Y:S05]  /*1b9e0*/  WARPSYNC.ALL ;  /* 0x0000000000007948 */ /* 0x000fea0003800000 */
[----:B------:R-:W-:Y:S02]  /*1b9f0*/  SHF.R.U32.HI R0, RZ, 0x15, R0 ;  /* 0x00000015ff007819 */ /* 0x000fe40000011600 */
[----:B------:R-:W-:Y:S02]  /*1ba00*/  R2UR UR4, R18 ;  /* 0x00000000120472ca */ /* 0x000fe400000e0000 */
[----:B------:R-:W-:-:S11]  /*1ba10*/  ISETP.NE.AND P0, PT, R19, R0, PT ;  /* 0x000000001300720c */ /* 0x000fd60003f05270 */
[----:B------:R-:W1:Y:S02]  /*1ba20*/  LDTM.x32 R92, tmem[UR4+0x20] ;  /* 0x00002004005c79ee */ /* 0x000e6400082c0000 */
        /* <DEDUP_REMOVED lines=17> */
.L_x_312:
        /* <DEDUP_REMOVED lines=23> */
.L_x_313:
[C---:B------:R-:W-:Y:S01]  /*1bcb0*/  FMNMX3 R3, R156.reuse, R124, R128, !PT ;  /* 0x0000007c9c037276 */ /* 0x040fe20007800080 */
[----:B------:R-:W-:Y:S05]  /*1bcc0*/  WARPSYNC.ALL ;  /* 0x0000000000007948 */ /* 0x000fea0003800000 */
[C---:B------:R-:W-:Y:S02]  /*1bcd0*/  FMNMX3 R0, R156.reuse, R125, R129, !PT ;  /* 0x0000007d9c007276 */ /* 0x040fe40007800081 */
[----:B------:R-:W-:Y:S02]  /*1bce0*/  FMNMX3 R5, R156, R126, R130, !PT ;  /* 0x0000007e9c057276 */ /* 0x000fe40007800082 */
[----:B------:R-:W-:-:S02]  /*1bcf0*/  FMNMX3 R3, R3, R132, R136, !PT ;  /* 0x0000008403037276 */ /* 0x000fc40007800088 */
[----:B------:R-:W-:Y:S02]  /*1bd00*/  FMNMX3 R0, R0, R133, R137, !PT ;  /* 0x0000008500007276 */ /* 0x000fe40007800089 */
[----:B------:R-:W-:Y:S02]  /*1bd10*/  FMNMX3 R6, R156, R127, R131, !PT ;  /* 0x0000007f9c067276 */ /* 0x000fe40007800083 */
[----:B------:R-:W-:Y:S02]  /*1bd20*/  FMNMX3 R5, R5, R134, R138, !PT ;  /* 0x0000008605057276 */ /* 0x000fe4000780008a */
[----:B------:R-:W-:Y:S02]  /*1bd30*/  FMNMX3 R3, R3, R140, R144, !PT ;  /* 0x0000008c03037276 */ /* 0x000fe40007800090 */
[----:B------:R-:W-:Y:S02]  /*1bd40*/  FMNMX3 R0, R0, R141, R145, !PT ;  /* 0x0000008d00007276 */ /* 0x000fe40007800091 */
[----:B------:R-:W-:-:S02]  /*1bd50*/  FMNMX3 R6, R6, R135, R139, !PT ;  /* 0x0000008706067276 */ /* 0x000fc4000780008b */
[----:B------:R-:W-:Y:S02]  /*1bd60*/  FMNMX3 R5, R5, R142, R146, !PT ;  /* 0x0000008e05057276 */ /* 0x000fe40007800092 */
[----:B------:R-:W-:Y:S02]  /*1bd70*/  R2UR UR4, R18 ;  /* 0x00000000120472ca */ /* 0x000fe400000e0000 */
[----:B------:R-:W-:Y:S02]  /*1bd80*/  FMNMX3 R3, R3, R148, R152, !PT ;  /* 0x0000009403037276 */ /* 0x000fe40007800098 */
[----:B------:R-:W-:Y:S02]  /*1bd90*/  FMNMX3 R0, R0, R149, R153, !PT ;  /* 0x0000009500007276 */ /* 0x000fe40007800099 */
[----:B------:R-:W-:Y:S02]  /*1bda0*/  FMNMX3 R6, R6, R143, R147, !PT ;  /* 0x0000008f06067276 */ /* 0x000fe40007800093 */
[----:B------:R-:W-:-:S02]  /*1bdb0*/  FMNMX3 R5, R5, R150, R154, !PT ;  /* 0x0000009605057276 */ /* 0x000fc4000780009a */
[----:B------:R-:W-:Y:S02]  /*1bdc0*/  FMNMX3 R3, R3, R92, R96, !PT ;  /* 0x0000005c03037276 */ /* 0x000fe40007800060 */
[----:B------:R-:W-:Y:S01]  /*1bdd0*/  FMNMX3 R0, R0, R93, R97, !PT ;  /* 0x0000005d00007276 */ /* 0x000fe20007800061 */
[----:B------:R-:W1:Y:S01]  /*1bde0*/  LDTM.x32 R60, tmem[UR4+0x60] ;  /* 0x00006004003c79ee */ /* 0x000e6200082c0000 */
[----:B------:R-:W-:Y:S02]  /*1bdf0*/  FMNMX3 R6, R6, R151, R155, !PT ;  /* 0x0000009706067276 */ /* 0x000fe4000780009b */
[----:B------:R-:W-:Y:S02]  /*1be00*/  FMNMX3 R5, R5, R94, R98, !PT ;  /* 0x0000005e05057276 */ /* 0x000fe40007800062 */
        /* <DEDUP_REMOVED lines=28> */
[----:B-1----:R-:W-:Y:S02]  /*1bfd0*/  FMNMX3 R3, R3, R60, R64, !PT ;  /* 0x0000003c03037276 */ /* 0x002fe40007800040 */
        /* <DEDUP_REMOVED lines=15> */
[----:B------:R-:W-:Y:S02]  /*1c0d0*/  ISETP.NE.AND P0, PT, R19, R22, PT ;  /* 0x000000161300720c */ /* 0x000fe40003f05270 */
[----:B------:R-:W-:Y:S02]  /*1c0e0*/  FMNMX3 R17, R6, R87, R91, !PT ;  /* 0x0000005706117276 */ /* 0x000fe4000780005b */
[----:B------:R-:W-:-:S04]  /*1c0f0*/  FMNMX3 R0, R4, R3, R0, !PT ;  /* 0x0000000304007276 */ /* 0x000fc80007800000 */
[----:B------:R-:W-:-:S04]  /*1c100*/  FMNMX R17, R17, R0, !PT ;  /* 0x0000000011117209 */ /* 0x000fc80007800000 */
[----:B------:R-:W-:-:S04]  /*1c110*/  FSETP.NEU.AND P1, PT, R17, -INF , PT ;  /* 0xff8000001100780b */ /* 0x000fc80003f2d000 */
[----:B------:R-:W-:Y:S01]  /*1c120*/  FSEL R157, R17, RZ, P1 ;  /* 0x000000ff119d7208 */ /* 0x000fe20000800000 */
[----:B------:R-:W-:Y:S08]  /*1c130*/  @!P0 BRA `(.L_x_314) ;  /* 0x0000000000408947 */ /* 0x000ff00003800000 */
        /* <DEDUP_REMOVED lines=16> */
.L_x_314:
[----:B------:R-:W-:Y:S05]  /*1c240*/  WARPSYNC.ALL ;  /* 0x0000000000007948 */ /* 0x000fea0003800000 */
[----:B------:R-:W-:Y:S02]  /*1c250*/  R2UR UR4, R18 ;  /* 0x00000000120472ca */ /* 0x000fe400000e0000 */
[----:B------:R-:W-:-:S11]  /*1c260*/  ISETP.NE.AND P0, PT, RZ, UR47, PT ;  /* 0x0000002fff007c0c */ /* 0x000fd6000bf05270 */
[----:B------:R1:W-:Y:S02]  /*1c270*/  STTM.x2 tmem[UR4], R156 ;  /* 0x0000009c000079ed */ /* 0x0003e400080c0004 */
[----:B------:R-:W-:Y:S05]  /*1c280*/  @P0 BRA `(.L_x_315) ;  /* 0x0000000000040947 */ /* 0x000fea0003800000 */
[----:B--23--:R-:W-:Y:S05]  /*1c290*/  BPT.TRAP 0x1 ;  /* 0x000000040000795c */ /* 0x00cfea0000300000 */
.L_x_315:
[----:B------:R-:W-:Y:S01]  /*1c2a0*/  UISETP.NE.AND UP0, UPT, UR40, URZ, UPT ;  /* 0x000000ff2800728c */ /* 0x000fe2000bf05270 */
[----:B------:R-:W-:Y:S01]  /*1c2b0*/  MOV R3, UR44 ;  /* 0x0000002c00037c02 */ /* 0x000fe20008000f00 */
[----:B------:R-:W-:Y:S01]  /*1c2c0*/  USHF.L.U32 UR5, UR49, 0x3, URZ ;  /* 0x0000000331057899 */ /* 0x000fe200080006ff */
[----:B------:R-:W-:Y:S01]  /*1c2d0*/  FSETP.NEU.AND P0, PT, R17, -INF , PT ;  /* 0xff8000001100780b */ /* 0x000fe20003f0d000 */
[----:B------:R-:W-:Y:S01]  /*1c2e0*/  UIADD3 UR4, UPT, UPT, UR36, 0x50080, URZ ;  /* 0x0005008024047890 */ /* 0x000fe2000fffe0ff */
[----:B------:R-:W-:Y:S01]  /*1c2f0*/  SHF.L.U32 R3, R3, 0x1f, RZ ;  /* 0x0000001f03037819 */ /* 0x000fe200000006ff */
[----:B------:R-:W-:Y:S01]  /*1c300*/  UIADD3 UR7, UPT, UPT, UR5, 0x500d0, UR36 ;  /* 0x000500d005077890 */ /* 0x000fe2000fffe024 */
[----:B------:R-:W-:Y:S01]  /*1c310*/  FSEL R0, R17, RZ, P0 ;  /* 0x000000ff11007208 */ /* 0x000fe20000000000 */
[----:B------:R-:W-:-:S03]  /*1c320*/  USEL UR6, UR46, UR45, UP0 ;  /* 0x0000002d2e067287 */ /* 0x000fc60008000000 */
[----:B------:R-:W-:Y:S01]  /*1c330*/  @UP0 UIADD3 UR4, UPT, UPT, UR36, 0x50070, URZ ;  /* 0x0005007024040890 */ /* 0x000fe2000fffe0ff */
[----:B--2---:R-:W-:Y:S01]  /*1c340*/  FMUL R0, R0, -UR37 ;  /* 0x8000002500007c20 */ /* 0x004fe20008400000 */
[----:B------:R-:W-:-:S03]  /*1c350*/  ULOP3.LUT UR39, UR6, 0x1, URZ, 0x3c, !UPT ;  /* 0x0000000106277892 */ /* 0x000fc6000f8e3cff */
[--C-:B------:R-:W-:Y:S02]  /*1c360*/  FFMA2 R18, R124.F32x2.HI_LO, UR37.F32, R0.reuse.F32 ;  /* 0x000000257c127c49 */ /* 0x100fe40009200000 */
[--C-:B------:R-:W-:Y:S02]  /*1c370*/  FFMA2 R22, R126.F32x2.HI_LO, UR37.F32, R0.reuse.F32 ;  /* 0x000000257e167c49 */ /* 0x100fe40009200000 */
[----:B------:R-:W-:Y:S01]  /*1c380*/  SYNCS.ARRIVE.TRANS64.A1T0 RZ, [UR4], RZ ;  /* 0x000000ffffff79a7 */ /* 0x000fe20008100004 */
[----:B------:R-:W-:Y:S01]  /*1c390*/  FSETP.GEU.AND P4, PT, R18, -126, PT ;  /* 0xc2fc00001200780b */ /* 0x000fe20003f8e000 */
[----:B------:R-:W-:Y:S01]  /*1c3a0*/  ULOP3.LUT UR4, UR5, 0x8, URZ, 0x3c, !UPT ;  /* 0x0000000805047892 */ /* 0x000fe2000f8e3cff */
[----:B------:R-:W-:Y:S01]  /*1c3b0*/  FSETP.GEU.AND P3, PT, R19, -126, PT ;  /* 0xc2fc00001300780b */ /* 0x000fe20003f6e000 */
[--C-:B------:R-:W-:Y:S01]  /*1c3c0*/  FFMA2 R124, R128.F32x2.HI_LO, UR37.F32, R0.reuse.F32 ;  /* 0x00000025807c7c49 */ /* 0x100fe20009200000 */
[----:B------:R-:W-:Y:S01]  /*1c3d0*/  FSETP.GEU.AND P2, PT, R22, -126, PT ;  /* 0xc2fc00001600780b */ /* 0x000fe20003f4e000 */
[----:B------:R-:W-:Y:S01]  /*1c3e0*/  UIADD3 UR4, UPT, UPT, UR4, 0x500d0, UR36 ;  /* 0x000500d004047890 */ /* 0x000fe2000fffe024 */
[----:B------:R-:W-:Y:S01]  /*1c3f0*/  FSETP.GEU.AND P1, PT, R23, -126, PT ;  /* 0xc2fc00001700780b */ /* 0x000fe20003f2e000 */
[----:B------:R-:W2:Y:S01]  /*1c400*/  SYNCS.PHASECHK.TRANS64.TRYWAIT P5, [UR7], R3 ;  /* 0x00000003ff0075a7 */ /* 0x000ea200080a1107 */
[----:B------:R-:W-:Y:S01]  /*1c410*/  FSETP.GEU.AND P0, PT, R124, -126, PT ;  /* 0xc2fc00007c00780b */ /* 0x000fe20003f0e000 */
[----:B------:R-:W-:Y:S01]  /*1c420*/  FFMA2 R126, R130.F32x2.HI_LO, UR37.F32, R0.F32 ;  /* 0x00000025827e7c49 */ /* 0x000fe20009200000 */
[----:B------:R-:W-:-:S03]  /*1c430*/  FSETP.GEU.AND P6, PT, R125, -126, PT ;  /* 0xc2fc00007d00780b */ /* 0x000fc60003fce000 */
[----:B------:R-:W-:Y:S02]  /*1c440*/  @!P4 FMUL R18, R18, 0.5 ;  /* 0x3f0000001212c820 */ /* 0x000fe40000400000 */
[----:B------:R-:W-:Y:S02]  /*1c450*/  @!P3 FMUL R19, R19, 0.5 ;  /* 0x3f0000001313b820 */ /* 0x000fe40000400000 */
[----:B------:R-:W-:Y:S02]  /*1c460*/  @!P2 FMUL R22, R22, 0.5 ;  /* 0x3f0000001616a820 */ /* 0x000fe40000400000 */
[----:B------:R-:W-:Y:S01]  /*1c470*/  @!P1 FMUL R23, R23, 0.5 ;  /* 0x3f00000017179820 */ /* 0x000fe20000400000 */
[----:B------:R-:W4:Y:S08]  /*1c480*/  MUFU.EX2 R18, R18 ;  /* 0x0000001200127308 */ /* 0x000f300000000800 */
[----:B------:R-:W1:Y:S08]  /*1c490*/  MUFU.EX2 R19, R19 ;  /* 0x0000001300137308 */ /* 0x000e700000000800 */
[----:B------:R-:W1:Y:S08]  /*1c4a0*/  MUFU.EX2 R22, R22 ;  /* 0x0000001600167308 */ /* 0x000e700000000800 */
[----:B------:R-:W1:Y:S02]  /*1c4b0*/  MUFU.EX2 R23, R23 ;  /* 0x0000001700177308 */ /* 0x000e640000000800 */
[----:B-12-4-:R-:W-:Y:S05]  /*1c4c0*/  @!P5 BRA `(.L_x_316) ;  /* 0x000000f80054d947 */ /* 0x016fea0003800000 */
.L_x_473:
[----:B------:R-:W-:Y:S01]  /*1c4d0*/  @!P0 FMUL R124, R124, 0.5 ;  /* 0x3f0000007c7c8820 */ /* 0x000fe20000400000 */
[--C-:B------:R-:W-:Y:S01]  /*1c4e0*/  FFMA2 R128, R132.F32x2.HI_LO, UR37.F32, R0.reuse.F32 ;  /* 0x0000002584807c49 */ /* 0x100fe20009200000 */
[----:B------:R-:W-:Y:S01]  /*1c4f0*/  FSETP.GEU.AND P5, PT, R126, -126, PT ;  /* 0xc2fc00007e00780b */ /* 0x000fe20003fae000 */
[----:B------:R-:W-:Y:S01]  /*1c500*/  @!P4 FMUL R18, R18, R18 ;  /* 0x000000121212c220 */ /* 0x000fe20000400000 */
[--C-:B------:R-:W-:Y:S01]  /*1c510*/  FFMA2 R130, R134.F32x2.HI_LO, UR37.F32, R0.reuse.F32 ;  /* 0x0000002586827c49 */ /* 0x100fe20009200000 */
[----:B------:R-:W-:Y:S01]  /*1c520*/  FSETP.GEU.AND P4, PT, R127, -126, PT ;  /* 0xc2fc00007f00780b */ /* 0x000fe20003f8e000 */
[----:B------:R-:W2:Y:S01]  /*1c530*/  MUFU.EX2 R124, R124 ;  /* 0x0000007c007c7308 */ /* 0x000ea20000000800 */
[----:B------:R-:W-:Y:S01]  /*1c540*/  @!P3 FMUL R19, R19, R19 ;  /* 0x000000131313b220 */ /* 0x000fe20000400000 */
[----:B------:R-:W-:Y:S01]  /*1c550*/  FSETP.GEU.AND P3, PT, R128, -126, PT ;  /* 0xc2fc00008000780b */ /* 0x000fe20003f6e000 */
[----:B------:R-:W-:Y:S01]  /*1c560*/  @!P2 FMUL R22, R22, R22 ;  /* 0x000000161616a220 */ /* 0x000fe20000400000 */
[----:B------:R-:W-:Y:S01]  /*1c570*/  @!P1 FMUL R23, R23, R23 ;  /* 0x0000001717179220 */ /* 0x000fe20000400000 */
[----:B------:R-:W-:Y:S01]  /*1c580*/  FSETP.GEU.AND P2, PT, R129, -126, PT ;  /* 0xc2fc00008100780b */ /* 0x000fe20003f4e000 */
[----:B------:R-:W-:Y:S01]  /*1c590*/  @!P6 FMUL R125, R125, 0.5 ;  /* 0x3f0000007d7de820 */ /* 0x000fe20000400000 */
[----:B------:R-:W-:Y:S01]  /*1c5a0*/  FSETP.GEU.AND P1, PT, R130, -126, PT ;  /* 0xc2fc00008200780b */ /* 0x000fe20003f2e000 */
[--C-:B------:R-:W-:Y:S01]  /*1c5b0*/  FFMA2 R132, R136.F32x2.HI_LO, UR37.F32, R0.reuse.F32 ;  /* 0x0000002588847c49 */ /* 0x100fe20009200000 */
[----:B------:R-:W-:Y:S01]  /*1c5c0*/  USHF.R.U32.HI UR5, URZ, 0x15, UR38 ;  /* 0x00000015ff057899 */ /* 0x000fe20008011626 */
[----:B------:R-:W-:Y:S01]  /*1c5d0*/  @!P5 FMUL R126, R126, 0.5 ;  /* 0x3f0000007e7ed820 */ /* 0x000fe20000400000 */
[--C-:B------:R-:W-:Y:S01]  /*1c5e0*/  FFMA2 R134, R138.F32x2.HI_LO, UR37.F32, R0.reuse.F32 ;  /* 0x000000258a867c49 */ /* 0x100fe20009200000 */
[----:B------:R-:W4:Y:S01]  /*1c5f0*/  MUFU.EX2 R125, R125 ;  /* 0x0000007d007d7308 */ /* 0x000f220000000800 */
[----:B------:R-:W-:Y:S01]  /*1c600*/  @!P4 FMUL R127, R127, 0.5 ;  /* 0x3f0000007f7fc820 */ /* 0x000fe20000400000 */
[--C-:B------:R-:W-:Y:S01]  /*1c610*/  FFMA2 R136, R140.F32x2.HI_LO, UR37.F32, R0.reuse.F32 ;  /* 0x000000258c887c49 */ /* 0x100fe20009200000 */
[----:B-1----:R-:W-:Y:S01]  /*1c620*/  MOV R3, UR5 ;  /* 0x0000000500037c02 */ /* 0x002fe20008000f00 */
[----:B------:R-:W-:Y:S01]  /*1c630*/  @!P3 FMUL R128, R128, 0.5 ;  /* 0x3f0000008080b820 */ /* 0x000fe20000400000 */
[----:B--2---:R-:W-:Y:S01]  /*1c640*/  @!P0 FMUL R124, R124, R124 ;  /* 0x0000007c7c7c8220 */ /* 0x004fe20000400000 */
[----:B------:R-:W-:Y:S01]  /*1c650*/  FSETP.GEU.AND P0, PT, R131, -126, PT ;  /* 0xc2fc00008300780b */ /* 0x000fe20003f0e000 */
[----:B------:R-:W-:Y:S01]  /*1c660*/  @!P2 FMUL R129, R129, 0.5 ;  /* 0x3f0000008181a820 */ /* 0x000fe20000400000 */
[----:B------:R-:W-:Y:S01]  /*1c670*/  @!P1 FMUL R130, R130, 0.5 ;  /* 0x3f00000082829820 */ /* 0x000fe20000400000 */
[----:B------:R-:W1:Y:S01]  /*1c680*/  MUFU.EX2 R126, R126 ;  /* 0x0000007e007e7308 */ /* 0x000e620000000800 */
[--C-:B------:R-:W-:Y:S01]  /*1c690*/  FFMA2 R138, R142.F32x2.HI_LO, UR37.F32, R0.reuse.F32 ;  /* 0x000000258e8a7c49 */ /* 0x100fe20009200000 */
[----:B------:R-:W-:Y:S01]  /*1c6a0*/  UISETP.NE.AND UP0, UPT, UR40, URZ, UPT ;  /* 0x000000ff2800728c */ /* 0x000fe2000bf05270 */
[--C-:B------:R-:W-:Y:S01]  /*1c6b0*/  FFMA2 R140, R144.F32x2.HI_LO, UR37.F32, R0.reuse.F32 ;  /* 0x00000025908c7c49 */ /* 0x100fe20009200000 */
[----:B------:R-:W-:Y:S01]  /*1c6c0*/  ULOP3.LUT UR44, UR44, 0x1, URZ, 0x3c, !UPT ;  /* 0x000000012c2c7892 */ /* 0x000fe2000f8e3cff */
[--C-:B------:R-:W-:Y:S01]  /*1c6d0*/  FFMA2 R142, R146.F32x2.HI_LO, UR37.F32, R0.reuse.F32 ;  /* 0x00000025928e7c49 */ /* 0x100fe20009200000 */
[----:B------:R-:W-:Y:S01]  /*1c6e0*/  USEL UR46, UR39, UR46, UP0 ;  /* 0x0000002e272e7287 */ /* 0x000fe20008000000 */
[--C-:B------:R-:W-:Y:S01]  /*1c6f0*/  FFMA2 R144, R148.F32x2.HI_LO, UR37.F32, R0.reuse.F32 ;  /* 0x0000002594907c49 */ /* 0x100fe20009200000 */
[----:B------:R-:W2:Y:S01]  /*1c700*/  MUFU.EX2 R127, R127 ;  /* 0x0000007f007f7308 */ /* 0x000ea20000000800 */
[----:B----4-:R-:W-:Y:S01]  /*1c710*/  @!P6 FMUL R125, R125, R125 ;  /* 0x0000007d7d7de220 */ /* 0x010fe20000400000 */
[----:B------:R-:W-:Y:S01]  /*1c720*/  @!P0 FMUL R131, R131, 0.5 ;  /* 0x3f00000083838820 */ /* 0x000fe20000400000 */
[----:B------:R-:W-:Y:S01]  /*1c730*/  FSETP.GEU.AND P6, PT, R132, -126, PT ;  /* 0xc2fc00008400780b */ /* 0x000fe20003fce000 */
[--C-:B------:R-:W-:Y:S01]  /*1c740*/  FFMA2 R146, R150.F32x2.HI_LO, UR37.F32, R0.reuse.F32 ;  /* 0x0000002596927c49 */ /* 0x100fe20009200000 */
[----:B------:R-:W-:Y:S01]  /*1c750*/  USEL UR45, UR45, UR39, UP0 ;  /* 0x000000272d2d7287 */ /* 0x000fe20008000000 */
[--C-:B------:R-:W-:Y:S01]  /*1c760*/  FFMA2 R148, R152.F32x2.HI_LO, UR37.F32, R0.reuse.F32 ;  /* 0x0000002598947c49 */ /* 0x100fe20009200000 */
[----:B------:R-:W-:Y:S01]  /*1c770*/  SYNCS.ARRIVE.TRANS64.A1T0 RZ, [UR4], RZ ;  /* 0x000000ffffff79a7 */ /* 0x000fe20008100004 */
[----:B------:R-:W4:Y:S01]  /*1c780*/  MUFU.EX2 R128, R128 ;  /* 0x0000008000807308 */ /* 0x000f220000000800 */
[----:B-1----:R-:W-:Y:S01]  /*1c790*/  @!P5 FMUL R126, R126, R126 ;  /* 0x0000007e7e7ed220 */ /* 0x002fe20000400000 */
[----:B------:R-:W-:Y:S01]  /*1c7a0*/  FSETP.GEU.AND P5, PT, R133, -126, PT ;  /* 0xc2fc00008500780b */ /* 0x000fe20003fae000 */
[--C-:B------:R-:W-:Y:S01]  /*1c7b0*/  FFMA2 R154, R154.F32x2.HI_LO, UR37.F32, R0.reuse.F32 ;  /* 0x000000259a9a7c49 */ /* 0x100fe20009200000 */
[----:B------:R-:W-:Y:S01]  /*1c7c0*/  F2FP.BF16.F32.PACK_AB R57, R23, R22 ;  /* 0x000000161739723e */ /* 0x000fe200000010ff */
[--C-:B------:R-:W-:Y:S01]  /*1c7d0*/  FFMA2 R8, R92.F32x2.HI_LO, UR37.F32, R0.reuse.F32 ;  /* 0x000000255c087c49 */ /* 0x100fe20009200000 */
[----:B------:R-:W-:Y:S01]  /*1c7e0*/  F2FP.BF16.F32.PACK_AB R58, R125, R124 ;  /* 0x0000007c7d3a723e */ /* 0x000fe200000010ff */
[--C-:B------:R-:W-:Y:S01]  /*1c7f0*/  FFMA2 R6, R94.F32x2.HI_LO, UR37.F32, R0.reuse.F32 ;  /* 0x000000255e067c49 */ /* 0x100fe20009200000 */
[----:B------:R-:W1:Y:S01]  /*1c800*/  MUFU.EX2 R129, R129 ;  /* 0x0000008100817308 */ /* 0x000e620000000800 */
[----:B--2---:R-:W-:Y:S01]  /*1c810*/  @!P4 FMUL R127, R127, R127 ;  /* 0x0000007f7f7fc220 */ /* 0x004fe20000400000 */
[----:B------:R-:W-:Y:S01]  /*1c820*/  FSETP.GEU.AND P4, PT, R134, -126, PT ;  /* 0xc2fc00008600780b */ /* 0x000fe20003f8e000 */
[----:B------:R-:W-:Y:S01]  /*1c830*/  @!P6 FMUL R132, R132, 0.5 ;  /* 0x3f0000008484e820 */ /* 0x000fe20000400000 */
[----:B------:R-:W-:-:S02]  /*1c840*/  FFMA2 R4, R96.F32x2.HI_LO, UR37.F32, R0.F32 ;  /* 0x0000002560047c49 */ /* 0x000fc40009200000 */
[--C-:B------:R-:W-:Y:S01]  /*1c850*/  FFMA2 R10, R98.F32x2.HI_LO, UR37.F32, R0.reuse.F32 ;  /* 0x00000025620a7c49 */ /* 0x100fe20009200000 */
[----:B------:R-:W-:Y:S01]  /*1c860*/  F2FP.BF16.F32.PACK_AB R59, R127, R126 ;  /* 0x0000007e7f3b723e */ /* 0x000fe200000010ff */
[----:B------:R-:W2:Y:S01]  /*1c870*/  MUFU.EX2 R130, R130 ;  /* 0x0000008200827308 */ /* 0x000ea20000000800 */
[----:B----4-:R-:W-:Y:S01]  /*1c880*/  @!P3 FMUL R128, R128, R128 ;  /* 0x000000808080b220 */ /* 0x010fe20000400000 */
[----:B------:R-:W-:Y:S01]  /*1c890*/  FSETP.GEU.AND P3, PT, R135, -126, PT ;  /* 0xc2fc00008700780b */ /* 0x000fe20003f6e000 */
[----:B------:R-:W-:Y:S01]  /*1c8a0*/  @!P5 FMUL R133, R133, 0.5 ;  /* 0x3f0000008585d820 */ /* 0x000fe20000400000 */
[--C-:B------:R-:W-:Y:S02]  /*1c8b0*/  FFMA2 R150, R122.F32x2.HI_LO, UR37.F32, R0.reuse.F32 ;  /* 0x000000257a967c49 */ /* 0x100fe40009200000 */
[--C-:B------:R-:W-:Y:S02]  /*1c8c0*/  FFMA2 R24, R24.F32x2.HI_LO, UR37.F32, R0.reuse.F32 ;  /* 0x0000002518187c49 */ /* 0x100fe40009200000 */
[----:B------:R-:W4:Y:S01]  /*1c8d0*/  MUFU.EX2 R131, R131 ;  /* 0x0000008300837308 */ /* 0x000f220000000800 */
[----:B-1----:R-:W-:Y:S01]  /*1c8e0*/  @!P2 FMUL R129, R129, R129 ;  /* 0x000000818181a220 */ /* 0x002fe20000400000 */
[----:B------:R-:W-:Y:S01]  /*1c8f0*/  FSETP.GEU.AND P2, PT, R136, -126, PT ;  /* 0xc2fc00008800780b */ /* 0x000fe20003f4e000 */
[----:B------:R-:W-:Y:S01]  /*1c900*/  @!P4 FMUL R134, R134, 0.5 ;  /* 0x3f0000008686c820 */ /* 0x000fe20000400000 */
[----:B------:R-:W-:-:S02]  /*1c910*/  FFMA2 R26, R26.F32x2.HI_LO, UR37.F32, R0.F32 ;  /* 0x000000251a1a7c49 */ /* 0x000fc40009200000 */
[--C-:B------:R-:W-:Y:S02]  /*1c920*/  FFMA2 R28, R28.F32x2.HI_LO, UR37.F32, R0.reuse.F32 ;  /* 0x000000251c1c7c49 */ /* 0x100fe40009200000 */
[----:B------:R-:W-:Y:S01]  /*1c930*/  @!P3 FMUL R135, R135, 0.5 ;  /* 0x3f0000008787b820 */ /* 0x000fe20000400000 */
[----:B--2---:R-:W-:Y:S01]  /*1c940*/  @!P1 FMUL R130, R130, R130 ;  /* 0x0000008282829220 */ /* 0x004fe20000400000 */
[----:B------:R-:W-:Y:S01]  /*1c950*/  FSETP.GEU.AND P1, PT, R137, -126, PT ;  /* 0xc2fc00008900780b */ /* 0x000fe20003f2e000 */
[----:B------:R-:W1:Y:S01]  /*1c960*/  MUFU.EX2 R132, R132 ;  /* 0x0000008400847308 */ /* 0x000e620000000800 */
[--C-:B------:R-:W-:Y:S02]  /*1c970*/  FFMA2 R30, R30.F32x2.HI_LO, UR37.F32, R0.reuse.F32 ;  /* 0x000000251e1e7c49 */ /* 0x100fe40009200000 */
[--C-:B------:R-:W-:Y:S02]  /*1c980*/  FFMA2 R32, R32.F32x2.HI_LO, UR37.F32, R0.reuse.F32 ;  /* 0x0000002520207c49 */ /* 0x100fe40009200000 */
[----:B------:R-:W-:Y:S01]  /*1c990*/  @!P2 FMUL R136, R136, 0.5 ;  /* 0x3f0000008888a820 */ /* 0x000fe20000400000 */
[----:B----4-:R-:W-:Y:S01]  /*1c9a0*/  @!P0 FMUL R131, R131, R131 ;  /* 0x0000008383838220 */ /* 0x010fe20000400000 */
[----:B------:R-:W-:Y:S01]  /*1c9b0*/  FSETP.GEU.AND P0, PT, R138, -126, PT ;  /* 0xc2fc00008a00780b */ /* 0x000fe20003f0e000 */
[----:B------:R-:W2:Y:S01]  /*1c9c0*/  MUFU.EX2 R133, R133 ;  /* 0x0000008500857308 */ /* 0x000ea20000000800 */
[----:B------:R-:W-:-:S02]  /*1c9d0*/  FFMA2 R34, R34.F32x2.HI_LO, UR37.F32, R0.F32 ;  /* 0x0000002522227c49 */ /* 0x000fc40009200000 */
[--C-:B------:R-:W-:Y:S02]  /*1c9e0*/  FFMA2 R36, R36.F32x2.HI_LO, UR37.F32, R0.reuse.F32 ;  /* 0x0000002524247c49 */ /* 0x100fe40009200000 */
[----:B------:R-:W-:Y:S01]  /*1c9f0*/  @!P1 FMUL R137, R137, 0.5 ;  /* 0x3f00000089899820 */ /* 0x000fe20000400000 */
[--C-:B------:R-:W-:Y:S02]  /*1ca00*/  FFMA2 R38, R38.F32x2.HI_LO, UR37.F32, R0.reuse.F32 ;  /* 0x0000002526267c49 */ /* 0x100fe40009200000 */
[----:B------:R-:W4:Y:S01]  /*1ca10*/  MUFU.EX2 R134, R134 ;  /* 0x0000008600867308 */ /* 0x000f220000000800 */
[----:B-1----:R-:W-:Y:S01]  /*1ca20*/  @!P6 FMUL R132, R132, R132 ;  /* 0x000000848484e220 */ /* 0x002fe20000400000 */
[----:B------:R-:W-:Y:S01]  /*1ca30*/  FSETP.GEU.AND P6, PT, R139, -126, PT ;  /* 0xc2fc00008b00780b */ /* 0x000fe20003fce000 */
[--C-:B------:R-:W-:Y:S02]  /*1ca40*/  FFMA2 R40, R40.F32x2.HI_LO, UR37.F32, R0.reuse.F32 ;  /* 0x0000002528287c49 */ /* 0x100fe40009200000 */
[----:B------:R-:W-:Y:S01]  /*1ca50*/  @!P0 FMUL R138, R138, 0.5 ;  /* 0x3f0000008a8a8820 */ /* 0x000fe20000400000 */
[----:B------:R-:W-:-:S02]  /*1ca60*/  FFMA2 R42, R42.F32x2.HI_LO, UR37.F32, R0.F32 ;  /* 0x000000252a2a7c49 */ /* 0x000fc40009200000 */
[----:B------:R-:W1:Y:S01]  /*1ca70*/  MUFU.EX2 R135, R135 ;  /* 0x0000008700877308 */ /* 0x000e620000000800 */
[----:B--2---:R-:W-:Y:S01]  /*1ca80*/  @!P5 FMUL R133, R133, R133 ;  /* 0x000000858585d220 */ /* 0x004fe20000400000 */
[----:B------:R-:W-:Y:S01]  /*1ca90*/  FSETP.GEU.AND P5, PT, R140, -126, PT ;  /* 0xc2fc00008c00780b */ /* 0x000fe20003fae000 */
[--C-:B------:R-:W-:Y:S02]  /*1caa0*/  FFMA2 R44, R44.F32x2.HI_LO, UR37.F32, R0.reuse.F32 ;  /* 0x000000252c2c7c49 */ /* 0x100fe40009200000 */
[--C-:B------:R-:W-:Y:S02]  /*1cab0*/  FFMA2 R46, R46.F32x2.HI_LO, UR37.F32, R0.reuse.F32 ;  /* 0x000000252e2e7c49 */ /* 0x100fe40009200000 */
[----:B------:R-:W-:Y:S01]  /*1cac0*/  @!P6 FMUL R139, R139, 0.5 ;  /* 0x3f0000008b8be820 */ /* 0x000fe20000400000 */
[----:B------:R-:W2:Y:S01]  /*1cad0*/  MUFU.EX2 R136, R136 ;  /* 0x0000008800887308 */ /* 0x000ea20000000800 */
[----:B----4-:R-:W-:Y:S01]  /*1cae0*/  @!P4 FMUL R134, R134, R134 ;  /* 0x000000868686c220 */ /* 0x010fe20000400000 */
[----:B------:R-:W-:Y:S01]  /*1caf0*/  FSETP.GEU.AND P4, PT, R141, -126, PT ;  /* 0xc2fc00008d00780b */ /* 0x000fe20003f8e000 */
[----:B------:R-:W-:-:S02]  /*1cb00*/  FFMA2 R48, R48.F32x2.HI_LO, UR37.F32, R0.F32 ;  /* 0x0000002530307c49 */ /* 0x000fc40009200000 */
[--C-:B------:R-:W-:Y:S02]  /*1cb10*/  FFMA2 R50, R50.F32x2.HI_LO, UR37.F32, R0.reuse.F32 ;  /* 0x0000002532327c49 */ /* 0x100fe40009200000 */
[----:B------:R-:W-:Y:S01]  /*1cb20*/  @!P5 FMUL R140, R140, 0.5 ;  /* 0x3f0000008c8cd820 */ /* 0x000fe20000400000 */
[----:B------:R-:W4:Y:S01]  /*1cb30*/  MUFU.EX2 R137, R137 ;  /* 0x0000008900897308 */ /* 0x000f220000000800 */
[----:B-1----:R-:W-:Y:S01]  /*1cb40*/  @!P3 FMUL R135, R135, R135 ;  /* 0x000000878787b220 */ /* 0x002fe20000400000 */
[----:B------:R-:W-:Y:S01]  /*1cb50*/  FSETP.GEU.AND P3, PT, R142, -126, PT ;  /* 0xc2fc00008e00780b */ /* 0x000fe20003f6e000 */
[--C-:B------:R-:W-:Y:S02]  /*1cb60*/  FFMA2 R52, R52.F32x2.HI_LO, UR37.F32, R0.reuse.F32 ;  /* 0x0000002534347c49 */ /* 0x100fe40009200000 */
[--C-:B------:R-:W-:Y:S02]  /*1cb70*/  FFMA2 R54, R54.F32x2.HI_LO, UR37.F32, R0.reuse.F32 ;  /* 0x0000002536367c49 */ /* 0x100fe40009200000 */
[----:B------:R-:W-:Y:S01]  /*1cb80*/  @!P4 FMUL R141, R141, 0.5 ;  /* 0x3f0000008d8dc820 */ /* 0x000fe20000400000 */
[----:B------:R-:W1:Y:S01]  /*1cb90*/  MUFU.EX2 R138, R138 ;  /* 0x0000008a008a7308 */ /* 0x000e620000000800 */
[----:B--2---:R-:W-:Y:S01]  /*1cba0*/  @!P2 FMUL R136, R136, R136 ;  /* 0x000000888888a220 */ /* 0x004fe20000400000 */
[----:B------:R-:W-:Y:S01]  /*1cbb0*/  FSETP.GEU.AND P2, PT, R143, -126, PT ;  /* 0xc2fc00008f00780b */ /* 0x000fe20003f4e000 */
[----:B------:R-:W-:-:S02]  /*1cbc0*/  FFMA2 R60, R60.F32x2.HI_LO, UR37.F32, R0.F32 ;  /* 0x000000253c3c7c49 */ /* 0x000fc40009200000 */
[--C-:B------:R-:W-:Y:S02]  /*1cbd0*/  FFMA2 R62, R62.F32x2.HI_LO, UR37.F32, R0.reuse.F32 ;  /* 0x000000253e3e7c49 */ /* 0x100fe40009200000 */
[----:B------:R-:W-:Y:S01]  /*1cbe0*/  @!P3 FMUL R142, R142, 0.5 ;  /* 0x3f0000008e8eb820 */ /* 0x000fe20000400000 */
[----:B------:R-:W2:Y:S01]  /*1cbf0*/  MUFU.EX2 R139, R139 ;  /* 0x0000008b008b7308 */ /* 0x000ea20000000800 */
[----:B----4-:R-:W-:Y:S01]  /*1cc00*/  @!P1 FMUL R137, R137, R137 ;  /* 0x0000008989899220 */ /* 0x010fe20000400000 */
[----:B------:R-:W-:Y:S01]  /*1cc10*/  FSETP.GEU.AND P1, PT, R144, -126, PT ;  /* 0xc2fc00009000780b */ /* 0x000fe20003f2e000 */
[--C-:B------:R-:W-:Y:S02]  /*1cc20*/  FFMA2 R64, R64.F32x2.HI_LO, UR37.F32, R0.reuse.F32 ;  /* 0x0000002540407c49 */ /* 0x100fe40009200000 */
[--C-:B------:R-:W-:Y:S02]  /*1cc30*/  FFMA2 R66, R66.F32x2.HI_LO, UR37.F32, R0.reuse.F32 ;  /* 0x0000002542427c49 */ /* 0x100fe40009200000 */
[----:B------:R-:W-:Y:S01]  /*1cc40*/  @!P2 FMUL R143, R143, 0.5 ;  /* 0x3f0000008f8fa820 */ /* 0x000fe20000400000 */
[----:B------:R-:W4:Y:S01]  /*1cc50*/  MUFU.EX2 R140, R140 ;  /* 0x0000008c008c7308 */ /* 0x000f220000000800 */
[----:B-1----:R-:W-:Y:S01]  /*1cc60*/  @!P0 FMUL R138, R138, R138 ;  /* 0x0000008a8a8a8220 */ /* 0x002fe20000400000 */
[----:B------:R-:W-:Y:S01]  /*1cc70*/  FSETP.GEU.AND P0, PT, R145, -126, PT ;  /* 0xc2fc00009100780b */ /* 0x000fe20003f0e000 */
[----:B------:R-:W-:-:S02]  /*1cc80*/  FFMA2 R68, R68.F32x2.HI_LO, UR37.F32, R0.F32 ;  /* 0x0000002544447c49 */ /* 0x000fc40009200000 */
[--C-:B------:R-:W-:Y:S02]  /*1cc90*/  FFMA2 R70, R70.F32x2.HI_LO, UR37.F32, R0.reuse.F32 ;  /* 0x0000002546467c49 */ /* 0x100fe40009200000 */
[----:B------:R-:W-:Y:S01]  /*1cca0*/  @!P1 FMUL R144, R144, 0.5 ;  /* 0x3f00000090909820 */ /* 0x000fe20000400000 */
        /* <DEDUP_REMOVED lines=22> */
[----:B------:R-:W-:Y:S02]  /*1ce10*/  FFMA2 R86, R86.F32x2.HI_LO, UR37.F32, R0.F32 ;  /* 0x0000002556567c49 */ /* 0x000fe40009200000 */
[----:B------:R-:W-:Y:S01]  /*1ce20*/  @!P4 FMUL R148, R148, 0.5 ;  /* 0x3f0000009494c820 */ /* 0x000fe20000400000 */
[----:B------:R-:W2:Y:S01]  /*1ce30*/  MUFU.EX2 R145, R145 ;  /* 0x0000009100917308 */ /* 0x000ea20000000800 */
[----:B----4-:R-:W-:Y:S01]  /*1ce40*/  @!P2 FMUL R143, R143, R143 ;  /* 0x0000008f8f8fa220 */ /* 0x010fe20000400000 */
[----:B------:R-:W-:-:S05]  /*1ce50*/  FSETP.GEU.AND P2, PT, R154, -126, PT ;  /* 0xc2fc00009a00780b */ /* 0x000fca0003f4e000 */
[----:B------:R-:W-:Y:S01]  /*1ce60*/  @!P3 FMUL R149, R149, 0.5 ;  /* 0x3f0000009595b820 */ /* 0x000fe20000400000 */
[----:B------:R-:W4:Y:S01]  /*1ce70*/  MUFU.EX2 R146, R146 ;  /* 0x0000009200927308 */ /* 0x000f220000000800 */
[----:B-1----:R-:W-:Y:S01]  /*1ce80*/  @!P1 FMUL R144, R144, R144 ;  /* 0x0000009090909220 */ /* 0x002fe20000400000 */
[----:B------:R-:W-:-:S05]  /*1ce90*/  FSETP.GEU.AND P1, PT, R155, -126, PT ;  /* 0xc2fc00009b00780b */ /* 0x000fca0003f2e000 */
[----:B------:R-:W-:Y:S01]  /*1cea0*/  @!P2 FMUL R154, R154, 0.5 ;  /* 0x3f0000009a9aa820 */ /* 0x000fe20000400000 */
[----:B------:R-:W1:Y:S01]  /*1ceb0*/  MUFU.EX2 R147, R147 ;  /* 0x0000009300937308 */ /* 0x000e620000000800 */
[----:B--2---:R-:W-:Y:S01]  /*1cec0*/  @!P0 FMUL R145, R145, R145 ;  /* 0x0000009191918220 */ /* 0x004fe20000400000 */
[----:B------:R-:W-:-:S05]  /*1ced0*/  FSETP.GEU.AND P0, PT, R8, -126, PT ;  /* 0xc2fc00000800780b */ /* 0x000fca0003f0e000 */
        /* <DEDUP_REMOVED lines=21> */
[----:B------:R1:W5:Y:S01]  /*1d030*/  MUFU.EX2 R95, R9 ;  /* 0x00000009005f7308 */ /* 0x0003620000000800 */
[----:B--2---:R-:W-:Y:S01]  /*1d040*/  @!P1 FMUL R93, R93, R93 ;  /* 0x0000005d5d5d9220 */ /* 0x004fe20000400000 */
[----:B------:R-:W-:-:S05]  /*1d050*/  FSETP.GEU.AND P1, PT, R10, -126, PT ;  /* 0xc2fc00000a00780b */ /* 0x000fca0003f2e000 */
[----:B------:R-:W-:Y:S01]  /*1d060*/  @!P2 FMUL R5, R5, 0.5 ;  /* 0x3f0000000505a820 */ /* 0x000fe20000400000 */
[----:B------:R-:W2:Y:S01]  /*1d070*/  MUFU.EX2 R96, R6 ;  /* 0x0000000600607308 */ /* 0x000ea20000000800 */
[----:B----4-:R-:W-:Y:S01]  /*1d080*/  @!P0 FMUL R94, R94, R94 ;  /* 0x0000005e5e5e8220 */ /* 0x010fe20000400000 */
[----:B------:R-:W-:-:S05]  /*1d090*/  FSETP.GEU.AND P0, PT, R11, -126, PT ;  /* 0xc2fc00000b00780b */ /* 0x000fca0003f0e000 */
[----:B------:R-:W-:Y:S01]  /*1d0a0*/  @!P1 FMUL R10, R10, 0.5 ;  /* 0x3f0000000a0a9820 */ /* 0x000fe20000400000 */
[----:B------:R4:W3:Y:S01]  /*1d0b0*/  MUFU.EX2 R97, R7 ;  /* 0x0000000700617308 */ /* 0x0008e20000000800 */
[----:B-1----:R-:W-:Y:S02]  /*1d0c0*/  FFMA2 R8, R100.F32x2.HI_LO, UR37.F32, R0.F32 ;  /* 0x0000002564087c49 */ /* 0x002fe40009200000 */
[----:B-----5:R-:W-:-:S03]  /*1d0d0*/  @!P6 FMUL R95, R95, R95 ;  /* 0x0000005f5f5fe220 */ /* 0x020fc60000400000 */
[----:B------:R-:W-:Y:S01]  /*1d0e0*/  FSETP.GEU.AND P6, PT, R8, -126, PT ;  /* 0xc2fc00000800780b */ /* 0x000fe20003fce000 */
[----:B------:R-:W-:Y:S01]  /*1d0f0*/  @!P0 FMUL R11, R11, 0.5 ;  /* 0x3f0000000b0b8820 */ /* 0x000fe20000400000 */
[----:B------:R-:W1:Y:S01]  /*1d100*/  MUFU.EX2 R98, R4 ;  /* 0x0000000400627308 */ /* 0x000e620000000800 */
[----:B--2---:R-:W-:Y:S01]  /*1d110*/  @!P5 FMUL R96, R96, R96 ;  /* 0x000000606060d220 */ /* 0x004fe20000400000 */
[----:B------:R-:W-:-:S06]  /*1d120*/  FSETP.GEU.AND P5, PT, R9, -126, PT ;  /* 0xc2fc00000900780b */ /* 0x000fcc0003fae000 */
[----:B------:R2:W5:Y:S01]  /*1d130*/  MUFU.EX2 R99, R5 ;  /* 0x0000000500637308 */ /* 0x0005620000000800 */
[----:B----4-:R-:W-:Y:S02]  /*1d140*/  FFMA2 R6, R102.F32x2.HI_LO, UR37.F32, R0.F32 ;  /* 0x0000002566067c49 */ /* 0x010fe40009200000 */
[----:B---3--:R-:W-:Y:S01]  /*1d150*/  @!P4 FMUL R97, R97, R97 ;  /* 0x000000616161c220 */ /* 0x008fe20000400000 */
[----:B------:R-:W-:Y:S02]  /*1d160*/  @!P6 FMUL R8, R8, 0.5 ;  /* 0x3f0000000808e820 */ /* 0x000fe40000400000 */
[----:B------:R-:W-:Y:S01]  /*1d170*/  FSETP.GEU.AND P4, PT, R6, -126, PT ;  /* 0xc2fc00000600780b */ /* 0x000fe20003f8e000 */
[----:B------:R-:W-:Y:S01]  /*1d180*/  @!P5 FMUL R9, R9, 0.5 ;  /* 0x3f0000000909d820 */ /* 0x000fe20000400000 */
[----:B------:R-:W3:Y:S01]  /*1d190*/  MUFU.EX2 R100, R10 ;  /* 0x0000000a00647308 */ /* 0x000ee20000000800 */
[----:B-1----:R-:W-:Y:S01]  /*1d1a0*/  @!P3 FMUL R98, R98, R98 ;  /* 0x000000626262b220 */ /* 0x002fe20000400000 */
[----:B------:R-:W-:-:S06]  /*1d1b0*/  FSETP.GEU.AND P3, PT, R7, -126, PT ;  /* 0xc2fc00000700780b */ /* 0x000fcc0003f6e000 */
[----:B------:R1:W4:Y:S01]  /*1d1c0*/  MUFU.EX2 R101, R11 ;  /* 0x0000000b00657308 */ /* 0x0003220000000800 */
[----:B--2---:R-:W-:Y:S02]  /*1d1d0*/  FFMA2 R4, R104.F32x2.HI_LO, UR37.F32, R0.F32 ;  /* 0x0000002568047c49 */ /* 0x004fe40009200000 */
[----:B-----5:R-:W-:Y:S01]  /*1d1e0*/  @!P2 FMUL R99, R99, R99 ;  /* 0x000000636363a220 */ /* 0x020fe20000400000 */
[----:B------:R-:W-:Y:S02]  /*1d1f0*/  @!P4 FMUL R6, R6, 0.5 ;  /* 0x3f0000000606c820 */ /* 0x000fe40000400000 */
[----:B------:R-:W-:Y:S01]  /*1d200*/  FSETP.GEU.AND P2, PT, R4, -126, PT ;  /* 0xc2fc00000400780b */ /* 0x000fe20003f4e000 */
[----:B------:R-:W-:Y:S01]  /*1d210*/  @!P3 FMUL R7, R7, 0.5 ;  /* 0x3f0000000707b820 */ /* 0x000fe20000400000 */
[----:B------:R-:W2:Y:S01]  /*1d220*/  MUFU.EX2 R102, R8 ;  /* 0x0000000800667308 */ /* 0x000ea20000000800 */
[----:B---3--:R-:W-:Y:S01]  /*1d230*/  @!P1 FMUL R100, R100, R100 ;  /* 0x0000006464649220 */ /* 0x008fe20000400000 */
[----:B------:R-:W-:-:S06]  /*1d240*/  FSETP.GEU.AND P1, PT, R5, -126, PT ;  /* 0xc2fc00000500780b */ /* 0x000fcc0003f2e000 */
[----:B------:R3:W5:Y:S01]  /*1d250*/  MUFU.EX2 R103, R9 ;  /* 0x0000000900677308 */ /* 0x0007620000000800 */
[----:B-1----:R-:W-:Y:S02]  /*1d260*/  FFMA2 R10, R106.F32x2.HI_LO, UR37.F32, R0.F32 ;  /* 0x000000256a0a7c49 */ /* 0x002fe40009200000 */
[----:B----4-:R-:W-:Y:S01]  /*1d270*/  @!P0 FMUL R101, R101, R101 ;  /* 0x0000006565658220 */ /* 0x010fe20000400000 */
[----:B------:R-:W-:Y:S02]  /*1d280*/  @!P2 FMUL R4, R4, 0.5 ;  /* 0x3f0000000404a820 */ /* 0x000fe40000400000 */
[----:B------:R-:W-:Y:S01]  /*1d290*/  FSETP.GEU.AND P0, PT, R10, -126, PT ;  /* 0xc2fc00000a00780b */ /* 0x000fe20003f0e000 */
[----:B------:R-:W-:Y:S01]  /*1d2a0*/  @!P1 FMUL R5, R5, 0.5 ;  /* 0x3f00000005059820 */ /* 0x000fe20000400000 */
[----:B------:R-:W1:Y:S01]  /*1d2b0*/  MUFU.EX2 R104, R6 ;  /* 0x0000000600687308 */ /* 0x000e620000000800 */
[----:B--2---:R-:W-:Y:S01]  /*1d2c0*/  @!P6 FMUL R102, R102, R102 ;  /* 0x000000666666e220 */ /* 0x004fe20000400000 */
[----:B------:R-:W-:-:S06]  /*1d2d0*/  FSETP.GEU.AND P6, PT, R11, -126, PT ;  /* 0xc2fc00000b00780b */ /* 0x000fcc0003fce000 */
[----:B------:R2:W4:Y:S01]  /*1d2e0*/  MUFU.EX2 R105, R7 ;  /* 0x0000000700697308 */ /* 0x0005220000000800 */
[----:B---3--:R-:W-:Y:S02]  /*1d2f0*/  FFMA2 R8, R108.F32x2.HI_LO, UR37.F32, R0.F32 ;  /* 0x000000256c087c49 */ /* 0x008fe40009200000 */
[----:B------:R-:W-:Y:S01]  /*1d300*/  @!P0 FMUL R10, R10, 0.5 ;  /* 0x3f0000000a0a8820 */ /* 0x000fe20000400000 */
[----:B-----5:R-:W-:Y:S02]  /*1d310*/  @!P5 FMUL R103, R103, R103 ;  /* 0x000000676767d220 */ /* 0x020fe40000400000 */
[----:B------:R-:W-:Y:S01]  /*1d320*/  FSETP.GEU.AND P5, PT, R8, -126, PT ;  /* 0xc2fc00000800780b */ /* 0x000fe20003fae000 */
[----:B------:R-:W-:Y:S01]  /*1d330*/  @!P6 FMUL R11, R11, 0.5 ;  /* 0x3f0000000b0be820 */ /* 0x000fe20000400000 */
[----:B------:R-:W3:Y:S01]  /*1d340*/  MUFU.EX2 R106, R4 ;  /* 0x00000004006a7308 */ /* 0x000ee20000000800 */
[----:B-1----:R-:W-:Y:S01]  /*1d350*/  @!P4 FMUL R104, R104, R104 ;  /* 0x000000686868c220 */ /* 0x002fe20000400000 */
[----:B------:R-:W-:-:S06]  /*1d360*/  FSETP.GEU.AND P4, PT, R9, -126, PT ;  /* 0xc2fc00000900780b */ /* 0x000fcc0003f8e000 */
[----:B------:R1:W5:Y:S01]  /*1d370*/  MUFU.EX2 R107, R5 ;  /* 0x00000005006b7308 */ /* 0x0003620000000800 */
[----:B--2---:R-:W-:Y:S02]  /*1d380*/  FFMA2 R6, R110.F32x2.HI_LO, UR37.F32, R0.F32 ;  /* 0x000000256e067c49 */ /* 0x004fe40009200000 */
[----:B----4-:R-:W-:Y:S01]  /*1d390*/  @!P3 FMUL R105, R105, R105 ;  /* 0x000000696969b220 */ /* 0x010fe20000400000 */
[----:B------:R-:W-:Y:S02]  /*1d3a0*/  @!P5 FMUL R8, R8, 0.5 ;  /* 0x3f0000000808d820 */ /* 0x000fe40000400000 */
[----:B------:R-:W-:Y:S01]  /*1d3b0*/  FSETP.GEU.AND P3, PT, R6, -126, PT ;  /* 0xc2fc00000600780b */ /* 0x000fe20003f6e000 */
[----:B------:R-:W-:Y:S01]  /*1d3c0*/  @!P4 FMUL R9, R9, 0.5 ;  /* 0x3f0000000909c820 */ /* 0x000fe20000400000 */
[----:B------:R-:W2:Y:S01]  /*1d3d0*/  MUFU.EX2 R108, R10 ;  /* 0x0000000a006c7308 */ /* 0x000ea20000000800 */
[----:B---3--:R-:W-:Y:S01]  /*1d3e0*/  @!P2 FMUL R106, R106, R106 ;  /* 0x0000006a6a6aa220 */ /* 0x008fe20000400000 */
[----:B------:R-:W-:-:S06]  /*1d3f0*/  FSETP.GEU.AND P2, PT, R7, -126, PT ;  /* 0xc2fc00000700780b */ /* 0x000fcc0003f4e000 */
[----:B------:R3:W4:Y:S01]  /*1d400*/  MUFU.EX2 R109, R11 ;  /* 0x0000000b006d7308 */ /* 0x0007220000000800 */
[----:B-1----:R-:W-:Y:S02]  /*1d410*/  FFMA2 R4, R112.F32x2.HI_LO, UR37.F32, R0.F32 ;  /* 0x0000002570047c49 */ /* 0x002fe40009200000 */
[----:B-----5:R-:W-:Y:S01]  /*1d420*/  @!P1 FMUL R107, R107, R107 ;  /* 0x0000006b6b6b9220 */ /* 0x020fe20000400000 */
[----:B------:R-:W-:Y:S02]  /*1d430*/  @!P3 FMUL R6, R6, 0.5 ;  /* 0x3f0000000606b820 */ /* 0x000fe40000400000 */
[----:B------:R-:W-:Y:S01]  /*1d440*/  FSETP.GEU.AND P1, PT, R4, -126, PT ;  /* 0xc2fc00000400780b */ /* 0x000fe20003f2e000 */
[----:B------:R-:W-:Y:S01]  /*1d450*/  @!P2 FMUL R7, R7, 0.5 ;  /* 0x3f0000000707a820 */ /* 0x000fe20000400000 */
[----:B------:R-:W1:Y:S01]  /*1d460*/  MUFU.EX2 R110, R8 ;  /* 0x00000008006e7308 */ /* 0x000e620000000800 */
[----:B--2---:R-:W-:Y:S01]  /*1d470*/  @!P0 FMUL R108, R108, R108 ;  /* 0x0000006c6c6c8220 */ /* 0x004fe20000400000 */
[----:B------:R-:W-:-:S06]  /*1d480*/  FSETP.GEU.AND P0, PT, R5, -126, PT ;  /* 0xc2fc00000500780b */ /* 0x000fcc0003f0e000 */
[----:B------:R2:W5:Y:S01]  /*1d490*/  MUFU.EX2 R111, R9 ;  /* 0x00000009006f7308 */ /* 0x0005620000000800 */
[----:B---3--:R-:W-:Y:S02]  /*1d4a0*/  FFMA2 R10, R114.F32x2.HI_LO, UR37.F32, R0.F32 ;  /* 0x00000025720a7c49 */ /* 0x008fe40009200000 */
[----:B------:R-:W-:Y:S01]  /*1d4b0*/  @!P1 FMUL R4, R4, 0.5 ;  /* 0x3f00000004049820 */ /* 0x000fe20000400000 */
[----:B----4-:R-:W-:Y:S02]  /*1d4c0*/  @!P6 FMUL R109, R109, R109 ;  /* 0x0000006d6d6de220 */ /* 0x010fe40000400000 */
        /* <DEDUP_REMOVED lines=23> */
[----:B------:R-:W2:Y:S01]  /*1d640*/  MUFU.EX2 R118, R8 ;  /* 0x0000000800767308 */ /* 0x000ea20000000800 */
[----:B---3--:R-:W-:Y:S02]  /*1d650*/  FFMA2 R4, R120.F32x2.HI_LO, UR37.F32, R0.F32 ;  /* 0x0000002578047c49 */ /* 0x008fe40009200000 */
[----:B-----5:R-:W-:Y:S01]  /*1d660*/  @!P0 FMUL R115, R115, R115 ;  /* 0x0000007373738220 */ /* 0x020fe20000400000 */
[----:B------:R-:W-:Y:S02]  /*1d670*/  @!P2 FMUL R6, R6, 0.5 ;  /* 0x3f0000000606a820 */ /* 0x000fe40000400000 */
[----:B------:R-:W-:Y:S01]  /*1d680*/  FSETP.GEU.AND P0, PT, R4, -126, PT ;  /* 0xc2fc00000400780b */ /* 0x000fe20003f0e000 */
[----:B------:R-:W-:Y:S01]  /*1d690*/  @!P1 FMUL R7, R7, 0.5 ;  /* 0x3f00000007079820 */ /* 0x000fe20000400000 */
[----:B------:R-:W3:Y:S01]  /*1d6a0*/  MUFU.EX2 R116, R10 ;  /* 0x0000000a00747308 */ /* 0x000ee20000000800 */
[----:B-1----:R-:W-:Y:S01]  /*1d6b0*/  @!P5 FMUL R117, R117, R117 ;  /* 0x000000757575d220 */ /* 0x002fe20000400000 */
[----:B------:R-:W-:-:S06]  /*1d6c0*/  FSETP.GEU.AND P5, PT, R150, -126, PT ;  /* 0xc2fc00009600780b */ /* 0x000fcc0003fae000 */
[----:B------:R-:W1:Y:S01]  /*1d6d0*/  MUFU.EX2 R119, R9 ;  /* 0x0000000900777308 */ /* 0x000e620000000800 */
[----:B--2---:R-:W-:Y:S01]  /*1d6e0*/  @!P4 FMUL R118, R118, R118 ;  /* 0x000000767676c220 */ /* 0x004fe20000400000 */
[----:B------:R-:W-:Y:S01]  /*1d6f0*/  FSETP.GEU.AND P4, PT, R151, -126, PT ;  /* 0xc2fc00009700780b */ /* 0x000fe20003f8e000 */
[----:B------:R-:W-:-:S04]  /*1d700*/  @!P0 FMUL R4, R4, 0.5 ;  /* 0x3f00000004048820 */ /* 0x000fc80000400000 */
[----:B------:R-:W-:Y:S01]  /*1d710*/  @!P5 FMUL R150, R150, 0.5 ;  /* 0x3f0000009696d820 */ /* 0x000fe20000400000 */
[----:B------:R-:W2:Y:S01]  /*1d720*/  MUFU.EX2 R120, R6 ;  /* 0x0000000600787308 */ /* 0x000ea20000000800 */
[----:B---3--:R-:W-:Y:S01]  /*1d730*/  @!P6 FMUL R116, R116, R116 ;  /* 0x000000747474e220 */ /* 0x008fe20000400000 */
[----:B------:R-:W-:-:S05]  /*1d740*/  FSETP.GEU.AND P6, PT, R5, -126, PT ;  /* 0xc2fc00000500780b */ /* 0x000fca0003fce000 */
[----:B------:R-:W-:Y:S01]  /*1d750*/  @!P4 FMUL R151, R151, 0.5 ;  /* 0x3f0000009797c820 */ /* 0x000fe20000400000 */
[----:B------:R-:W3:Y:S01]  /*1d760*/  MUFU.EX2 R121, R7 ;  /* 0x0000000700797308 */ /* 0x000ee20000000800 */
        /* <DEDUP_REMOVED lines=33> */
[----:B------:R-:W-:-:S04]  /*1d980*/  FSETP.GEU.AND P2, PT, R32, -126, PT ;  /* 0xc2fc00002000780b */ /* 0x000fc80003f4e000 */
[----:B------:R-:W-:Y:S01]  /*1d990*/  F2FP.BF16.F32.PACK_AB R24, R153, R152 ;  /* 0x000000989918723e */ /* 0x000fe200000010ff */
[----:B------:R-:W-:Y:S01]  /*1d9a0*/  @!P3 FMUL R31, R31, 0.5 ;  /* 0x3f0000001f1fb820 */ /* 0x000fe20000400000 */
[----:B------:R-:W3:Y:S01]  /*1d9b0*/  MUFU.EX2 R158, R28 ;  /* 0x0000001c009e7308 */ /* 0x000ee20000000800 */
[----:B-1----:R-:W-:Y:S01]  /*1d9c0*/  @!P1 FMUL R154, R154, R154 ;  /* 0x0000009a9a9a9220 */ /* 0x002fe20000400000 */
[----:B------:R-:W-:-:S05]  /*1d9d0*/  FSETP.GEU.AND P1, PT, R33, -126, PT ;  /* 0xc2fc00002100780b */ /* 0x000fca0003f2e000 */
[----:B------:R-:W-:Y:S01]  /*1d9e0*/  @!P2 FMUL R32, R32, 0.5 ;  /* 0x3f0000002020a820 */ /* 0x000fe20000400000 */
[----:B------:R-:W1:Y:S01]  /*1d9f0*/  MUFU.EX2 R159, R29 ;  /* 0x0000001d009f7308 */ /* 0x000e620000000800 */
[----:B--2---:R-:W-:Y:S01]  /*1da00*/  @!P0 FMUL R155, R155, R155 ;  /* 0x0000009b9b9b8220 */ /* 0x004fe20000400000 */
[----:B------:R-:W-:-:S04]  /*1da10*/  FSETP.GEU.AND P0, PT, R34, -126, PT ;  /* 0xc2fc00002200780b */ /* 0x000fc80003f0e000 */
[----:B------:R-:W-:Y:S01]  /*1da20*/  F2FP.BF16.F32.PACK_AB R25, R155, R154 ;  /* 0x0000009a9b19723e */ /* 0x000fe200000010ff */
[----:B------:R-:W-:Y:S01]  /*1da30*/  @!P1 FMUL R33, R33, 0.5 ;  /* 0x3f00000021219820 */ /* 0x000fe20000400000 */
[----:B------:R-:W2:Y:S01]  /*1da40*/  MUFU.EX2 R160, R30 ;  /* 0x0000001e00a07308 */ /* 0x000ea20000000800 */
[----:B---3--:R-:W-:Y:S01]  /*1da50*/  @!P6 FMUL R158, R158, R158 ;  /* 0x0000009e9e9ee220 */ /* 0x008fe20000400000 */
[----:B------:R-:W-:-:S05]  /*1da60*/  FSETP.GEU.AND P6, PT, R35, -126, PT ;  /* 0xc2fc00002300780b */ /* 0x000fca0003fce000 */
[----:B------:R-:W-:Y:S01]  /*1da70*/  @!P0 FMUL R34, R34, 0.5 ;  /* 0x3f00000022228820 */ /* 0x000fe20000400000 */
[----:B------:R-:W3:Y:S01]  /*1da80*/  MUFU.EX2 R161, R31 ;  /* 0x0000001f00a17308 */ /* 0x000ee20000000800 */
[----:B-1----:R-:W-:Y:S01]  /*1da90*/  @!P5 FMUL R159, R159, R159 ;  /* 0x0000009f9f9fd220 */ /* 0x002fe20000400000 */
[----:B------:R-:W-:-:S04]  /*1daa0*/  FSETP.GEU.AND P5, PT, R36, -126, PT ;  /* 0xc2fc00002400780b */ /* 0x000fc80003fae000 */
[----:B------:R-:W-:Y:S01]  /*1dab0*/  F2FP.BF16.F32.PACK_AB R26, R159, R158 ;  /* 0x0000009e9f1a723e */ /* 0x000fe200000010ff */
        /* <DEDUP_REMOVED lines=120> */
[----:B------:R-:W-:Y:S02]  /*1e240*/  FSETP.GEU.AND P6, PT, R67, -126, PT ;  /* 0xc2fc00004300780b */ /* 0x000fe40003fce000 */
[----:B------:R-:W-:-:S03]  /*1e250*/  F2FP.BF16.F32.PACK_AB R60, R129, R128 ;  /* 0x00000080813c723e */ /* 0x000fc600000010ff */
[----:B------:R-:W-:Y:S01]  /*1e260*/  @!P0 FMUL R66, R66, 0.5 ;  /* 0x3f00000042428820 */ /* 0x000fe20000400000 */
[----:B------:R-:W1:Y:S01]  /*1e270*/  MUFU.EX2 R189, R63 ;  /* 0x0000003f00bd7308 */ /* 0x000e620000000800 */
[----:B--2---:R-:W-:Y:S01]  /*1e280*/  @!P5 FMUL R187, R187, R187 ;  /* 0x000000bbbbbbd220 */ /* 0x004fe20000400000 */
[----:B------:R-:W-:Y:S02]  /*1e290*/  FSETP.GEU.AND P5, PT, R68, -126, PT ;  /* 0xc2fc00004400780b */ /* 0x000fe40003fae000 */
[----:B------:R-:W-:Y:S02]  /*1e2a0*/  F2FP.BF16.F32.PACK_AB R61, R131, R130 ;  /* 0x00000082833d723e */ /* 0x000fe400000010ff */
[----:B------:R-:W-:Y:S01]  /*1e2b0*/  F2FP.BF16.F32.PACK_AB R40, R187, R186 ;  /* 0x000000babb28723e */ /* 0x000fe200000010ff */
[----:B------:R-:W-:Y:S01]  /*1e2c0*/  @!P6 FMUL R67, R67, 0.5 ;  /* 0x3f0000004343e820 */ /* 0x000fe20000400000 */
[----:B------:R-:W2:Y:S01]  /*1e2d0*/  MUFU.EX2 R42, R64 ;  /* 0x00000040002a7308 */ /* 0x000ea20000000800 */
[----:B---3--:R-:W-:Y:S01]  /*1e2e0*/  @!P4 FMUL R188, R188, R188 ;  /* 0x000000bcbcbcc220 */ /* 0x008fe20000400000 */
[----:B------:R-:W-:-:S02]  /*1e2f0*/  FSETP.GEU.AND P4, PT, R69, -126, PT ;  /* 0xc2fc00004500780b */ /* 0x000fc40003f8e000 */
[----:B------:R-:W-:-:S03]  /*1e300*/  F2FP.BF16.F32.PACK_AB R62, R133, R132 ;  /* 0x00000084853e723e */ /* 0x000fc600000010ff */
[----:B------:R-:W-:Y:S01]  /*1e310*/  @!P5 FMUL R68, R68, 0.5 ;  /* 0x3f0000004444d820 */ /* 0x000fe20000400000 */
[----:B------:R-:W3:Y:S01]  /*1e320*/  MUFU.EX2 R50, R65 ;  /* 0x0000004100327308 */ /* 0x000ee20000000800 */
[----:B-1----:R-:W-:Y:S01]  /*1e330*/  @!P3 FMUL R189, R189, R189 ;  /* 0x000000bdbdbdb220 */ /* 0x002fe20000400000 */
[----:B------:R-:W-:Y:S02]  /*1e340*/  FSETP.GEU.AND P3, PT, R70, -126, PT ;  /* 0xc2fc00004600780b */ /* 0x000fe40003f6e000 */
[----:B------:R-:W-:Y:S02]  /*1e350*/  F2FP.BF16.F32.PACK_AB R63, R135, R134 ;  /* 0x00000086873f723e */ /* 0x000fe400000010ff */
[----:B------:R-:W-:Y:S01]  /*1e360*/  F2FP.BF16.F32.PACK_AB R41, R189, R188 ;  /* 0x000000bcbd29723e */ /* 0x000fe200000010ff */
[----:B------:R-:W-:Y:S01]  /*1e370*/  @!P4 FMUL R69, R69, 0.5 ;  /* 0x3f0000004545c820 */ /* 0x000fe20000400000 */
[----:B------:R-:W1:Y:S01]  /*1e380*/  MUFU.EX2 R43, R66 ;  /* 0x00000042002b7308 */ /* 0x000e620000000800 */
[----:B--2---:R-:W-:Y:S01]  /*1e390*/  @!P2 FMUL R42, R42, R42 ;  /* 0x0000002a2a2aa220 */ /* 0x004fe20000400000 */
[----:B------:R-:W-:-:S02]  /*1e3a0*/  FSETP.GEU.AND P2, PT, R71, -126, PT ;  /* 0xc2fc00004700780b */ /* 0x000fc40003f4e000 */
[----:B------:R-:W-:Y:S02]  /*1e3b0*/  F2FP.BF16.F32.PACK_AB R64, R137, R136 ;  /* 0x000000888940723e */ /* 0x000fe400000010ff */
[----:B------:R2:W-:Y:S01]  /*1e3c0*/  STL [R1+0x18], R42 ;  /* 0x0000182a01007387 */ /* 0x0005e20000100800 */
[----:B------:R-:W-:Y:S01]  /*1e3d0*/  @!P3 FMUL R70, R70, 0.5 ;  /* 0x3f0000004646b820 */ /* 0x000fe20000400000 */
[----:B------:R-:W4:Y:S01]  /*1e3e0*/  MUFU.EX2 R49, R67 ;  /* 0x0000004300317308 */ /* 0x000f220000000800 */
[----:B---3--:R-:W-:Y:S01]  /*1e3f0*/  @!P1 FMUL R50, R50, R50 ;  /* 0x0000003232329220 */ /* 0x008fe20000400000 */
[----:B------:R-:W-:Y:S02]  /*1e400*/  FSETP.GEU.AND P1, PT, R72, -126, PT ;  /* 0xc2fc00004800780b */ /* 0x000fe40003f2e000 */
[----:B------:R-:W-:Y:S02]  /*1e410*/  F2FP.BF16.F32.PACK_AB R65, R139, R138 ;  /* 0x0000008a8b41723e */ /* 0x000fe400000010ff */
[----:B------:R-:W-:Y:S01]  /*1e420*/  STL [R1+0x1c], R50 ;  /* 0x00001c3201007387 */ /* 0x000fe20000100800 */
[----:B------:R-:W-:Y:S01]  /*1e430*/  @!P2 FMUL R71, R71, 0.5 ;  /* 0x3f0000004747a820 */ /* 0x000fe20000400000 */
[----:B------:R-:W3:Y:S01]  /*1e440*/  MUFU.EX2 R44, R68 ;  /* 0x00000044002c7308 */ /* 0x000ee20000000800 */
[----:B-1----:R-:W-:Y:S01]  /*1e450*/  @!P0 FMUL R43, R43, R43 ;  /* 0x0000002b2b2b8220 */ /* 0x002fe20000400000 */
[----:B------:R-:W-:-:S02]  /*1e460*/  FSETP.GEU.AND P0, PT, R73, -126, PT ;  /* 0xc2fc00004900780b */ /* 0x000fc40003f0e000 */
[----:B------:R-:W-:Y:S02]  /*1e470*/  F2FP.BF16.F32.PACK_AB R66, R141, R140 ;  /* 0x0000008c8d42723e */ /* 0x000fe400000010ff */
[----:B------:R1:W-:Y:S01]  /*1e480*/  STL [R1+0x20], R43 ;  /* 0x0000202b01007387 */ /* 0x0003e20000100800 */
[----:B------:R-:W-:Y:S01]  /*1e490*/  @!P1 FMUL R72, R72, 0.5 ;  /* 0x3f00000048489820 */ /* 0x000fe20000400000 */
[----:B------:R-:W5:Y:S01]  /*1e4a0*/  MUFU.EX2 R48, R69 ;  /* 0x0000004500307308 */ /* 0x000f620000000800 */
[----:B----4-:R-:W-:Y:S01]  /*1e4b0*/  @!P6 FMUL R49, R49, R49 ;  /* 0x000000313131e220 */ /* 0x010fe20000400000 */
[----:B------:R-:W-:Y:S02]  /*1e4c0*/  FSETP.GEU.AND P6, PT, R74, -126, PT ;  /* 0xc2fc00004a00780b */ /* 0x000fe40003fce000 */
[----:B------:R-:W-:Y:S02]  /*1e4d0*/  F2FP.BF16.F32.PACK_AB R67, R143, R142 ;  /* 0x0000008e8f43723e */ /* 0x000fe400000010ff */
[----:B------:R-:W-:Y:S01]  /*1e4e0*/  STL [R1+0x24], R49 ;  /* 0x0000243101007387 */ /* 0x000fe20000100800 */
[----:B------:R-:W-:Y:S01]  /*1e4f0*/  @!P0 FMUL R73, R73, 0.5 ;  /* 0x3f00000049498820 */ /* 0x000fe20000400000 */
[----:B------:R-:W4:Y:S01]  /*1e500*/  MUFU.EX2 R45, R70 ;  /* 0x00000046002d7308 */ /* 0x000f220000000800 */
[----:B---3--:R-:W-:Y:S01]  /*1e510*/  @!P5 FMUL R44, R44, R44 ;  /* 0x0000002c2c2cd220 */ /* 0x008fe20000400000 */
[----:B------:R-:W-:-:S02]  /*1e520*/  FSETP.GEU.AND P5, PT, R75, -126, PT ;  /* 0xc2fc00004b00780b */ /* 0x000fc40003fae000 */
[----:B--2---:R-:W-:Y:S02]  /*1e530*/  F2FP.BF16.F32.PACK_AB R42, R50, R42 ;  /* 0x0000002a322a723e */ /* 0x004fe400000010ff */
[----:B------:R2:W-:Y:S01]  /*1e540*/  STL [R1+0x28], R44 ;  /* 0x0000282c01007387 */ /* 0x0005e20000100800 */
[----:B------:R-:W-:Y:S01]  /*1e550*/  @!P6 FMUL R74, R74, 0.5 ;  /* 0x3f0000004a4ae820 */ /* 0x000fe20000400000 */
[----:B------:R-:W3:Y:S01]  /*1e560*/  MUFU.EX2 R47, R71 ;  /* 0x00000047002f7308 */ /* 0x000ee20000000800 */
[----:B-----5:R-:W-:Y:S01]  /*1e570*/  @!P4 FMUL R48, R48, R48 ;  /* 0x000000303030c220 */ /* 0x020fe20000400000 */
[----:B------:R-:W-:Y:S02]  /*1e580*/  FSETP.GEU.AND P4, PT, R76, -126, PT ;  /* 0xc2fc00004c00780b */ /* 0x000fe40003f8e000 */
[----:B------:R-:W-:Y:S02]  /*1e590*/  F2FP.BF16.F32.PACK_AB R68, R145, R144 ;  /* 0x000000909144723e */ /* 0x000fe400000010ff */
[----:B------:R-:W-:Y:S01]  /*1e5a0*/  STL [R1+0x2c], R48 ;  /* 0x00002c3001007387 */ /* 0x000fe20000100800 */
[----:B------:R-:W-:Y:S01]  /*1e5b0*/  @!P5 FMUL R75, R75, 0.5 ;  /* 0x3f0000004b4bd820 */ /* 0x000fe20000400000 */
[----:B------:R-:W5:Y:S01]  /*1e5c0*/  MUFU.EX2 R5, R72 ;  /* 0x0000004800057308 */ /* 0x000f620000000800 */
[----:B----4-:R-:W-:Y:S01]  /*1e5d0*/  @!P3 FMUL R45, R45, R45 ;  /* 0x0000002d2d2db220 */ /* 0x010fe20000400000 */
[----:B------:R-:W-:-:S02]  /*1e5e0*/  FSETP.GEU.AND P3, PT, R77, -126, PT ;  /* 0xc2fc00004d00780b */ /* 0x000fc40003f6e000 */
[----:B-1----:R-:W-:Y:S02]  /*1e5f0*/  F2FP.BF16.F32.PACK_AB R43, R49, R43 ;  /* 0x0000002b312b723e */ /* 0x002fe400000010ff */
        /* <DEDUP_REMOVED lines=9> */
[----:B-----5:R-:W-:Y:S01]  /*1e690*/  @!P1 FMUL R5, R5, R5 ;  /* 0x0000000505059220 */ /* 0x020fe20000400000 */
[----:B------:R-:W-:-:S02]  /*1e6a0*/  FSETP.GEU.AND P1, PT, R79, -126, PT ;  /* 0xc2fc00004f00780b */ /* 0x000fc40003f2e000 */
[----:B--2---:R-:W-:Y:S02]  /*1e6b0*/  F2FP.BF16.F32.PACK_AB R44, R48, R44 ;  /* 0x0000002c302c723e */ /* 0x004fe400000010ff */
[----:B------:R-:W-:Y:S01]  /*1e6c0*/  STL [R1+0x38], R5 ;  /* 0x0000380501007387 */ /* 0x000fe20000100800 */
[----:B------:R-:W-:Y:S01]  /*1e6d0*/  @!P2 FMUL R78, R78, 0.5 ;  /* 0x3f0000004e4ea820 */ /* 0x000fe20000400000 */
[----:B------:R-:W2:Y:S01]  /*1e6e0*/  MUFU.EX2 R4, R75 ;  /* 0x0000004b00047308 */ /* 0x000ea20000000800 */
[----:B----4-:R-:W-:Y:S01]  /*1e6f0*/  @!P0 FMUL R46, R46, R46 ;  /* 0x0000002e2e2e8220 */ /* 0x010fe20000400000 */
[----:B------:R-:W-:Y:S02]  /*1e700*/  FSETP.GEU.AND P0, PT, R80, -126, PT ;  /* 0xc2fc00005000780b */ /* 0x000fe40003f0e000 */
[----:B------:R-:W-:Y:S02]  /*1e710*/  F2FP.BF16.F32.PACK_AB R70, R149, R148 ;  /* 0x000000949546723e */ /* 0x000fe400000010ff */
[----:B------:R4:W-:Y:S01]  /*1e720*/  STL [R1+0x3c], R46 ;  /* 0x00003c2e01007387 */ /* 0x0009e20000100800 */
[----:B------:R-:W-:Y:S01]  /*1e730*/  @!P1 FMUL R79, R79, 0.5 ;  /* 0x3f0000004f4f9820 */ /* 0x000fe20000400000 */
[----:B------:R-:W5:Y:S01]  /*1e740*/  MUFU.EX2 R9, R76 ;  /* 0x0000004c00097308 */ /* 0x000f620000000800 */
[----:B---3--:R-:W-:Y:S01]  /*1e750*/  @!P6 FMUL R7, R7, R7 ;  /* 0x000000070707e220 */ /* 0x008fe20000400000 */
[----:B------:R-:W-:-:S02]  /*1e760*/  FSETP.GEU.AND P6, PT, R81, -126, PT ;  /* 0xc2fc00005100780b */ /* 0x000fc40003fce000 */
[----:B-1----:R-:W-:Y:S02]  /*1e770*/  F2FP.BF16.F32.PACK_AB R45, R47, R45 ;  /* 0x0000002d2f2d723e */ /* 0x002fe400000010ff */
[----:B------:R1:W-:Y:S01]  /*1e780*/  STL [R1+0x40], R7 ;  /* 0x0000400701007387 */ /* 0x0003e20000100800 */
[----:B------:R-:W-:Y:S01]  /*1e790*/  @!P0 FMUL R80, R80, 0.5 ;  /* 0x3f00000050508820 */ /* 0x000fe20000400000 */
[----:B------:R-:W3:Y:S01]  /*1e7a0*/  MUFU.EX2 R6, R77 ;  /* 0x0000004d00067308 */ /* 0x000ee20000000800 */
[----:B--2---:R-:W-:Y:S01]  /*1e7b0*/  @!P5 FMUL R4, R4, R4 ;  /* 0x000000040404d220 */ /* 0x004fe20000400000 */
[----:B------:R-:W-:Y:S02]  /*1e7c0*/  FSETP.GEU.AND P5, PT, R82, -126, PT ;  /* 0xc2fc00005200780b */ /* 0x000fe40003fae000 */
[----:B------:R-:W-:Y:S02]  /*1e7d0*/  F2FP.BF16.F32.PACK_AB R71, R93, R92 ;  /* 0x0000005c5d47723e */ /* 0x000fe400000010ff */
[----:B------:R1:W-:Y:S01]  /*1e7e0*/  STL [R1+0x44], R4 ;  /* 0x0000440401007387 */ /* 0x0003e20000100800 */
[----:B------:R-:W-:Y:S01]  /*1e7f0*/  @!P6 FMUL R81, R81, 0.5 ;  /* 0x3f0000005151e820 */ /* 0x000fe20000400000 */
[----:B------:R-:W2:Y:S01]  /*1e800*/  MUFU.EX2 R11, R78 ;  /* 0x0000004e000b7308 */ /* 0x000ea20000000800 */
[----:B-----5:R-:W-:Y:S01]  /*1e810*/  @!P4 FMUL R9, R9, R9 ;  /* 0x000000090909c220 */ /* 0x020fe20000400000 */
[----:B------:R-:W-:-:S02]  /*1e820*/  FSETP.GEU.AND P4, PT, R83, -126, PT ;  /* 0xc2fc00005300780b */ /* 0x000fc40003f8e000 */
[----:B------:R-:W-:Y:S02]  /*1e830*/  F2FP.BF16.F32.PACK_AB R72, R95, R94 ;  /* 0x0000005e5f48723e */ /* 0x000fe400000010ff */
[----:B------:R1:W-:Y:S01]  /*1e840*/  STL [R1+0x48], R9 ;  /* 0x0000480901007387 */ /* 0x0003e20000100800 */
[----:B------:R-:W-:Y:S01]  /*1e850*/  @!P5 FMUL R82, R82, 0.5 ;  /* 0x3f0000005252d820 */ /* 0x000fe20000400000 */
[----:B------:R-:W5:Y:S01]  /*1e860*/  MUFU.EX2 R8, R79 ;  /* 0x0000004f00087308 */ /* 0x000f620000000800 */
[----:B---3--:R-:W-:Y:S01]  /*1e870*/  @!P3 FMUL R6, R6, R6 ;  /* 0x000000060606b220 */ /* 0x008fe20000400000 */
[----:B------:R-:W-:Y:S02]  /*1e880*/  FSETP.GEU.AND P3, PT, R84, -126, PT ;  /* 0xc2fc00005400780b */ /* 0x000fe40003f6e000 */
[----:B------:R-:W-:Y:S02]  /*1e890*/  F2FP.BF16.F32.PACK_AB R73, R97, R96 ;  /* 0x000000606149723e */ /* 0x000fe400000010ff */
[----:B------:R1:W-:Y:S01]  /*1e8a0*/  STL [R1+0x4c], R6 ;  /* 0x00004c0601007387 */ /* 0x0003e20000100800 */
[----:B------:R-:W-:Y:S01]  /*1e8b0*/  @!P4 FMUL R83, R83, 0.5 ;  /* 0x3f0000005353c820 */ /* 0x000fe20000400000 */
[----:B------:R-:W3:Y:S01]  /*1e8c0*/  MUFU.EX2 R157, R80 ;  /* 0x00000050009d7308 */ /* 0x000ee20000000800 */
[----:B--2---:R-:W-:Y:S01]  /*1e8d0*/  @!P2 FMUL R11, R11, R11 ;  /* 0x0000000b0b0ba220 */ /* 0x004fe20000400000 */
[----:B------:R-:W-:-:S02]  /*1e8e0*/  FSETP.GEU.AND P2, PT, R85, -126, PT ;  /* 0xc2fc00005500780b */ /* 0x000fc40003f4e000 */
[----:B------:R-:W-:Y:S02]  /*1e8f0*/  F2FP.BF16.F32.PACK_AB R74, R99, R98 ;  /* 0x00000062634a723e */ /* 0x000fe400000010ff */
[----:B------:R1:W-:Y:S01]  /*1e900*/  STL [R1+0x50], R11 ;  /* 0x0000500b01007387 */ /* 0x0003e20000100800 */
[----:B------:R-:W-:Y:S01]  /*1e910*/  @!P3 FMUL R84, R84, 0.5 ;  /* 0x3f0000005454b820 */ /* 0x000fe20000400000 */
[----:B------:R-:W2:Y:S01]  /*1e920*/  MUFU.EX2 R10, R81 ;  /* 0x00000051000a7308 */ /* 0x000ea20000000800 */
[----:B-----5:R-:W-:Y:S01]  /*1e930*/  @!P1 FMUL R8, R8, R8 ;  /* 0x0000000808089220 */ /* 0x020fe20000400000 */
[----:B------:R-:W-:Y:S02]  /*1e940*/  FSETP.GEU.AND P1, PT, R86, -126, PT ;  /* 0xc2fc00005600780b */ /* 0x000fe40003f2e000 */
[----:B------:R-:W-:Y:S02]  /*1e950*/  F2FP.BF16.F32.PACK_AB R75, R101, R100 ;  /* 0x00000064654b723e */ /* 0x000fe400000010ff */
[----:B------:R1:W-:Y:S01]  /*1e960*/  STL [R1+0x54], R8 ;  /* 0x0000540801007387 */ /* 0x0003e20000100800 */
[----:B------:R-:W-:Y:S01]  /*1e970*/  @!P2 FMUL R85, R85, 0.5 ;  /* 0x3f0000005555a820 */ /* 0x000fe20000400000 */
[----:B------:R-:W5:Y:S01]  /*1e980*/  MUFU.EX2 R20, R82 ;  /* 0x0000005200147308 */ /* 0x000f620000000800 */
[----:B---3--:R-:W-:Y:S01]  /*1e990*/  @!P0 FMUL R157, R157, R157 ;  /* 0x0000009d9d9d8220 */ /* 0x008fe20000400000 */
[----:B------:R-:W-:-:S02]  /*1e9a0*/  FSETP.GEU.AND P0, PT, R87, -126, PT ;  /* 0xc2fc00005700780b */ /* 0x000fc40003f0e000 */
[----:B------:R-:W-:Y:S02]  /*1e9b0*/  F2FP.BF16.F32.PACK_AB R76, R103, R102 ;  /* 0x00000066674c723e */ /* 0x000fe400000010ff */
[----:B------:R1:W-:Y:S01]  /*1e9c0*/  STL [R1+0x58], R157 ;  /* 0x0000589d01007387 */ /* 0x0003e20000100800 */
[----:B------:R-:W-:Y:S01]  /*1e9d0*/  @!P1 FMUL R86, R86, 0.5 ;  /* 0x3f00000056569820 */ /* 0x000fe20000400000 */
[----:B------:R-:W3:Y:S01]  /*1e9e0*/  MUFU.EX2 R21, R83 ;  /* 0x0000005300157308 */ /* 0x000ee20000000800 */
[----:B--2---:R-:W-:Y:S01]  /*1e9f0*/  @!P6 FMUL R10, R10, R10 ;  /* 0x0000000a0a0ae220 */ /* 0x004fe20000400000 */
[----:B------:R-:W-:Y:S02]  /*1ea00*/  LOP3.LUT P6, RZ, R3, 0x3, R56, 0x48, !PT ;  /* 0x0000000303ff7812 */ /* 0x000fe400078c4838 */
[----:B------:R-:W-:Y:S02]  /*1ea10*/  F2FP.BF16.F32.PACK_AB R56, R19, R18 ;  /* 0x000000121338723e */ /* 0x000fe400000010ff */
[----:B------:R1:W-:Y:S01]  /*1ea20*/  STL [R1+0x5c], R10 ;  /* 0x00005c0a01007387 */ /* 0x0003e20000100800 */
[----:B------:R-:W-:Y:S01]  /*1ea30*/  @!P0 FMUL R87, R87, 0.5 ;  /* 0x3f00000057578820 */ /* 0x000fe20000400000 */
[----:B------:R-:W2:Y:S01]  /*1ea40*/  MUFU.EX2 R14, R84 ;  /* 0x00000054000e7308 */ /* 0x000ea20000000800 */
[----:B-----5:R-:W-:Y:S01]  /*1ea50*/  @!P5 FMUL R20, R20, R20 ;  /* 0x000000141414d220 */ /* 0x020fe20000400000 */
[----:B------:R-:W-:-:S02]  /*1ea60*/  F2FP.BF16.F32.PACK_AB R77, R105, R104 ;  /* 0x00000068694d723e */ /* 0x000fc400000010ff */
[----:B------:R-:W-:Y:S02]  /*1ea70*/  F2FP.BF16.F32.PACK_AB R78, R107, R106 ;  /* 0x0000006a6b4e723e */ /* 0x000fe400000010ff */
[----:B------:R1:W-:Y:S01]  /*1ea80*/  STL [R1+0x60], R20 ;  /* 0x0000601401007387 */ /* 0x0003e20000100800 */
[----:B------:R-:W-:Y:S01]  /*1ea90*/  F2FP.BF16.F32.PACK_AB R79, R109, R108 ;  /* 0x0000006c6d4f723e */ /* 0x000fe200000010ff */
[----:B------:R-:W5:Y:S01]  /*1eaa0*/  MUFU.EX2 R15, R85 ;  /* 0x00000055000f7308 */ /* 0x000f620000000800 */
[----:B---3--:R-:W-:Y:S01]  /*1eab0*/  @!P4 FMUL R21, R21, R21 ;  /* 0x000000151515c220 */ /* 0x008fe20000400000 */
[----:B------:R-:W-:Y:S02]  /*1eac0*/  F2FP.BF16.F32.PACK_AB R80, R111, R110 ;  /* 0x0000006e6f50723e */ /* 0x000fe400000010ff */
[----:B------:R-:W-:Y:S02]  /*1ead0*/  F2FP.BF16.F32.PACK_AB R81, R113, R112 ;  /* 0x000000707151723e */ /* 0x000fe400000010ff */
[----:B------:R1:W-:Y:S01]  /*1eae0*/  STL [R1+0x64], R21 ;  /* 0x0000641501007387 */ /* 0x0003e20000100800 */
[----:B------:R-:W-:Y:S01]  /*1eaf0*/  F2FP.BF16.F32.PACK_AB R82, R115, R114 ;  /* 0x000000727352723e */ /* 0x000fe200000010ff */
[----:B------:R-:W3:Y:S01]  /*1eb00*/  MUFU.EX2 R12, R86 ;  /* 0x00000056000c7308 */ /* 0x000ee20000000800 */
[----:B--2---:R-:W-:Y:S01]  /*1eb10*/  @!P3 FMUL R14, R14, R14 ;  /* 0x0000000e0e0eb220 */ /* 0x004fe20000400000 */
[----:B------:R-:W-:-:S02]  /*1eb20*/  F2FP.BF16.F32.PACK_AB R83, R117, R116 ;  /* 0x000000747553723e */ /* 0x000fc400000010ff */
[----:B------:R-:W-:Y:S02]  /*1eb30*/  F2FP.BF16.F32.PACK_AB R84, R119, R118 ;  /* 0x000000767754723e */ /* 0x000fe400000010ff */
[----:B------:R1:W-:Y:S01]  /*1eb40*/  STL [R1+0x70], R14 ;  /* 0x0000700e01007387 */ /* 0x0003e20000100800 */
[----:B----4-:R-:W-:Y:S01]  /*1eb50*/  F2FP.BF16.F32.PACK_AB R46, R46, R5 ;  /* 0x000000052e2e723e */ /* 0x010fe200000010ff */
[----:B------:R-:W2:Y:S01]  /*1eb60*/  MUFU.EX2 R13, R87 ;  /* 0x00000057000d7308 */ /* 0x000ea20000000800 */
[----:B-----5:R-:W-:Y:S01]  /*1eb70*/  @!P2 FMUL R15, R15, R15 ;  /* 0x0000000f0f0fa220 */ /* 0x020fe20000400000 */
[----:B------:R-:W-:Y:S02]  /*1eb80*/  F2FP.BF16.F32.PACK_AB R85, R121, R120 ;  /* 0x000000787955723e */ /* 0x000fe400000010ff */
[----:B------:R-:W-:Y:S02]  /*1eb90*/  F2FP.BF16.F32.PACK_AB R47, R4, R7 ;  /* 0x00000007042f723e */ /* 0x000fe400000010ff */
[----:B------:R1:W-:Y:S01]  /*1eba0*/  STL [R1+0x74], R15 ;  /* 0x0000740f01007387 */ /* 0x0003e20000100800 */
[----:B------:R-:W-:Y:S01]  /*1ebb0*/  F2FP.BF16.F32.PACK_AB R48, R6, R9 ;  /* 0x000000090630723e */ /* 0x000fe200000010ff */
[----:B---3--:R-:W-:Y:S01]  /*1ebc0*/  @!P1 FMUL R12, R12, R12 ;  /* 0x0000000c0c0c9220 */ /* 0x008fe20000400000 */
[----:B------:R-:W-:-:S02]  /*1ebd0*/  F2FP.BF16.F32.PACK_AB R86, R123, R122 ;  /* 0x0000007a7b56723e */ /* 0x000fc400000010ff */
[----:B------:R-:W-:Y:S02]  /*1ebe0*/  F2FP.BF16.F32.PACK_AB R49, R8, R11 ;  /* 0x0000000b0831723e */ /* 0x000fe400000010ff */
[----:B------:R1:W-:Y:S01]  /*1ebf0*/  STL [R1+0x68], R12 ;  /* 0x0000680c01007387 */ /* 0x0003e20000100800 */
[----:B------:R-:W-:Y:S01]  /*1ec00*/  F2FP.BF16.F32.PACK_AB R50, R10, R157 ;  /* 0x0000009d0a32723e */ /* 0x000fe200000010ff */
[----:B--2---:R-:W-:Y:S01]  /*1ec10*/  @!P0 FMUL R13, R13, R13 ;  /* 0x0000000d0d0d8220 */ /* 0x004fe20000400000 */
[----:B------:R-:W-:Y:S02]  /*1ec20*/  F2FP.BF16.F32.PACK_AB R87, R151, R150 ;  /* 0x000000969757723e */ /* 0x000fe400000010ff */
[----:B------:R-:W-:Y:S02]  /*1ec30*/  F2FP.BF16.F32.PACK_AB R51, R21, R20 ;  /* 0x000000141533723e */ /* 0x000fe400000010ff */
[----:B------:R1:W-:Y:S01]  /*1ec40*/  STL [R1+0x6c], R13 ;  /* 0x00006c0d01007387 */ /* 0x0003e20000100800 */
[----:B------:R-:W-:-:S02]  /*1ec50*/  F2FP.BF16.F32.PACK_AB R52, R15, R14 ;  /* 0x0000000e0f34723e */ /* 0x000fc400000010ff */
[----:B------:R-:W-:Y:S01]  /*1ec60*/  F2FP.BF16.F32.PACK_AB R53, R13, R12 ;  /* 0x0000000c0d35723e */ /* 0x000fe200000010ff */
[----:B------:R-:W-:Y:S06]  /*1ec70*/  @!P6 BRA `(.L_x_317) ;  /* 0x000000000040e947 */ /* 0x000fec0003800000 */
[----:B-1----:R-:W-:Y:S01]  /*1ec80*/  MOV R14, 0x8 ;  /* 0x00000008000e7802 */ /* 0x002fe20000000f00 */
        /* <DEDUP_REMOVED lines=15> */
.L_x_317:
[C---:B------:R-:W-:Y:S01]  /*1ed80*/  FSETP.NEU.AND P0, PT, R17.reuse, -INF , PT ;  /* 0xff8000001100780b */ /* 0x040fe20003f0d000 */
[----:B-1----:R-:W1:Y:S01]  /*1ed90*/  S2R R157, SR_TID.X ;  /* 0x00000000009d7919 */ /* 0x002e620000002100 */
[----:B------:R-:W-:Y:S05]  /*1eda0*/  WARPSYNC.ALL ;  /* 0x0000000000007948 */ /* 0x000fea0003800000 */
[----:B------:R-:W-:Y:S01]  /*1edb0*/  FSEL R0, R17, RZ, P0 ;  /* 0x000000ff11007208 */ /* 0x000fe20000000000 */
[----:B------:R-:W-:Y:S01]  /*1edc0*/  UIADD3 UR4, UPT, UPT, UR38, 0x20, URZ ;  /* 0x0000002026047890 */ /* 0x000fe2000fffe0ff */
[----:B------:R2:W-:Y:S03]  /*1edd0*/  STTM.x32 tmem[UR38], R56 ;  /* 0x00000038000079ed */ /* 0x0005e600082c0026 */
[----:B------:R-:W-:Y:S01]  /*1ede0*/  FMUL R0, R0, -UR37 ;  /* 0x8000002500007c20 */ /* 0x000fe20008400000 */
[----:B------:R-:W-:-:S03]  /*1edf0*/  USHF.R.U32.HI UR4, URZ, 0x15, UR4 ;  /* 0x00000015ff047899 */ /* 0x000fc60008011604 */
[--C-:B------:R-:W-:Y:S02]  /*1ee00*/  FFMA2 R88, R88.F32x2.HI_LO, UR37.F32, R0.reuse.F32 ;  /* 0x0000002558587c49 */ /* 0x100fe40009200000 */
[----:B------:R-:W-:Y:S01]  /*1ee10*/  FFMA2 R90, R90.F32x2.HI_LO, UR37.F32, R0.F32 ;  /* 0x000000255a5a7c49 */ /* 0x000fe20009200000 */
[----:B------:R-:W-:Y:S02]  /*1ee20*/  MOV R3, UR4 ;  /* 0x0000000400037c02 */ /* 0x000fe40008000f00 */
[----:B------:R-:W-:Y:S02]  /*1ee30*/  FSETP.GEU.AND P4, PT, R88, -126, PT ;  /* 0xc2fc00005800780b */ /* 0x000fe40003f8e000 */
[----:B------:R-:W-:Y:S02]  /*1ee40*/  FSETP.GEU.AND P3, PT, R89, -126, PT ;  /* 0xc2fc00005900780b */ /* 0x000fe40003f6e000 */
[----:B------:R-:W-:Y:S02]  /*1ee50*/  FSETP.GEU.AND P2, PT, R90, -126, PT ;  /* 0xc2fc00005a00780b */ /* 0x000fe40003f4e000 */
[----:B------:R-:W-:-:S07]  /*1ee60*/  FSETP.GEU.AND P1, PT, R91, -126, PT ;  /* 0xc2fc00005b00780b */ /* 0x000fce0003f2e000 */
[----:B------:R-:W-:Y:S02]  /*1ee70*/  @!P4 FMUL R88, R88, 0.5 ;  /* 0x3f0000005858c820 */ /* 0x000fe40000400000 */
[----:B------:R-:W-:Y:S02]  /*1ee80*/  @!P3 FMUL R89, R89, 0.5 ;  /* 0x3f0000005959b820 */ /* 0x000fe40000400000 */
[----:B------:R-:W-:Y:S02]  /*1ee90*/  @!P2 FMUL R90, R90, 0.5 ;  /* 0x3f0000005a5aa820 */ /* 0x000fe40000400000 */
[----:B------:R-:W-:Y:S01]  /*1eea0*/  @!P1 FMUL R91, R91, 0.5 ;  /* 0x3f0000005b5b9820 */ /* 0x000fe20000400000 */
[----:B--2---:R-:W2:Y:S01]  /*1eeb0*/  MUFU.EX2 R58, R88 ;  /* 0x00000058003a7308 */ /* 0x004ea20000000800 */
[----:B-1----:R-:W-:-:S04]  /*1eec0*/  SHF.R.U32.HI R60, RZ, 0x5, R157 ;  /* 0x00000005ff3c7819 */ /* 0x002fc8000001169d */
[----:B------:R-:W-:-:S03]  /*1eed0*/  LOP3.LUT P0, RZ, R3, 0x3, R60, 0x48, !PT ;  /* 0x0000000303ff7812 */ /* 0x000fc6000780483c */
[----:B------:R-:W1:Y:S08]  /*1eee0*/  MUFU.EX2 R59, R89 ;  /* 0x00000059003b7308 */ /* 0x000e700000000800 */
[----:B------:R-:W3:Y:S01]  /*1eef0*/  MUFU.EX2 R56, R90 ;  /* 0x0000005a00387308 */ /* 0x000ee20000000800 */
[----:B--2---:R-:W-:-:S07]  /*1ef00*/  @!P4 FMUL R58, R58, R58 ;  /* 0x0000003a3a3ac220 */ /* 0x004fce0000400000 */
[----:B------:R-:W2:Y:S01]  /*1ef10*/  MUFU.EX2 R57, R91 ;  /* 0x0000005b00397308 */ /* 0x000ea20000000800 */
[----:B-1----:R-:W-:-:S05]  /*1ef20*/  @!P3 FMUL R59, R59, R59 ;  /* 0x0000003b3b3bb220 */ /* 0x002fca0000400000 */
[----:B------:R-:W-:Y:S01]  /*1ef30*/  F2FP.BF16.F32.PACK_AB R54, R59, R58 ;  /* 0x0000003a3b36723e */ /* 0x000fe200000010ff */
[----:B---3--:R-:W-:Y:S01]  /*1ef40*/  @!P2 FMUL R56, R56, R56 ;  /* 0x000000383838a220 */ /* 0x008fe20000400000 */
[----:B--2---:R-:W-:-:S05]  /*1ef50*/  @!P1 FMUL R57, R57, R57 ;  /* 0x0000003939399220 */ /* 0x004fca0000400000 */
[----:B------:R-:W-:Y:S01]  /*1ef60*/  F2FP.BF16.F32.PACK_AB R55, R57, R56 ;  /* 0x000000383937723e */ /* 0x000fe200000010ff */
[----:B------:R-:W-:Y:S06]  /*1ef70*/  @!P0 BRA `(.L_x_318) ;  /* 0x0000000000408947 */ /* 0x000fec0003800000 */
[----:B------:R-:W-:Y:S01]  /*1ef80*/  MOV R14, 0x8 ;  /* 0x00000008000e7802 */ /* 0x000fe20000000f00 */
        /* <DEDUP_REMOVED lines=15> */
.L_x_318:
[----:B------:R-:W-:-:S04]  /*1f080*/  UISETP.NE.AND UP0, UPT, UR40, URZ, UPT ;  /* 0x000000ff2800728c */ /* 0x000fc8000bf05270 */
[----:B------:R-:W-:-:S06]  /*1f090*/  USEL UR4, UR48, UR54, UP0 ;  /* 0x0000003630047287 */ /* 0x000fcc0008000000 */
[----:B------:R-:W-:Y:S01]  /*1f0a0*/  MOV R0, UR4 ;  /* 0x0000000400007c02 */ /* 0x000fe20008000f00 */
[----:B------:R-:W-:Y:S05]  /*1f0b0*/  WARPSYNC.ALL ;  /* 0x0000000000007948 */ /* 0x000fea0003800000 */
[----:B------:R-:W-:Y:S01]  /*1f0c0*/  ISETP.GT.U32.AND P1, PT, R0, 0x1, PT ;  /* 0x000000010000780c */ /* 0x000fe20003f24070 */
[----:B------:R1:W-:Y:S01]  /*1f0d0*/  STTM.x32 tmem[UR38+0x20], R24 ;  /* 0x00002018000079ed */ /* 0x0003e200082c0026 */
[----:B------:R-:W2:Y:S11]  /*1f0e0*/  FENCE.VIEW.ASYNC.T ;  /* 0x00000000000073c6 */ /* 0x000eb60000000200 */
[----:B------:R-:W-:Y:S05]  /*1f0f0*/  @P1 BRA `(.L_x_319) ;  /* 0x0000000000081947 */ /* 0x000fea0003800000 */
[----:B------:R-:W-:Y:S05]  /*1f100*/  BPT.TRAP 0x1 ;  /* 0x000000040000795c */ /* 0x000fea0000300000 */
[----:B------:R-:W-:Y:S05]  /*1f110*/  BPT.TRAP 0x1 ;  /* 0x000000040000795c */ /* 0x000fea0000300000 */
.L_x_319:
[----:B------:R-:W3:Y:S01]  /*1f120*/  S2UR UR5, SR_CgaCtaId ;  /* 0x00000000000579c3 */ /* 0x000ee20000008800 */
[----:B------:R-:W-:Y:S01]  /*1f130*/  UISETP.NE.AND UP0, UPT, UR40, URZ, UPT ;  /* 0x000000ff2800728c */ /* 0x000fe2000bf05270 */
[----:B------:R-:W-:Y:S02]  /*1f140*/  UMOV UR6, 0x400 ;  /* 0x0000040000067882 */ /* 0x000fe40000000000 */
[----:B---3--:R-:W-:-:S04]  /*1f150*/  ULEA UR6, UR5, UR6, 0x18 ;  /* 0x0000000605067291 */ /* 0x008fc8000f8ec0ff */
[----:B------:R-:W-:-:S04]  /*1f160*/  UIADD3 UR4, UPT, UPT, UR6, 0x50068, URZ ;  /* 0x0005006806047890 */ /* 0x000fc8000fffe0ff */
[----:B------:R-:W-:-:S04]  /*1f170*/  @UP0 UIADD3 UR4, UPT, UPT, UR6, 0x50058, URZ ;  /* 0x0005005806040890 */ /* 0x000fc8000fffe0ff */
[----:B------:R-:W-:-:S09]  /*1f180*/  UPRMT UR4, UR5, 0x654, UR4 ;  /* 0x0000065405047896 */ /* 0x000fd20008000004 */
[----:B--2---:R-:W-:Y:S01]  /*1f190*/  SYNCS.ARRIVE.TRANS64.RED.A1T0 RZ, [UR4], RZ ;  /* 0x000000ffffff79a7 */ /* 0x004fe20008100404 */
[----:B------:R-:W-:-:S04]  /*1f1a0*/  USEL UR4, UR43, UR42, UP0 ;  /* 0x0000002a2b047287 */ /* 0x000fc80008000000 */
[----:B------:R-:W-:-:S04]  /*1f1b0*/  ULOP3.LUT UR5, UR4, 0x1, URZ, 0x3c, !UPT ;  /* 0x0000000104057892 */ /* 0x000fc8000f8e3cff */
[----:B------:R-:W-:Y:S02]  /*1f1c0*/  USEL UR43, UR5, UR43, UP0 ;  /* 0x0000002b052b7287 */ /* 0x000fe40008000000 */
[----:B------:R-:W-:Y:S02]  /*1f1d0*/  USEL UR42, UR42, UR5, UP0 ;  /* 0x000000052a2a7287 */ /* 0x000fe40008000000 */
[----:B------:R-:W-:-:S09]  /*1f1e0*/  UISETP.NE.AND UP0, UPT, UR47, URZ, UPT ;  /* 0x000000ff2f00728c */ /* 0x000fd2000bf05270 */
[----:B------:R-:W-:Y:S05]  /*1f1f0*/  BRA.U UP0, `(.L_x_320) ;  /* 0x0000000100047547 */ /* 0x000fea000b800000 */
[----:B------:R-:W-:Y:S05]  /*1f200*/  BPT.TRAP 0x1 ;  /* 0x000000040000795c */ /* 0x000fea0000300000 */
.L_x_320:
[----:B------:R-:W-:Y:S01]  /*1f210*/  UISETP.NE.AND UP0, UPT, UR40, URZ, UPT ;  /* 0x000000ff2800728c */ /* 0x000fe2000bf05270 */
[----:B------:R-:W-:Y:S01]  /*1f220*/  MOV R0, UR39 ;  /* 0x0000002700007c02 */ /* 0x000fe20008000f00 */
[----:B------:R-:W-:Y:S01]  /*1f230*/  UIADD3 UR4, UPT, UPT, UR6, 0x50078, URZ ;  /* 0x0005007806047890 */ /* 0x000fe2000fffe0ff */
[----:B------:R-:W-:Y:S01]  /*1f240*/  FADD2 R22, R22.F32x2.HI_LO, RZ.F32 ;  /* 0x000000ff1616724b */ /* 0x000fe20000200000 */
[----:B------:R-:W-:Y:S01]  /*1f250*/  FSETP.NEU.AND P0, PT, R17, -INF , PT ;  /* 0xff8000001100780b */ /* 0x000fe20003f0d000 */
[----:B------:R-:W-:Y:S01]  /*1f260*/  FADD2 R124, R124.F32x2.HI_LO, RZ.F32 ;  /* 0x000000ff7c7c724b */ /* 0x000fe20000200000 */
[----:B------:R-:W-:Y:S01]  /*1f270*/  SHF.L.U32 R0, R0, 0x1f, RZ ;  /* 0x0000001f00007819 */ /* 0x000fe200000006ff */
[----:B------:R-:W-:Y:S01]  /*1f280*/  FADD2 R22, R22.F32x2.HI_LO, R130.F32x2.HI_LO ;  /* 0x000000821616724b */ /* 0x000fe20000000000 */
[----:B------:R-:W-:Y:S01]  /*1f290*/  FSEL R3, R17, RZ, P0 ;  /* 0x000000ff11037208 */ /* 0x000fe20000000000 */
[----:B------:R-:W-:Y:S02]  /*1f2a0*/  FADD2 R126, R126.F32x2.HI_LO, RZ.F32 ;  /* 0x000000ff7e7e724b */ /* 0x000fe40000200000 */
[----:B------:R-:W-:Y:S01]  /*1f2b0*/  @!UP0 UIADD3 UR4, UPT, UPT, UR6, 0x50088, URZ ;  /* 0x0005008806048890 */ /* 0x000fe2000fffe0ff */
[----:B------:R-:W-:Y:S01]  /*1f2c0*/  FADD2 R124, R124.F32x2.HI_LO, R132.F32x2.HI_LO ;  /* 0x000000847c7c724b */ /* 0x000fe20000000000 */
[----:B------:R-:W-:Y:S01]  /*1f2d0*/  FSETP.NEU.AND P0, PT, R156, R3, PT ;  /* 0x000000039c00720b */ /* 0x000fe20003f0d000 */
[----:B------:R-:W-:-:S02]  /*1f2e0*/  FADD2 R126, R126.F32x2.HI_LO, R134.F32x2.HI_LO ;  /* 0x000000867e7e724b */ /* 0x000fc40000000000 */
[----:B------:R-:W-:Y:S02]  /*1f2f0*/  FADD2 R22, R22.F32x2.HI_LO, R138.F32x2.HI_LO ;  /* 0x0000008a1616724b */ /* 0x000fe40000000000 */
[----:B------:R-:W-:Y:S02]  /*1f300*/  FADD2 R124, R124.F32x2.HI_LO, R140.F32x2.HI_LO ;  /* 0x0000008c7c7c724b */ /* 0x000fe40000000000 */
[----:B------:R-:W2:Y:S01]  /*1f310*/  SYNCS.PHASECHK.TRANS64.TRYWAIT P2, [UR4], R0 ;  /* 0x00000000ff0075a7 */ /* 0x000ea20008041104 */
[----:B------:R-:W-:Y:S02]  /*1f320*/  FADD2 R126, R126.F32x2.HI_LO, R142.F32x2.HI_LO ;  /* 0x0000008e7e7e724b */ /* 0x000fe40000000000 */
[----:B------:R-:W-:Y:S02]  /*1f330*/  FADD2 R22, R22.F32x2.HI_LO, R146.F32x2.HI_LO ;  /* 0x000000921616724b */ /* 0x000fe40000000000 */
[----:B------:R-:W-:Y:S02]  /*1f340*/  FADD2 R124, R124.F32x2.HI_LO, R148.F32x2.HI_LO ;  /* 0x000000947c7c724b */ /* 0x000fe40000000000 */
[----:B------:R-:W-:-:S02]  /*1f350*/  FADD2 R126, R126.F32x2.HI_LO, R92.F32x2.HI_LO ;  /* 0x0000005c7e7e724b */ /* 0x000fc40000000000 */
[----:B------:R-:W-:Y:S02]  /*1f360*/  FADD2 R22, R22.F32x2.HI_LO, R96.F32x2.HI_LO ;  /* 0x000000601616724b */ /* 0x000fe40000000000 */
[----:B------:R-:W-:Y:S02]  /*1f370*/  FADD2 R124, R124.F32x2.HI_LO, R98.F32x2.HI_LO ;  /* 0x000000627c7c724b */ /* 0x000fe40000000000 */
[----:B------:R-:W-:Y:S02]  /*1f380*/  FADD2 R126, R126.F32x2.HI_LO, R100.F32x2.HI_LO ;  /* 0x000000647e7e724b */ /* 0x000fe40000000000 */
[----:B------:R-:W-:Y:S01]  /*1f390*/  FADD2 R22, R22.F32x2.HI_LO, R104.F32x2.HI_LO ;  /* 0x000000681616724b */ /* 0x000fe20000000000 */
[----:B--2---:R-:W-:Y:S06]  /*1f3a0*/  @!P2 BRA `(.L_x_321) ;  /* 0x000000c800b4a947 */ /* 0x004fec0003800000 */
.L_x_475:
[----:B------:R-:W-:Y:S01]  /*1f3b0*/  BSSY.RECONVERGENT B0, `(.L_x_322) ;  /* 0x000000a000007945 */ /* 0x000fe20003800200 */
[----:B--2---:R-:W-:-:S03]  /*1f3c0*/  MOV R5, 0x3f000000 ;  /* 0x3f00000000057802 */ /* 0x004fc60000000f00 */
[----:B------:R-:W-:Y:S05]  /*1f3d0*/  @!P0 BRA `(.L_x_323) ;  /* 0x00000000001c8947 */ /* 0x000fea0003800000 */
[----:B------:R-:W-:-:S04]  /*1f3e0*/  FADD R0, -R3, R156 ;  /* 0x0000009c03007221 */ /* 0x000fc80000000100 */
[----:B------:R-:W-:-:S05]  /*1f3f0*/  FMUL R0, R0, UR37 ;  /* 0x0000002500007c20 */ /* 0x000fca0008400000 */
[----:B------:R-:W-:-:S13]  /*1f400*/  FSETP.GEU.AND P0, PT, R0, -126, PT ;  /* 0xc2fc00000000780b */ /* 0x000fda0003f0e000 */
[----:B------:R-:W-:-:S04]  /*1f410*/  @!P0 FMUL R0, R0, 0.5 ;  /* 0x3f00000000008820 */ /* 0x000fc80000400000 */
[----:B------:R-:W2:Y:S02]  /*1f420*/  MUFU.EX2 R5, R0 ;  /* 0x0000000000057308 */ /* 0x000ea40000000800 */
[----:B--2---:R-:W-:-:S04]  /*1f430*/  @!P0 FMUL R5, R5, R5 ;  /* 0x0000000505058220 */ /* 0x004fc80000400000 */
[----:B------:R-:W-:Y:S02]  /*1f440*/  FMUL R5, R5, 0.5 ;  /* 0x3f00000005057820 */ /* 0x000fe40000400000 */
.L_x_323:
[----:B------:R-:W-:Y:S05]  /*1f450*/  BSYNC.RECONVERGENT B0 ;  /* 0x0000000000007941 */ /* 0x000fea0003800200 */
.L_x_322:
[----:B-1----:R-:W2:Y:S04]  /*1f460*/  LDL.LU.64 R34, [R1+0x18] ;  /* 0x0000180001227983 */ /* 0x002ea80000300a00 */
[----:B------:R-:W3:Y:S04]  /*1f470*/  LDL.LU.64 R32, [R1+0x20] ;  /* 0x0000200001207983 */ /* 0x000ee80000300a00 */
[----:B------:R-:W4:Y:S04]  /*1f480*/  LDL.LU.64 R30, [R1+0x30] ;  /* 0x00003000011e7983 */ /* 0x000f280000300a00 */
[----:B------:R-:W5:Y:S04]  /*1f490*/  LDL.LU.64 R28, [R1+0x38] ;  /* 0x00003800011c7983 */ /* 0x000f680000300a00 */
[----:B------:R-:W5:Y:S04]  /*1f4a0*/  LDL.LU.64 R26, [R1+0x40] ;  /* 0x00004000011a7983 */ /* 0x000f680000300a00 */
[----:B------:R-:W5:Y:S04]  /*1f4b0*/  LDL.LU.64 R14, [R1+0x28] ;  /* 0x00002800010e7983 */ /* 0x000f680000300a00 */
[----:B------:R-:W5:Y:S04]  /*1f4c0*/  LDL.LU.64 R24, [R1+0x50] ;  /* 0x0000500001187983 */ /* 0x000f680000300a00 */
[----:B------:R-:W5:Y:S04]  /*1f4d0*/  LDL.LU.64 R20, [R1+0x58] ;  /* 0x0000580001147983 */ /* 0x000f680000300a00 */
[----:B------:R-:W5:Y:S04]  /*1f4e0*/  LDL.LU.64 R12, [R1+0x60] ;  /* 0x00006000010c7983 */ /* 0x000f680000300a00 */
[----:B------:R-:W5:Y:S04]  /*1f4f0*/  LDL.LU.64 R8, [R1+0x48] ;  /* 0x0000480001087983 */ /* 0x000f680000300a00 */
[----:B------:R-:W5:Y:S04]  /*1f500*/  LDL.LU.64 R10, [R1+0x68] ;  /* 0x00006800010a7983 */ /* 0x000f680000300a00 */
[----:B------:R-:W5:Y:S01]  /*1f510*/  LDL.LU.64 R6, [R1+0x70] ;  /* 0x0000700001067983 */ /* 0x000f620000300a00 */
[----:B------:R-:W-:-:S04]  /*1f520*/  FMUL R16, R5, R16 ;  /* 0x0000001005107220 */ /* 0x000fc80000400000 */
[----:B------:R-:W-:-:S04]  /*1f530*/  FADD2 R18, R16.F32, R18.F32x2.HI_LO ;  /* 0x000000121012724b */ /* 0x000fc80000040000 */
[----:B------:R-:W-:-:S04]  /*1f540*/  FADD2 R18, R18.F32x2.HI_LO, R128.F32x2.HI_LO ;  /* 0x000000801212724b */ /* 0x000fc80000000000 */
[----:B------:R-:W-:-:S04]  /*1f550*/  FADD2 R18, R18.F32x2.HI_LO, R136.F32x2.HI_LO ;  /* 0x000000881212724b */ /* 0x000fc80000000000 */
[----:B------:R-:W-:-:S04]  /*1f560*/  FADD2 R18, R18.F32x2.HI_LO, R144.F32x2.HI_LO ;  /* 0x000000901212724b */ /* 0x000fc80000000000 */
[----:B------:R-:W-:Y:S02]  /*1f570*/  FADD2 R18, R18.F32x2.HI_LO, R94.F32x2.HI_LO ;  /* 0x0000005e1212724b */ /* 0x000fe40000000000 */
[----:B------:R-:W-:Y:S02]  /*1f580*/  FADD2 R124, R124.F32x2.HI_LO, R106.F32x2.HI_LO ;  /* 0x0000006a7c7c724b */ /* 0x000fe40000000000 */
[----:B------:R-:W-:Y:S02]  /*1f590*/  FADD2 R126, R126.F32x2.HI_LO, R108.F32x2.HI_LO ;  /* 0x0000006c7e7e724b */ /* 0x000fe40000000000 */
[----:B------:R-:W-:Y:S02]  /*1f5a0*/  FADD2 R18, R18.F32x2.HI_LO, R102.F32x2.HI_LO ;  /* 0x000000661212724b */ /* 0x000fe40000000000 */
[----:B------:R-:W-:Y:S02]  /*1f5b0*/  FADD2 R22, R22.F32x2.HI_LO, R112.F32x2.HI_LO ;  /* 0x000000701616724b */ /* 0x000fe40000000000 */
[----:B------:R-:W-:-:S02]  /*1f5c0*/  FADD2 R124, R124.F32x2.HI_LO, R114.F32x2.HI_LO ;  /* 0x000000727c7c724b */ /* 0x000fc40000000000 */
        /* <DEDUP_REMOVED lines=23> */
[----:B------:R-:W-:Y:S01]  /*1f740*/  FADD2 R18, R18.F32x2.HI_LO, R186.F32x2.HI_LO ;  /* 0x000000ba1212724b */ /* 0x000fe20000000000 */
[----:B------:R-:W-:Y:S01]  /*1f750*/  ULOP3.LUT UP0, URZ, UR41, 0x7f, UR50, 0xf8, !UPT ;  /* 0x0000007f29ff7892 */ /* 0x000fe2000f80f832 */
[----:B--2---:R-:W-:-:S02]  /*1f760*/  FADD2 R124, R124.F32x2.HI_LO, R34.F32x2.HI_LO ;  /* 0x000000227c7c724b */ /* 0x004fc40000000000 */
[----:B---3--:R-:W-:Y:S02]  /*1f770*/  FADD2 R126, R126.F32x2.HI_LO, R32.F32x2.HI_LO ;  /* 0x000000207e7e724b */ /* 0x008fe40000000000 */
[----:B----4-:R-:W-:Y:S02]  /*1f780*/  FADD2 R22, R22.F32x2.HI_LO, R30.F32x2.HI_LO ;  /* 0x0000001e1616724b */ /* 0x010fe40000000000 */
[----:B-----5:R-:W-:Y:S02]  /*1f790*/  FADD2 R124, R124.F32x2.HI_LO, R28.F32x2.HI_LO ;  /* 0x0000001c7c7c724b */ /* 0x020fe40000000000 */
        /* <DEDUP_REMOVED lines=11> */
[----:B------:R-:W-:-:S04]  /*1f850*/  FADD2 R18, R18.F32x2.HI_LO, R22.F32x2.HI_LO ;  /* 0x000000161212724b */ /* 0x000fc80000000000 */
[----:B------:R-:W-:-:S04]  /*1f860*/  FADD2 R18, R18.F32x2.HI_LO, R124.F32x2.HI_LO ;  /* 0x0000007c1212724b */ /* 0x000fc80000000000 */
[----:B------:R-:W-:Y:S01]  /*1f870*/  FADD R16, R18, R19 ;  /* 0x0000001312107221 */ /* 0x000fe20000000000 */
[----:B------:R-:W-:Y:S06]  /*1f880*/  BRA.U UP0, `(.L_x_324) ;  /* 0x0000000100907547 */ /* 0x000fec000b800000 */
[----:B------:R-:W-:Y:S05]  /*1f890*/  @P1 BRA `(.L_x_325) ;  /* 0x0000000000041947 */ /* 0x000fea0003800000 */
[----:B------:R-:W-:Y:S05]  /*1f8a0*/  BPT.TRAP 0x1 ;  /* 0x000000040000795c */ /* 0x000fea0000300000 */
.L_x_325:
[----:B------:R-:W-:Y:S01]  /*1f8b0*/  UISETP.NE.AND UP0, UPT, UR40, URZ, UPT ;  /* 0x000000ff2800728c */ /* 0x000fe2000bf05270 */
[----:B------:R-:W-:Y:S01]  /*1f8c0*/  IMAD.U32 R0, RZ, RZ, UR5 ;  /* 0x00000005ff007e24 */ /* 0x000fe2000f8e00ff */
[----:B------:R-:W-:Y:S01]  /*1f8d0*/  UIADD3 UR4, UPT, UPT, UR6, 0x50060, URZ ;  /* 0x0005006006047890 */ /* 0x000fe2000fffe0ff */
[----:B------:R-:W-:Y:S01]  /*1f8e0*/  IMAD.U32 R18, R157, 0x10000, RZ ;  /* 0x000100009d127824 */ /* 0x000fe200078e00ff */
[----:B------:R-:W-:Y:S01]  /*1f8f0*/  USEL UR5, URZ, 0x80, UP0 ;  /* 0x00000080ff057887 */ /* 0x000fe20008000000 */
[----:B------:R-:W-:Y:S02]  /*1f900*/  LOP3.LUT R60, R60, 0x3, RZ, 0xc0, !PT ;  /* 0x000000033c3c7812 */ /* 0x000fe400078ec0ff */
[----:B------:R-:W-:Y:S02]  /*1f910*/  SHF.L.U32 R0, R0, 0x1f, RZ ;  /* 0x0000001f00007819 */ /* 0x000fe400000006ff */
[----:B------:R-:W-:Y:S02]  /*1f920*/  LOP3.LUT R18, R18, 0x600000, RZ, 0xc0, !PT ;  /* 0x0060000012127812 */ /* 0x000fe400078ec0ff */
[----:B------:R-:W-:-:S02]  /*1f930*/  @UP0 UIADD3 UR4, UPT, UPT, UR6, 0x50050, URZ ;  /* 0x0005005006040890 */ /* 0x000fc4000fffe0ff */
[----:B------:R-:W-:Y:S02]  /*1f940*/  SHF.R.U32.HI R3, RZ, 0x15, R18 ;  /* 0x00000015ff037819 */ /* 0x000fe40000011612 */
[----:B------:R-:W-:Y:S02]  /*1f950*/  LOP3.LUT R18, R18, UR5, RZ, 0xfc, !PT ;  /* 0x0000000512127c12 */ /* 0x000fe4000f8efcff */
[----:B------:R-:W-:-:S03]  /*1f960*/  ISETP.NE.AND P0, PT, R60, R3, PT ;  /* 0x000000033c00720c */ /* 0x000fc60003f05270 */
[----:B------:R-:W1:Y:S02]  /*1f970*/  SYNCS.PHASECHK.TRANS64.TRYWAIT P1, [UR4], R0 ;  /* 0x00000000ff0075a7 */ /* 0x000e640008021104 */
[----:B-1----:R-:W-:Y:S08]  /*1f980*/  @!P1 BRA `(.L_x_326) ;  /* 0x000000c400549947 */ /* 0x002ff00003800000 */
.L_x_477:
        /* <DEDUP_REMOVED lines=17> */
.L_x_327:
[----:B------:R-:W-:Y:S05]  /*1faa0*/  WARPSYNC.ALL ;  /* 0x0000000000007948 */ /* 0x000fea0003800000 */
[----:B------:R-:W-:-:S13]  /*1fab0*/  R2UR UR4, R18 ;  /* 0x00000000120472ca */ /* 0x000fda00000e0000 */
[----:B------:R2:W-:Y:S02]  /*1fac0*/  STTM.x2 tmem[UR4], R16 ;  /* 0x00000010000079ed */ /* 0x0005e400080c0004 */
.L_x_324:
[----:B------:R-:W-:Y:S01]  /*1fad0*/  UIADD3 UR4, UPT, UPT, UR41, 0x1, URZ ;  /* 0x0000000129047890 */ /* 0x000fe2000fffe0ff */
[----:B------:R-:W-:Y:S01]  /*1fae0*/  MOV R156, R17 ;  /* 0x00000011009c7202 */ /* 0x000fe20000000f00 */
[----:B------:R-:W-:Y:S02]  /*1faf0*/  UIADD3 UR5, UPT, UPT, UR41, -0x1, URZ ;  /* 0xffffffff29057890 */ /* 0x000fe4000fffe0ff */
[----:B------:R-:W-:-:S05]  /*1fb00*/  UISETP.GT.U32.AND UP0, UPT, UR4, 0x1, UPT ;  /* 0x000000010400788c */ /* 0x000fca000bf04070 */
[----:B------:R-:W-:-:S04]  /*1fb10*/  UMOV UR41, UR5 ;  /* 0x0000000500297c82 */ /* 0x000fc80008000000 */
[----:B------:R-:W-:Y:S05]  /*1fb20*/  BRA.U UP0, `(.L_x_328) ;  /* 0xffffffb900907547 */ /* 0x000fea000b83ffff */
.L_x_307:
[----:B------:R-:W3:Y:S02]  /*1fb30*/  LDCU UR4, c[0x0][0x384] ;  /* 0x00007080ff0477ac */ /* 0x000ee40008000800 */
[----:B---3--:R-:W-:-:S09]  /*1fb40*/  ULOP3.LUT UP0, URZ, UR4, 0x7f, URZ, 0xc0, !UPT ;  /* 0x0000007f04ff7892 */ /* 0x008fd2000f80c0ff */
[----:B------:R-:W-:Y:S05]  /*1fb50*/  BRA.U !UP0, `(.L_x_329) ;  /* 0x0000005d08787547 */ /* 0x000fea000b800000 */
[----:B-1----:R-:W1:Y:S01]  /*1fb60*/  S2R R0, SR_TID.X ;  /* 0x0000000000007919 */ /* 0x002e620000002100 */
[----:B------:R-:W-:Y:S01]  /*1fb70*/  UISETP.NE.AND UP0, UPT, UR40, URZ, UPT ;  /* 0x000000ff2800728c */ /* 0x000fe2000bf05270 */
[----:B------:R-:W-:-:S03]  /*1fb80*/  UMOV UR4, 0x20 ;  /* 0x0000002000047882 */ /* 0x000fc60000000000 */
[----:B------:R-:W-:Y:S02]  /*1fb90*/  USEL UR4, UR4, 0xa0, UP0 ;  /* 0x000000a004047887 */ /* 0x000fe40008000000 */
[----:B------:R-:W-:Y:S02]  /*1fba0*/  USEL UR5, URZ, 0x80, UP0 ;  /* 0x00000080ff057887 */ /* 0x000fe40008000000 */
[----:B------:R-:W-:Y:S01]  /*1fbb0*/  USEL UR42, UR43, UR42, UP0 ;  /* 0x0000002a2b2a7287 */ /* 0x000fe20008000000 */
[----:B-1----:R-:W-:-:S05]  /*1fbc0*/  IMAD.U32 R18, R0, 0x10000, RZ ;  /* 0x0001000000127824 */ /* 0x002fca00078e00ff */
[----:B------:R-:W-:-:S05]  /*1fbd0*/  LOP3.LUT R18, R18, 0x600000, RZ, 0xc0, !PT ;  /* 0x0060000012127812 */ /* 0x000fca00078ec0ff */
[C---:B------:R-:W-:Y:S01]  /*1fbe0*/  VIADD R3, R18.reuse, UR4 ;  /* 0x0000000412037c36 */ /* 0x040fe20008000000 */
[----:B------:R-:W-:Y:S01]  /*1fbf0*/  USEL UR4, UR48, UR54, UP0 ;  /* 0x0000003630047287 */ /* 0x000fe20008000000 */
[----:B------:R-:W-:-:S03]  /*1fc00*/  LOP3.LUT R18, R18, UR5, RZ, 0xfc, !PT ;  /* 0x0000000512127c12 */ /* 0x000fc6000f8efcff */
[----:B------:R-:W-:Y:S01]  /*1fc10*/  UISETP.GT.U32.AND UP0, UPT, UR4, 0x1, UPT ;  /* 0x000000010400788c */ /* 0x000fe2000bf04070 */
[----:B------:R-:W1:Y:S02]  /*1fc20*/  SHFL.IDX PT, R3, R3, RZ, 0x1f ;  /* 0x00001fff03037589 */ /* 0x000e6400000e0000 */
[----:B-1----:R-:W-:-:S06]  /*1fc30*/  R2UR UR37, R3 ;  /* 0x00000000032572ca */ /* 0x002fcc00000e0000 */
[----:B------:R-:W-:Y:S09]  /*1fc40*/  BRA.U UP0, `(.L_x_330) ;  /* 0x0000000100047547 */ /* 0x000ff2000b800000 */
[----:B------:R-:W-:Y:S05]  /*1fc50*/  BPT.TRAP 0x1 ;  /* 0x000000040000795c */ /* 0x000fea0000300000 */
.L_x_330:
[----:B------:R-:W1:Y:S01]  /*1fc60*/  S2UR UR38, SR_CgaCtaId ;  /* 0x00000000002679c3 */ /* 0x000e620000008800 */
[----:B------:R-:W-:Y:S01]  /*1fc70*/  UISETP.NE.AND UP0, UPT, UR40, URZ, UPT ;  /* 0x000000ff2800728c */ /* 0x000fe2000bf05270 */
[----:B------:R-:W-:Y:S01]  /*1fc80*/  IMAD.U32 R3, RZ, RZ, UR42 ;  /* 0x0000002aff037e24 */ /* 0x000fe2000f8e00ff */
[----:B------:R-:W-:Y:S01]  /*1fc90*/  UMOV UR36, 0x400 ;  /* 0x0000040000247882 */ /* 0x000fe20000000000 */
[----:B------:R-:W-:Y:S02]  /*1fca0*/  SHF.R.U32.HI R0, RZ, 0x5, R0 ;  /* 0x00000005ff007819 */ /* 0x000fe40000011600 */
[----:B------:R-:W-:Y:S02]  /*1fcb0*/  SHF.R.U32.HI R22, RZ, 0x15, R18 ;  /* 0x00000015ff167819 */ /* 0x000fe40000011612 */
[----:B------:R-:W-:Y:S02]  /*1fcc0*/  SHF.L.U32 R3, R3, 0x1f, RZ ;  /* 0x0000001f03037819 */ /* 0x000fe400000006ff */
[----:B------:R-:W-:-:S04]  /*1fcd0*/  LOP3.LUT R19, R0, 0x3, RZ, 0xc0, !PT ;  /* 0x0000000300137812 */ /* 0x000fc800078ec0ff */
[----:B------:R-:W-:Y:S01]  /*1fce0*/  ISETP.NE.AND P0, PT, R19, R22, PT ;  /* 0x000000161300720c */ /* 0x000fe20003f05270 */
[----:B-1----:R-:W-:-:S04]  /*1fcf0*/  ULEA UR36, UR38, UR36, 0x18 ;  /* 0x0000002426247291 */ /* 0x002fc8000f8ec0ff */
[----:B------:R-:W-:Y:S02]  /*1fd00*/  UIADD3 UR4, UPT, UPT, UR36, 0x50050, URZ ;  /* 0x0005005024047890 */ /* 0x000fe4000fffe0ff */
[----:B------:R-:W-:-:S09]  /*1fd10*/  @!UP0 UIADD3 UR4, UPT, UPT, UR36, 0x50060, URZ ;  /* 0x0005006024048890 */ /* 0x000fd2000fffe0ff */
[----:B------:R-:W1:Y:S02]  /*1fd20*/  SYNCS.PHASECHK.TRANS64.TRYWAIT P1, [UR4], R3 ;  /* 0x00000003ff0075a7 */ /* 0x000e640008021104 */
[----:B-1----:R-:W-:Y:S05]  /*1fd30*/  @!P1 BRA `(.L_x_331) ;  /* 0x000000c000809947 */ /* 0x002fea0003800000 */
.L_x_479:
        /* <DEDUP_REMOVED lines=17> */
.L_x_332:
        /* <DEDUP_REMOVED lines=23> */
.L_x_333:
        /* <DEDUP_REMOVED lines=23> */
.L_x_334:
        /* <DEDUP_REMOVED lines=23> */
.L_x_335:
[----:B------:R-:W-:Y:S05]  /*202a0*/  WARPSYNC.ALL ;  /* 0x0000000000007948 */ /* 0x000fea0003800000 */
[----:B------:R-:W1:Y:S01]  /*202b0*/  LDCU UR4, c[0x0][0x384] ;  /* 0x00007080ff0477ac */ /* 0x000e620008000800 */
[----:B------:R-:W-:Y:S01]  /*202c0*/  VIADD R0, R2, 0x1 ;  /* 0x0000000102007836 */ /* 0x000fe20000000000 */
[----:B------:R-:W-:Y:S01]  /*202d0*/  R2UR UR5, R18 ;  /* 0x00000000120572ca */ /* 0x000fe200000e0000 */
[C---:B------:R-:W-:Y:S02]  /*202e0*/  VIADD R3, R2.reuse, 0x2 ;  /* 0x0000000202037836 */ /* 0x040fe40000000000 */
[----:B------:R-:W-:-:S10]  /*202f0*/  VIADD R4, R2, 0x4 ;  /* 0x0000000402047836 */ /* 0x000fd40000000000 */
[----:B------:R-:W3:Y:S01]  /*20300*/  LDTM.x32 R120, tmem[UR5+0x60] ;  /* 0x00006005007879ee */ /* 0x000ee200082c0000 */
[----:B-1----:R-:W-:Y:S01]  /*20310*/  ISETP.GE.AND P4, PT, R0, UR4, PT ;  /* 0x0000000400007c0c */ /* 0x002fe2000bf86270 */
[C---:B------:R-:W-:Y:S01]  /*20320*/  VIADD R0, R2.reuse, 0x5 ;  /* 0x0000000502007836 */ /* 0x040fe20000000000 */
[----:B------:R-:W-:Y:S01]  /*20330*/  ISETP.GE.AND P3, PT, R3, UR4, PT ;  /* 0x0000000403007c0c */ /* 0x000fe2000bf66270 */
[C---:B------:R-:W-:Y:S01]  /*20340*/  VIADD R3, R2.reuse, 0x6 ;  /* 0x0000000602037836 */ /* 0x040fe20000000000 */
[----:B------:R-:W-:Y:S02]  /*20350*/  ISETP.GE.AND P5, PT, R2, UR4, PT ;  /* 0x0000000402007c0c */ /* 0x000fe4000bfa6270 */
[----:B------:R-:W-:Y:S01]  /*20360*/  ISETP.GE.AND P1, PT, R0, UR4, PT ;  /* 0x0000000400007c0c */ /* 0x000fe2000bf26270 */
[C---:B------:R-:W-:Y:S01]  /*20370*/  VIADD R0, R2.reuse, 0x8 ;  /* 0x0000000802007836 */ /* 0x040fe20000000000 */
[----:B------:R-:W-:Y:S01]  /*20380*/  ISETP.GE.AND P0, PT, R3, UR4, PT ;  /* 0x0000000403007c0c */ /* 0x000fe2000bf06270 */
[----:B------:R-:W-:Y:S01]  /*20390*/  VIADD R3, R2, 0x9 ;  /* 0x0000000902037836 */ /* 0x000fe20000000000 */
[----:B------:R-:W-:-:S02]  /*203a0*/  FSEL R88, R88, -INF , !P5 ;  /* 0xff80000058587808 */ /* 0x000fc40006800000 */
[----:B------:R-:W-:Y:S01]  /*203b0*/  ISETP.GE.AND P6, PT, R0, UR4, PT ;  /* 0x0000000400007c0c */ /* 0x000fe2000bfc6270 */
[C---:B------:R-:W-:Y:S01]  /*203c0*/  VIADD R0, R2.reuse, 0xa ;  /* 0x0000000a02007836 */ /* 0x040fe20000000000 */
[----:B------:R-:W-:Y:S02]  /*203d0*/  FSEL R89, R89, -INF , !P4 ;  /* 0xff80000059597808 */ /* 0x000fe40006000000 */
[----:B------:R-:W-:Y:S01]  /*203e0*/  ISETP.GE.AND P5, PT, R3, UR4, PT ;  /* 0x0000000403007c0c */ /* 0x000fe2000bfa6270 */
[----:B------:R-:W-:Y:S01]  /*203f0*/  VIADD R3, R2, 0xc ;  /* 0x0000000c02037836 */ /* 0x000fe20000000000 */
[----:B------:R-:W-:Y:S01]  /*20400*/  ISETP.GE.AND P4, PT, R0, UR4, PT ;  /* 0x0000000400007c0c */ /* 0x000fe2000bf86270 */
[----:B------:R-:W-:Y:S01]  /*20410*/  VIADD R0, R2, 0xd ;  /* 0x0000000d02007836 */ /* 0x000fe20000000000 */
[----:B------:R-:W-:Y:S02]  /*20420*/  ISETP.GE.AND P2, PT, R4, UR4, PT ;  /* 0x0000000404007c0c */ /* 0x000fe4000bf46270 */
[----:B------:R-:W-:-:S02]  /*20430*/  FSEL R90, R90, -INF , !P3 ;  /* 0xff8000005a5a7808 */ /* 0x000fc40005800000 */
[----:B------:R-:W-:Y:S02]  /*20440*/  FSEL R92, R92, -INF , !P2 ;  /* 0xff8000005c5c7808 */ /* 0x000fe40005000000 */
[----:B------:R-:W-:Y:S01]  /*20450*/  ISETP.GE.AND P3, PT, R3, UR4, PT ;  /* 0x0000000403007c0c */ /* 0x000fe2000bf66270 */
[----:B------:R-:W-:Y:S01]  /*20460*/  VIADD R3, R2, 0xe ;  /* 0x0000000e02037836 */ /* 0x000fe20000000000 */
[----:B------:R-:W-:Y:S01]  /*20470*/  ISETP.GE.AND P2, PT, R0, UR4, PT ;  /* 0x0000000400007c0c */ /* 0x000fe2000bf46270 */
[----:B------:R-:W-:Y:S01]  /*20480*/  VIADD R0, R2, 0x10 ;  /* 0x0000001002007836 */ /* 0x000fe20000000000 */
[----:B------:R-:W-:Y:S02]  /*20490*/  FSEL R93, R93, -INF , !P1 ;  /* 0xff8000005d5d7808 */ /* 0x000fe40004800000 */
[----:B------:R-:W-:Y:S02]  /*204a0*/  FSEL R94, R94, -INF , !P0 ;  /* 0xff8000005e5e7808 */ /* 0x000fe40004000000 */
[----:B------:R-:W-:Y:S01]  /*204b0*/  ISETP.GE.AND P1, PT, R3, UR4, PT ;  /* 0x0000000403007c0c */ /* 0x000fe2000bf26270 */
[----:B------:R-:W-:Y:S01]  /*204c0*/  VIADD R3, R2, 0x11 ;  /* 0x0000001102037836 */ /* 0x000fe20000000000 */
[----:B------:R-:W-:Y:S01]  /*204d0*/  ISETP.GE.AND P0, PT, R0, UR4, PT ;  /* 0x0000000400007c0c */ /* 0x000fe2000bf06270 */
[----:B------:R-:W-:Y:S01]  /*204e0*/  VIADD R0, R2, 0x12 ;  /* 0x0000001202007836 */ /* 0x000fe20000000000 */
        /* <DEDUP_REMOVED lines=198> */
[----:B---3--:R-:W-:Y:S02]  /*21150*/  FSEL R120, R120, -INF , !P3 ;  /* 0xff80000078787808 */ /* 0x008fe40005800000 */
        /* <DEDUP_REMOVED lines=70> */
[C---:B------:R-:W-:Y:S01]  /*215c0*/  VIADD R0, R2.reuse, 0x1f ;  /* 0x0000001f02007836 */ /* 0x040fe20000000000 */
        /* <DEDUP_REMOVED lines=65> */
[C---:B------:R-:W-:Y:S01]  /*219e0*/  VIADD R0, R2.reuse, 0x77 ;  /* 0x0000007702007836 */ /* 0x040fe20000000000 */
[----:B------:R-:W-:Y:S01]  /*219f0*/  FSEL R47, R47, -INF , !P6 ;  /* 0xff8000002f2f7808 */ /* 0x000fe20007000000 */
[----:B------:R-:W-:Y:S01]  /*21a00*/  VIADD R2, R2, 0x7b ;  /* 0x0000007b02027836 */ /* 0x000fe20000000000 */
[----:B------:R-:W-:-:S02]  /*21a10*/  ISETP.GE.AND P6, PT, R3, UR4, PT ;  /* 0x0000000403007c0c */ /* 0x000fc4000bfc6270 */
[----:B------:R-:W-:Y:S02]  /*21a20*/  FSEL R55, R55, -INF , !P4 ;  /* 0xff80000037377808 */ /* 0x000fe40006000000 */
[----:B------:R-:W-:Y:S02]  /*21a30*/  ISETP.GE.AND P4, PT, R2, UR4, PT ;  /* 0x0000000402007c0c */ /* 0x000fe4000bf86270 */
[C---:B------:R-:W-:Y:S02]  /*21a40*/  FMNMX3 R3, R17.reuse, R88, R92, !PT ;  /* 0x0000005811037276 */ /* 0x040fe4000780005c */
[C---:B------:R-:W-:Y:S02]  /*21a50*/  FMNMX3 R2, R17.reuse, R89, R93, !PT ;  /* 0x0000005911027276 */ /* 0x040fe4000780005d */
[----:B------:R-:W-:Y:S02]  /*21a60*/  FMNMX3 R5, R17, R90, R94, !PT ;  /* 0x0000005a11057276 */ /* 0x000fe4000780005e */
[----:B------:R-:W-:-:S02]  /*21a70*/  FSEL R51, R51, -INF , !P5 ;  /* 0xff80000033337808 */ /* 0x000fc40006800000 */
[----:B------:R-:W-:Y:S02]  /*21a80*/  FMNMX3 R3, R3, R96, R100, !PT ;  /* 0x0000006003037276 */ /* 0x000fe40007800064 */
[----:B------:R-:W-:Y:S02]  /*21a90*/  ISETP.GE.AND P5, PT, R0, UR4, PT ;  /* 0x0000000400007c0c */ /* 0x000fe4000bfa6270 */
        /* <DEDUP_REMOVED lines=45> */
[----:B------:R-:W-:-:S02]  /*21d70*/  FSEL R123, R123, -INF , !P3 ;  /* 0xff8000007b7b7808 */ /* 0x000fc40005800000 */
[----:B------:R-:W-:Y:S02]  /*21d80*/  FSEL R127, R127, -INF , !P2 ;  /* 0xff8000007f7f7808 */ /* 0x000fe40005000000 */
        /* <DEDUP_REMOVED lines=17> */
[----:B------:R-:W-:Y:S02]  /*21ea0*/  FMNMX3 R0, R0, R153, R155, !PT ;  /* 0x0000009900007276 */ /* 0x000fe4000780009b */
[----:B------:R-:W-:Y:S02]  /*21eb0*/  FMNMX3 R2, R5, R156, R150, !PT ;  /* 0x0000009c05027276 */ /* 0x000fe40007800096 */
[----:B------:R-:W-:Y:S02]  /*21ec0*/  FMNMX3 R0, R0, R157, R151, !PT ;  /* 0x0000009d00007276 */ /* 0x000fe40007800097 */
[----:B------:R-:W-:Y:S02]  /*21ed0*/  FMNMX3 R3, R4, R3, R2, !PT ;  /* 0x0000000304037276 */ /* 0x000fe40007800002 */
[----:B------:R-:W-:Y:S02]  /*21ee0*/  ISETP.NE.AND P0, PT, R19, R22, PT ;  /* 0x000000161300720c */ /* 0x000fe40003f05270 */
[----:B------:R-:W-:-:S04]  /*21ef0*/  FMNMX R23, R0, R3, !PT ;  /* 0x0000000300177209 */ /* 0x000fc80007800000 */
[C---:B------:R-:W-:Y:S01]  /*21f00*/  FSETP.NEU.AND P1, PT, R23.reuse, -INF , PT ;  /* 0xff8000001700780b */ /* 0x040fe20003f2d000 */
[----:B------:R1:W-:Y:S03]  /*21f10*/  STL [R1+0x74], R23 ;  /* 0x0000741701007387 */ /* 0x0003e60000100800 */
[----:B------:R-:W-:-:S03]  /*21f20*/  FSEL R19, R23, RZ, P1 ;  /* 0x000000ff17137208 */ /* 0x000fc60000800000 */
        /* <DEDUP_REMOVED lines=17> */
.L_x_336:
[----:B------:R-:W-:Y:S05]  /*22040*/  WARPSYNC.ALL ;  /* 0x0000000000007948 */ /* 0x000fea0003800000 */
[----:B------:R-:W-:Y:S01]  /*22050*/  R2UR UR4, R18 ;  /* 0x00000000120472ca */ /* 0x000fe200000e0000 */
[----:B------:R-:W-:Y:S01]  /*22060*/  IMAD.MOV.U32 R18, RZ, RZ, R17 ;  /* 0x000000ffff127224 */ /* 0x000fe200078e0011 */
[----:B------:R-:W-:-:S11]  /*22070*/  ISETP.NE.AND P0, PT, RZ, UR47, PT ;  /* 0x0000002fff007c0c */ /* 0x000fd6000bf05270 */
[----:B------:R3:W-:Y:S02]  /*22080*/  STTM.x2 tmem[UR4], R18 ;  /* 0x00000012000079ed */ /* 0x0007e400080c0004 */
[----:B------:R-:W-:Y:S05]  /*22090*/  @P0 BRA `(.L_x_337) ;  /* 0x0000000000040947 */ /* 0x000fea0003800000 */
[----:B------:R-:W-:Y:S05]  /*220a0*/  BPT.TRAP 0x1 ;  /* 0x000000040000795c */ /* 0x000fea0000300000 */
.L_x_337:
[----:B------:R-:W-:Y:S01]  /*220b0*/  UISETP.NE.AND UP0, UPT, UR40, URZ, UPT ;  /* 0x000000ff2800728c */ /* 0x000fe2000bf05270 */
[----:B------:R-:W-:Y:S01]  /*220c0*/  MOV R2, UR44 ;  /* 0x0000002c00027c02 */ /* 0x000fe20008000f00 */
[----:B------:R-:W-:Y:S01]  /*220d0*/  UIADD3 UR4, UPT, UPT, UR36, 0x50070, URZ ;  /* 0x0005007024047890 */ /* 0x000fe2000fffe0ff */
[C---:B------:R-:W-:Y:S01]  /*220e0*/  FSETP.NEU.AND P0, PT, R23.reuse, -INF , PT ;  /* 0xff8000001700780b */ /* 0x040fe20003f0d000 */
[----:B------:R-:W-:Y:S01]  /*220f0*/  UIADD3 UR6, UPT, UPT, UR36, 0x500d0, URZ ;  /* 0x000500d024067890 */ /* 0x000fe2000fffe0ff */
[----:B------:R-:W-:Y:S01]  /*22100*/  SHF.L.U32 R2, R2, 0x1f, RZ ;  /* 0x0000001f02027819 */ /* 0x000fe200000006ff */
[----:B------:R-:W-:Y:S01]  /*22110*/  USHF.L.U32 UR5, UR49, 0x3, URZ ;  /* 0x0000000331057899 */ /* 0x000fe200080006ff */
[----:B------:R-:W-:-:S03]  /*22120*/  FSEL R0, R23, RZ, P0 ;  /* 0x000000ff17007208 */ /* 0x000fc60000000000 */
[----:B------:R-:W-:Y:S01]  /*22130*/  MOV R3, UR6 ;  /* 0x0000000600037c02 */ /* 0x000fe20008000f00 */
[----:B------:R-:W-:Y:S02]  /*22140*/  @!UP0 UIADD3 UR4, UPT, UPT, UR36, 0x50080, URZ ;  /* 0x0005008024048890 */ /* 0x000fe4000fffe0ff */
[----:B------:R-:W-:-:S07]  /*22150*/  UIADD3 UR7, UPT, UPT, UR5, UR6, URZ ;  /* 0x0000000605077290 */ /* 0x000fce000fffe0ff */
[----:B------:R-:W-:Y:S02]  /*22160*/  SYNCS.ARRIVE.TRANS64.A1T0 RZ, [UR4], RZ ;  /* 0x000000ffffff79a7 */ /* 0x000fe40008100004 */
[----:B------:R-:W4:Y:S01]  /*22170*/  LDCU UR4, c[0x0][0x704] ;  /* 0x0000e080ff0477ac */ /* 0x000f220008000800 */
[----:B------:R-:W5:Y:S01]  /*22180*/  SYNCS.PHASECHK.TRANS64.TRYWAIT P5, [R3+UR5], R2 ;  /* 0x00000002030075a7 */ /* 0x000f6200080a1105 */
[----:B----4-:R-:W-:-:S04]  /*22190*/  FMUL R0, R0, -UR4 ;  /* 0x8000000400007c20 */ /* 0x010fc80008400000 */
[--C-:B---3--:R-:W-:Y:S02]  /*221a0*/  FFMA2 R18, R88.F32x2.HI_LO, UR4.F32, R0.reuse.F32 ;  /* 0x0000000458127c49 */ /* 0x108fe40009200000 */
[--C-:B-1----:R-:W-:Y:S02]  /*221b0*/  FFMA2 R22, R90.F32x2.HI_LO, UR4.F32, R0.reuse.F32 ;  /* 0x000000045a167c49 */ /* 0x102fe40009200000 */
[--C-:B------:R-:W-:Y:S01]  /*221c0*/  FFMA2 R88, R92.F32x2.HI_LO, UR4.F32, R0.reuse.F32 ;  /* 0x000000045c587c49 */ /* 0x100fe20009200000 */
[----:B------:R-:W-:Y:S01]  /*221d0*/  FSETP.GEU.AND P4, PT, R18, -126, PT ;  /* 0xc2fc00001200780b */ /* 0x000fe20003f8e000 */
[----:B------:R-:W-:Y:S01]  /*221e0*/  FFMA2 R90, R94.F32x2.HI_LO, UR4.F32, R0.F32 ;  /* 0x000000045e5a7c49 */ /* 0x000fe20009200000 */
[----:B------:R-:W-:Y:S02]  /*221f0*/  FSETP.GEU.AND P3, PT, R19, -126, PT ;  /* 0xc2fc00001300780b */ /* 0x000fe40003f6e000 */
[----:B------:R-:W-:Y:S02]  /*22200*/  FSETP.GEU.AND P2, PT, R22, -126, PT ;  /* 0xc2fc00001600780b */ /* 0x000fe40003f4e000 */
[----:B------:R-:W-:-:S02]  /*22210*/  FSETP.GEU.AND P1, PT, R23, -126, PT ;  /* 0xc2fc00001700780b */ /* 0x000fc40003f2e000 */
[----:B------:R-:W-:Y:S02]  /*22220*/  FSETP.GEU.AND P0, PT, R88, -126, PT ;  /* 0xc2fc00005800780b */ /* 0x000fe40003f0e000 */
[----:B------:R-:W-:-:S03]  /*22230*/  FSETP.GEU.AND P6, PT, R89, -126, PT ;  /* 0xc2fc00005900780b */ /* 0x000fc60003fce000 */
[----:B------:R-:W-:Y:S02]  /*22240*/  @!P4 FMUL R18, R18, 0.5 ;  /* 0x3f0000001212c820 */ /* 0x000fe40000400000 */
[----:B------:R-:W-:Y:S02]  /*22250*/  @!P3 FMUL R19, R19, 0.5 ;  /* 0x3f0000001313b820 */ /* 0x000fe40000400000 */
[----:B------:R-:W-:Y:S02]  /*22260*/  @!P2 FMUL R22, R22, 0.5 ;  /* 0x3f0000001616a820 */ /* 0x000fe40000400000 */
[----:B------:R-:W-:Y:S01]  /*22270*/  @!P1 FMUL R23, R23, 0.5 ;  /* 0x3f00000017179820 */ /* 0x000fe20000400000 */
[----:B------:R-:W1:Y:S08]  /*22280*/  MUFU.EX2 R18, R18 ;  /* 0x0000001200127308 */ /* 0x000e700000000800 */
[----:B------:R-:W3:Y:S08]  /*22290*/  MUFU.EX2 R19, R19 ;  /* 0x0000001300137308 */ /* 0x000ef00000000800 */
[----:B------:R-:W4:Y:S08]  /*222a0*/  MUFU.EX2 R22, R22 ;  /* 0x0000001600167308 */ /* 0x000f300000000800 */
[----:B------:R-:W1:Y:S02]  /*222b0*/  MUFU.EX2 R23, R23 ;  /* 0x0000001700177308 */ /* 0x000e640000000800 */
[----:B-1-345:R-:W-:Y:S05]  /*222c0*/  @!P5 BRA `(.L_x_338) ;  /* 0x0000009c0034d947 */ /* 0x03afea0003800000 */
.L_x_481:
[--C-:B------:R-:W-:Y:S01]  /*222d0*/  FFMA2 R92, R96.F32x2.HI_LO, UR4.F32, R0.reuse.F32 ;  /* 0x00000004605c7c49 */ /* 0x100fe20009200000 */
[----:B------:R-:W-:Y:S01]  /*222e0*/  FSETP.GEU.AND P5, PT, R90, -126, PT ;  /* 0xc2fc00005a00780b */ /* 0x000fe20003fae000 */
[----:B------:R-:W-:Y:S01]  /*222f0*/  @!P2 FMUL R22, R22, R22 ;  /* 0x000000161616a220 */ /* 0x000fe20000400000 */
[----:B------:R-:W-:Y:S01]  /*22300*/  @!P0 FMUL R88, R88, 0.5 ;  /* 0x3f00000058588820 */ /* 0x000fe20000400000 */
[----:B------:R-:W-:Y:S01]  /*22310*/  @!P3 FMUL R19, R19, R19 ;  /* 0x000000131313b220 */ /* 0x000fe20000400000 */
[----:B------:R-:W-:Y:S01]  /*22320*/  FSETP.GEU.AND P2, PT, R93, -126, PT ;  /* 0xc2fc00005d00780b */ /* 0x000fe20003f4e000 */
[----:B------:R-:W-:Y:S01]  /*22330*/  @!P4 FMUL R18, R18, R18 ;  /* 0x000000121212c220 */ /* 0x000fe20000400000 */
[----:B------:R-:W-:Y:S01]  /*22340*/  FSETP.GEU.AND P3, PT, R92, -126, PT ;  /* 0xc2fc00005c00780b */ /* 0x000fe20003f6e000 */
[--C-:B------:R-:W-:Y:S01]  /*22350*/  FFMA2 R94, R98.F32x2.HI_LO, UR4.F32, R0.reuse.F32 ;  /* 0x00000004625e7c49 */ /* 0x100fe20009200000 */
[----:B------:R-:W3:Y:S01]  /*22360*/  MUFU.EX2 R88, R88 ;  /* 0x0000005800587308 */ /* 0x000ee20000000800 */
[----:B------:R-:W-:Y:S01]  /*22370*/  FSETP.GEU.AND P4, PT, R91, -126, PT ;  /* 0xc2fc00005b00780b */ /* 0x000fe20003f8e000 */
[----:B------:R-:W-:Y:S01]  /*22380*/  @!P1 FMUL R23, R23, R23 ;  /* 0x0000001717179220 */ /* 0x000fe20000400000 */
[--C-:B------:R-:W-:Y:S01]  /*22390*/  FFMA2 R96, R100.F32x2.HI_LO, UR4.F32, R0.reuse.F32 ;  /* 0x0000000464607c49 */ /* 0x100fe20009200000 */
[----:B------:R-:W-:Y:S01]  /*223a0*/  FSETP.GEU.AND P1, PT, R94, -126, PT ;  /* 0xc2fc00005e00780b */ /* 0x000fe20003f2e000 */
[----:B------:R-:W-:Y:S01]  /*223b0*/  @!P6 FMUL R89, R89, 0.5 ;  /* 0x3f0000005959e820 */ /* 0x000fe20000400000 */
[--C-:B------:R-:W-:Y:S01]  /*223c0*/  FFMA2 R100, R104.F32x2.HI_LO, UR4.F32, R0.reuse.F32 ;  /* 0x0000000468647c49 */ /* 0x100fe20009200000 */
[----:B------:R-:W-:Y:S01]  /*223d0*/  USHF.R.U32.HI UR7, URZ, 0x15, UR37 ;  /* 0x00000015ff077899 */ /* 0x000fe20008011625 */
[----:B------:R-:W-:Y:S01]  /*223e0*/  @!P5 FMUL R90, R90, 0.5 ;  /* 0x3f0000005a5ad820 */ /* 0x000fe20000400000 */
[----:B------:R-:W-:Y:S01]  /*223f0*/  @!P2 FMUL R93, R93, 0.5 ;  /* 0x3f0000005d5da820 */ /* 0x000fe20000400000 */
[--C-:B------:R-:W-:Y:S01]  /*22400*/  FFMA2 R98, R102.F32x2.HI_LO, UR4.F32, R0.reuse.F32 ;  /* 0x0000000466627c49 */ /* 0x100fe20009200000 */
[----:B------:R-:W4:Y:S01]  /*22410*/  MUFU.EX2 R89, R89 ;  /* 0x0000005900597308 */ /* 0x000f220000000800 */
[----:B------:R-:W-:Y:S01]  /*22420*/  @!P3 FMUL R92, R92, 0.5 ;  /* 0x3f0000005c5cb820 */ /* 0x000fe20000400000 */
[----:B------:R-:W-:-:S02]  /*22430*/  FFMA2 R102, R106.F32x2.HI_LO, UR4.F32, R0.F32 ;  /* 0x000000046a667c49 */ /* 0x000fc40009200000 */
[----:B------:R-:W-:Y:S01]  /*22440*/  @!P4 FMUL R91, R91, 0.5 ;  /* 0x3f0000005b5bc820 */ /* 0x000fe20000400000 */
[--C-:B------:R-:W-:Y:S02]  /*22450*/  FFMA2 R106, R110.F32x2.HI_LO, UR4.F32, R0.reuse.F32 ;  /* 0x000000046e6a7c49 */ /* 0x100fe40009200000 */
[----:B---3--:R-:W-:Y:S01]  /*22460*/  @!P0 FMUL R88, R88, R88 ;  /* 0x0000005858588220 */ /* 0x008fe20000400000 */
[----:B------:R-:W3:Y:S01]  /*22470*/  MUFU.EX2 R93, R93 ;  /* 0x0000005d005d7308 */ /* 0x000ee20000000800 */
[----:B------:R-:W-:Y:S01]  /*22480*/  @!P1 FMUL R94, R94, 0.5 ;  /* 0x3f0000005e5e9820 */ /* 0x000fe20000400000 */
[----:B------:R-:W-:Y:S01]  /*22490*/  FSETP.GEU.AND P0, PT, R95, -126, PT ;  /* 0xc2fc00005f00780b */ /* 0x000fe20003f0e000 */
[--C-:B------:R-:W-:Y:S02]  /*224a0*/  FFMA2 R104, R108.F32x2.HI_LO, UR4.F32, R0.reuse.F32 ;  /* 0x000000046c687c49 */ /* 0x100fe40009200000 */
[--C-:B------:R-:W-:Y:S02]  /*224b0*/  FFMA2 R108, R112.F32x2.HI_LO, UR4.F32, R0.reuse.F32 ;  /* 0x00000004706c7c49 */ /* 0x100fe40009200000 */
[--C-:B------:R-:W-:Y:S01]  /*224c0*/  FFMA2 R110, R114.F32x2.HI_LO, UR4.F32, R0.reuse.F32 ;  /* 0x00000004726e7c49 */ /* 0x100fe20009200000 */
[----:B------:R-:W5:Y:S01]  /*224d0*/  MUFU.EX2 R92, R92 ;  /* 0x0000005c005c7308 */ /* 0x000f620000000800 */
[----:B----4-:R-:W-:Y:S01]  /*224e0*/  @!P6 FMUL R89, R89, R89 ;  /* 0x000000595959e220 */ /* 0x010fe20000400000 */
[----:B------:R-:W-:Y:S01]  /*224f0*/  FSETP.GEU.AND P6, PT, R96, -126, PT ;  /* 0xc2fc00006000780b */ /* 0x000fe20003fce000 */
[----:B------:R-:W-:-:S02]  /*22500*/  FFMA2 R114, R118.F32x2.HI_LO, UR4.F32, R0.F32 ;  /* 0x0000000476727c49 */ /* 0x000fc40009200000 */
[--C-:B------:R-:W-:Y:S02]  /*22510*/  FFMA2 R112, R116.F32x2.HI_LO, UR4.F32, R0.reuse.F32 ;  /* 0x0000000474707c49 */ /* 0x100fe40009200000 */
[----:B------:R-:W-:Y:S01]  /*22520*/  @!P0 FMUL R95, R95, 0.5 ;  /* 0x3f0000005f5f8820 */ /* 0x000fe20000400000 */
[----:B------:R-:W4:Y:S01]  /*22530*/  MUFU.EX2 R91, R91 ;  /* 0x0000005b005b7308 */ /* 0x000f220000000800 */
[----:B---3--:R-:W-:Y:S01]  /*22540*/  @!P2 FMUL R93, R93, R93 ;  /* 0x0000005d5d5da220 */ /* 0x008fe20000400000 */
[----:B------:R-:W-:Y:S01]  /*22550*/  FSETP.GEU.AND P2, PT, R100, -126, PT ;  /* 0xc2fc00006400780b */ /* 0x000fe20003f4e000 */
[--C-:B------:R-:W-:Y:S02]  /*22560*/  FFMA2 R56, R56.F32x2.HI_LO, UR4.F32, R0.reuse.F32 ;  /* 0x0000000438387c49 */ /* 0x100fe40009200000 */
[--C-:B------:R-:W-:Y:S02]  /*22570*/  FFMA2 R60, R60.F32x2.HI_LO, UR4.F32, R0.reuse.F32 ;  /* 0x000000043c3c7c49 */ /* 0x100fe40009200000 */
[----:B------:R-:W-:Y:S01]  /*22580*/  @!P6 FMUL R96, R96, 0.5 ;  /* 0x3f0000006060e820 */ /* 0x000fe20000400000 */
[----:B------:R-:W3:Y:S01]  /*22590*/  MUFU.EX2 R94, R94 ;  /* 0x0000005e005e7308 */ /* 0x000ee20000000800 */
[----:B-----5:R-:W-:Y:S01]  /*225a0*/  @!P3 FMUL R92, R92, R92 ;  /* 0x0000005c5c5cb220 */ /* 0x020fe20000400000 */
[----:B------:R-:W-:Y:S01]  /*225b0*/  FSETP.GEU.AND P3, PT, R99, -126, PT ;  /* 0xc2fc00006300780b */ /* 0x000fe20003f6e000 */
[----:B------:R-:W-:-:S02]  /*225c0*/  FFMA2 R58, R58.F32x2.HI_LO, UR4.F32, R0.F32 ;  /* 0x000000043a3a7c49 */ /* 0x000fc40009200000 */
[--C-:B------:R-:W-:Y:S02]  /*225d0*/  FFMA2 R62, R62.F32x2.HI_LO, UR4.F32, R0.reuse.F32 ;  /* 0x000000043e3e7c49 */ /* 0x100fe40009200000 */
[----:B------:R-:W-:Y:S01]  /*225e0*/  @!P2 FMUL R100, R100, 0.5 ;  /* 0x3f0000006464a820 */ /* 0x000fe20000400000 */
[----:B------:R-:W5:Y:S01]  /*225f0*/  MUFU.EX2 R90, R90 ;  /* 0x0000005a005a7308 */ /* 0x000f620000000800 */
[----:B----4-:R-:W-:Y:S01]  /*22600*/  @!P4 FMUL R91, R91, R91 ;  /* 0x0000005b5b5bc220 */ /* 0x010fe20000400000 */
[----:B------:R-:W-:Y:S01]  /*22610*/  FSETP.GEU.AND P4, PT, R98, -126, PT ;  /* 0xc2fc00006200780b */ /* 0x000fe20003f8e000 */
[--C-:B------:R-:W-:Y:S02]  /*22620*/  FFMA2 R68, R68.F32x2.HI_LO, UR4.F32, R0.reuse.F32 ;  /* 0x0000000444447c49 */ /* 0x100fe40009200000 */
[--C-:B------:R-:W-:Y:S02]  /*22630*/  FFMA2 R66, R66.F32x2.HI_LO, UR4.F32, R0.reuse.F32 ;  /* 0x0000000442427c49 */ /* 0x100fe40009200000 */
[----:B------:R-:W-:Y:S01]  /*22640*/  @!P3 FMUL R99, R99, 0.5 ;  /* 0x3f0000006363b820 */ /* 0x000fe20000400000 */
[----:B------:R-:W4:Y:S01]  /*22650*/  MUFU.EX2 R95, R95 ;  /* 0x0000005f005f7308 */ /* 0x000f220000000800 */
[----:B---3--:R-:W-:Y:S01]  /*22660*/  @!P1 FMUL R94, R94, R94 ;  /* 0x0000005e5e5e9220 */ /* 0x008fe20000400000 */
[----:B------:R-:W-:Y:S01]  /*22670*/  FSETP.GEU.AND P1, PT, R101, -126, PT ;  /* 0xc2fc00006500780b */ /* 0x000fe20003f2e000 */
[----:B------:R-:W-:-:S02]  /*22680*/  FFMA2 R64, R64.F32x2.HI_LO, UR4.F32, R0.F32 ;  /* 0x0000000440407c49 */ /* 0x000fc40009200000 */
[--C-:B------:R-:W-:Y:S02]  /*22690*/  FFMA2 R70, R70.F32x2.HI_LO, UR4.F32, R0.reuse.F32 ;  /* 0x0000000446467c49 */ /* 0x100fe40009200000 */
[----:B------:R-:W-:Y:S01]  /*226a0*/  @!P4 FMUL R98, R98, 0.5 ;  /* 0x3f0000006262c820 */ /* 0x000fe20000400000 */
[----:B------:R-:W3:Y:S01]  /*226b0*/  MUFU.EX2 R100, R100 ;  /* 0x0000006400647308 */ /* 0x000ee20000000800 */
[----:B-----5:R-:W-:Y:S01]  /*226c0*/  @!P5 FMUL R90, R90, R90 ;  /* 0x0000005a5a5ad220 */ /* 0x020fe20000400000 */
[----:B------:R-:W-:Y:S01]  /*226d0*/  FSETP.GEU.AND P5, PT, R97, -126, PT ;  /* 0xc2fc00006100780b */ /* 0x000fe20003fae000 */
[--C-:B------:R-:W-:Y:S02]  /*226e0*/  FFMA2 R74, R74.F32x2.HI_LO, UR4.F32, R0.reuse.F32 ;  /* 0x000000044a4a7c49 */ /* 0x100fe40009200000 */
[--C-:B------:R-:W-:Y:S02]  /*226f0*/  FFMA2 R72, R72.F32x2.HI_LO, UR4.F32, R0.reuse.F32 ;  /* 0x0000000448487c49 */ /* 0x100fe40009200000 */
[----:B------:R-:W-:Y:S01]  /*22700*/  @!P1 FMUL R101, R101, 0.5 ;  /* 0x3f00000065659820 */ /* 0x000fe20000400000 */
        /* <DEDUP_REMOVED lines=76> */
[----:B------:R-:W-:Y:S02]  /*22bd0*/  FFMA2 R156, R156.F32x2.HI_LO, UR4.F32, R0.F32 ;  /* 0x000000049c9c7c49 */ /* 0x000fe40009200000 */
[----:B------:R-:W-:Y:S01]  /*22be0*/  @!P1 FMUL R115, R115, 0.5 ;  /* 0x3f00000073739820 */ /* 0x000fe20000400000 */
[----:B------:R-:W4:Y:S01]  /*22bf0*/  MUFU.EX2 R114, R114 ;  /* 0x0000007200727308 */ /* 0x000f220000000800 */
[----:B---3--:R-:W-:Y:S01]  /*22c00*/  @!P5 FMUL R104, R104, R104 ;  /* 0x000000686868d220 */ /* 0x008fe20000400000 */
[----:B------:R-:W-:-:S05]  /*22c10*/  FSETP.GEU.AND P5, PT, R111, -126, PT ;  /* 0xc2fc00006f00780b */ /* 0x000fca0003fae000 */
[----:B------:R-:W-:Y:S01]  /*22c20*/  @!P6 FMUL R110, R110, 0.5 ;  /* 0x3f0000006e6ee820 */ /* 0x000fe20000400000 */
[----:B------:R-:W3:Y:S01]  /*22c30*/  MUFU.EX2 R113, R113 ;  /* 0x0000007100717308 */ /* 0x000ee20000000800 */
[----:B-----5:R-:W-:Y:S01]  /*22c40*/  @!P0 FMUL R109, R109, R109 ;  /* 0x0000006d6d6d8220 */ /* 0x020fe20000400000 */
[----:B------:R-:W-:-:S05]  /*22c50*/  FSETP.GEU.AND P0, PT, R56, -126, PT ;  /* 0xc2fc00003800780b */ /* 0x000fca0003f0e000 */
[----:B------:R-:W-:Y:S01]  /*22c60*/  @!P5 FMUL R111, R111, 0.5 ;  /* 0x3f0000006f6fd820 */ /* 0x000fe20000400000 */
[----:B------:R-:W5:Y:S01]  /*22c70*/  MUFU.EX2 R112, R112 ;  /* 0x0000007000707308 */ /* 0x000f620000000800 */
[----:B----4-:R-:W-:Y:S01]  /*22c80*/  @!P2 FMUL R114, R114, R114 ;  /* 0x000000727272a220 */ /* 0x010fe20000400000 */
[----:B------:R-:W-:-:S05]  /*22c90*/  FSETP.GEU.AND P2, PT, R61, -126, PT ;  /* 0xc2fc00003d00780b */ /* 0x000fca0003f4e000 */
        /* <DEDUP_REMOVED lines=27> */
[----:B------:R-:W-:Y:S02]  /*22e50*/  FSETP.GEU.AND P2, PT, R68, -126, PT ;  /* 0xc2fc00004400780b */ /* 0x000fe40003f4e000 */
[----:B------:R-:W-:-:S03]  /*22e60*/  F2FP.BF16.F32.PACK_AB R61, R95, R94 ;  /* 0x0000005e5f3d723e */ /* 0x000fc600000010ff */
[----:B------:R-:W-:Y:S01]  /*22e70*/  @!P0 FMUL R63, R63, 0.5 ;  /* 0x3f0000003f3f8820 */ /* 0x000fe20000400000 */
[----:B------:R-:W3:Y:S01]  /*22e80*/  MUFU.EX2 R142, R62 ;  /* 0x0000003e008e7308 */ /* 0x000ee20000000800 */
[----:B-----5:R-:W-:Y:S01]  /*22e90*/  @!P3 FMUL R138, R138, R138 ;  /* 0x0000008a8a8ab220 */ /* 0x020fe20000400000 */
[----:B------:R-:W-:Y:S02]  /*22ea0*/  FSETP.GEU.AND P3, PT, R67, -126, PT ;  /* 0xc2fc00004300780b */ /* 0x000fe40003f6e000 */
[----:B------:R-:W-:-:S03]  /*22eb0*/  F2FP.BF16.F32.PACK_AB R60, R93, R92 ;  /* 0x0000005c5d3c723e */ /* 0x000fc600000010ff */
[----:B------:R-:W-:Y:S01]  /*22ec0*/  @!P2 FMUL R68, R68, 0.5 ;  /* 0x3f0000004444a820 */ /* 0x000fe20000400000 */
[----:B------:R-:W5:Y:S01]  /*22ed0*/  MUFU.EX2 R117, R57 ;  /* 0x0000003900757308 */ /* 0x000f620000000800 */
[----:B----4-:R-:W-:Y:S01]  /*22ee0*/  @!P4 FMUL R119, R119, R119 ;  /* 0x000000777777c220 */ /* 0x010fe20000400000 */
[----:B------:R-:W-:Y:S02]  /*22ef0*/  FSETP.GEU.AND P4, PT, R66, -126, PT ;  /* 0xc2fc00004200780b */ /* 0x000fe40003f8e000 */
[----:B------:R-:W-:-:S03]  /*22f00*/  F2FP.BF16.F32.PACK_AB R59, R91, R90 ;  /* 0x0000005a5b3b723e */ /* 0x000fc600000010ff */
        /* <DEDUP_REMOVED lines=108> */
[----:B------:R-:W-:-:S05]  /*235d0*/  FSETP.GEU.AND P1, PT, R26, -126, PT ;  /* 0xc2fc00001a00780b */ /* 0x000fca0003f2e000 */
        /* <DEDUP_REMOVED lines=9> */
[----:B------:R-:W-:Y:S02]  /*23670*/  F2FP.BF16.F32.PACK_AB R79, R163, R162 ;  /* 0x000000a2a34f723e */ /* 0x000fe400000010ff */
[----:B------:R-:W-:Y:S01]  /*23680*/  F2FP.BF16.F32.PACK_AB R83, R171, R170 ;  /* 0x000000aaab53723e */ /* 0x000fe200000010ff */
[----:B------:R-:W-:Y:S01]  /*23690*/  @!P6 FMUL R85, R85, 0.5 ;  /* 0x3f0000005555e820 */ /* 0x000fe20000400000 */
[----:B------:R-:W4:Y:S01]  /*236a0*/  MUFU.EX2 R180, R24 ;  /* 0x0000001800b47308 */ /* 0x000f220000000800 */
[----:B---3--:R-:W-:Y:S01]  /*236b0*/  @!P0 FMUL R176, R176, R176 ;  /* 0x000000b0b0b08220 */ /* 0x008fe20000400000 */
[----:B------:R-:W-:-:S02]  /*236c0*/  FSETP.GEU.AND P0, PT, R27, -126, PT ;  /* 0xc2fc00001b00780b */ /* 0x000fc40003f0e000 */
[----:B------:R-:W-:-:S03]  /*236d0*/  F2FP.BF16.F32.PACK_AB R84, R173, R172 ;  /* 0x000000acad54723e */ /* 0x000fc600000010ff */
[----:B------:R-:W-:Y:S01]  /*236e0*/  @!P5 FMUL R86, R86, 0.5 ;  /* 0x3f0000005656d820 */ /* 0x000fe20000400000 */
[----:B------:R-:W3:Y:S01]  /*236f0*/  MUFU.EX2 R179, R87 ;  /* 0x0000005700b37308 */ /* 0x000ee20000000800 */
[----:B-----5:R-:W-:Y:S01]  /*23700*/  @!P2 FMUL R181, R181, R181 ;  /* 0x000000b5b5b5a220 */ /* 0x020fe20000400000 */
[----:B------:R-:W-:-:S05]  /*23710*/  FSETP.GEU.AND P2, PT, R32, -126, PT ;  /* 0xc2fc00002000780b */ /* 0x000fca0003f4e000 */
[----:B------:R-:W-:Y:S01]  /*23720*/  @!P0 FMUL R27, R27, 0.5 ;  /* 0x3f0000001b1b8820 */ /* 0x000fe20000400000 */
[----:B------:R-:W5:Y:S01]  /*23730*/  MUFU.EX2 R182, R26 ;  /* 0x0000001a00b67308 */ /* 0x000f620000000800 */
[----:B----4-:R-:W-:Y:S01]  /*23740*/  @!P3 FMUL R180, R180, R180 ;  /* 0x000000b4b4b4b220 */ /* 0x010fe20000400000 */
[----:B------:R-:W-:Y:S01]  /*23750*/  FSETP.GEU.AND P3, PT, R31, -126, PT ;  /* 0xc2fc00001f00780b */ /* 0x000fe20003f6e000 */
[----:B------:R-:W4:Y:S04]  /*23760*/  S2R R24, SR_TID.X ;  /* 0x0000000000187919 */ /* 0x000f280000002100 */
[----:B------:R-:W-:Y:S01]  /*23770*/  @!P2 FMUL R32, R32, 0.5 ;  /* 0x3f0000002020a820 */ /* 0x000fe20000400000 */
[----:B------:R-:W1:Y:S01]  /*23780*/  MUFU.EX2 R177, R85 ;  /* 0x0000005500b17308 */ /* 0x000e620000000800 */
        /* <DEDUP_REMOVED lines=8> */
[----:B-1----:R-:W-:Y:S01]  /*23810*/  @!P6 FMUL R177, R177, R177 ;  /* 0x000000b1b1b1e220 */ /* 0x002fe20000400000 */
[----:B------:R-:W-:Y:S02]  /*23820*/  FSETP.GEU.AND P6, PT, R28, -126, PT ;  /* 0xc2fc00001c00780b */ /* 0x000fe40003fce000 */
[----:B------:R-:W-:-:S03]  /*23830*/  F2FP.BF16.F32.PACK_AB R85, R175, R174 ;  /* 0x000000aeaf55723e */ /* 0x000fc600000010ff */
[----:B------:R-:W-:Y:S01]  /*23840*/  @!P1 FMUL R33, R33, 0.5 ;  /* 0x3f00000021219820 */ /* 0x000fe20000400000 */
[----:B------:R-:W1:Y:S01]  /*23850*/  MUFU.EX2 R188, R32 ;  /* 0x0000002000bc7308 */ /* 0x000e620000000800 */
[----:B---3--:R-:W-:Y:S01]  /*23860*/  @!P5 FMUL R178, R178, R178 ;  /* 0x000000b2b2b2d220 */ /* 0x008fe20000400000 */
[----:B------:R-:W-:Y:S02]  /*23870*/  FSETP.GEU.AND P5, PT, R29, -126, PT ;  /* 0xc2fc00001d00780b */ /* 0x000fe40003fae000 */
[----:B----4-:R-:W-:Y:S02]  /*23880*/  SHF.R.U32.HI R24, RZ, 0x5, R24 ;  /* 0x00000005ff187819 */ /* 0x010fe40000011618 */
[----:B------:R-:W-:Y:S01]  /*23890*/  F2FP.BF16.F32.PACK_AB R86, R177, R176 ;  /* 0x000000b0b156723e */ /* 0x000fe200000010ff */
[----:B------:R-:W-:Y:S01]  /*238a0*/  @!P6 FMUL R28, R28, 0.5 ;  /* 0x3f0000001c1ce820 */ /* 0x000fe20000400000 */
[----:B------:R-:W3:Y:S01]  /*238b0*/  MUFU.EX2 R187, R31 ;  /* 0x0000001f00bb7308 */ /* 0x000ee20000000800 */
[----:B-----5:R-:W-:Y:S01]  /*238c0*/  @!P0 FMUL R183, R183, R183 ;  /* 0x000000b7b7b78220 */ /* 0x020fe20000400000 */
[----:B------:R-:W-:-:S02]  /*238d0*/  FSETP.GEU.AND P0, PT, R34, -126, PT ;  /* 0xc2fc00002200780b */ /* 0x000fc40003f0e000 */
[----:B------:R-:W-:Y:S02]  /*238e0*/  F2FP.BF16.F32.PACK_AB R87, R179, R178 ;  /* 0x000000b2b357723e */ /* 0x000fe400000010ff */
[----:B------:R-:W-:Y:S01]  /*238f0*/  F2FP.BF16.F32.PACK_AB R25, R183, R182 ;  /* 0x000000b6b719723e */ /* 0x000fe200000010ff */
[----:B------:R-:W-:Y:S01]  /*23900*/  @!P5 FMUL R29, R29, 0.5 ;  /* 0x3f0000001d1dd820 */ /* 0x000fe20000400000 */
[----:B------:R-:W4:Y:S01]  /*23910*/  MUFU.EX2 R186, R30 ;  /* 0x0000001e00ba7308 */ /* 0x000f220000000800 */
[----:B-1----:R-:W-:Y:S01]  /*23920*/  @!P2 FMUL R188, R188, R188 ;  /* 0x000000bcbcbca220 */ /* 0x002fe20000400000 */
[----:B------:R-:W-:-:S05]  /*23930*/  FSETP.GEU.AND P2, PT, R39, -126, PT ;  /* 0xc2fc00002700780b */ /* 0x000fca0003f4e000 */
[----:B------:R-:W-:Y:S01]  /*23940*/  @!P0 FMUL R34, R34, 0.5 ;  /* 0x3f00000022228820 */ /* 0x000fe20000400000 */
[----:B------:R-:W1:Y:S01]  /*23950*/  MUFU.EX2 R189, R33 ;  /* 0x0000002100bd7308 */ /* 0x000e620000000800 */
[----:B---3--:R-:W-:Y:S01]  /*23960*/  @!P3 FMUL R187, R187, R187 ;  /* 0x000000bbbbbbb220 */ /* 0x008fe20000400000 */
[----:B------:R-:W-:-:S05]  /*23970*/  FSETP.GEU.AND P3, PT, R38, -126, PT ;  /* 0xc2fc00002600780b */ /* 0x000fca0003f6e000 */
[----:B------:R-:W-:Y:S01]  /*23980*/  @!P2 FMUL R39, R39, 0.5 ;  /* 0x3f0000002727a820 */ /* 0x000fe20000400000 */
[----:B------:R-:W3:Y:S01]  /*23990*/  MUFU.EX2 R184, R28 ;  /* 0x0000001c00b87308 */ /* 0x000ee20000000800 */
[----:B----4-:R-:W-:Y:S01]  /*239a0*/  @!P4 FMUL R186, R186, R186 ;  /* 0x000000bababac220 */ /* 0x010fe20000400000 */
[----:B------:R-:W-:-:S04]  /*239b0*/  FSETP.GEU.AND P4, PT, R37, -126, PT ;  /* 0xc2fc00002500780b */ /* 0x000fc80003f8e000 */
        /* <DEDUP_REMOVED lines=8> */
[----:B------:R-:W-:Y:S02]  /*23a40*/  FSETP.GEU.AND P6, PT, R35, -126, PT ;  /* 0xc2fc00002300780b */ /* 0x000fe40003fce000 */
[----:B------:R-:W-:-:S03]  /*23a50*/  F2FP.BF16.F32.PACK_AB R28, R189, R188 ;  /* 0x000000bcbd1c723e */ /* 0x000fc600000010ff */
        /* <DEDUP_REMOVED lines=8> */
[----:B------:R-:W-:-:S04]  /*23ae0*/  FSETP.GEU.AND P0, PT, R41, -126, PT ;  /* 0xc2fc00002900780b */ /* 0x000fc80003f0e000 */
[----:B------:R-:W-:Y:S01]  /*23af0*/  STL [R1+0x18], R29 ;  /* 0x0000181d01007387 */ /* 0x000fe20000100800 */
[----:B------:R-:W-:Y:S01]  /*23b00*/  @!P5 FMUL R36, R36, 0.5 ;  /* 0x3f0000002424d820 */ /* 0x000fe20000400000 */
[----:B------:R-:W1:Y:S02]  /*23b10*/  MUFU.EX2 R2, R37 ;  /* 0x0000002500027308 */ /* 0x000e640000000800 */
[----:B---3--:R-:W-:Y:S05]  /*23b20*/  STL [R1+0x2c], R3 ;  /* 0x00002c0301007387 */ /* 0x008fea0000100800 */
[----:B------:R-:W-:Y:S01]  /*23b30*/  @!P0 FMUL R41, R41, 0.5 ;  /* 0x3f00000029298820 */ /* 0x000fe20000400000 */
[----:B------:R3:W5:Y:S01]  /*23b40*/  MUFU.EX2 R32, R40 ;  /* 0x0000002800207308 */ /* 0x0007620000000800 */
[----:B----4-:R-:W-:Y:S01]  /*23b50*/  @!P3 FMUL R31, R31, R31 ;  /* 0x0000001f1f1fb220 */ /* 0x010fe20000400000 */
[----:B------:R-:W-:-:S04]  /*23b60*/  FSETP.GEU.AND P3, PT, R45, -126, PT ;  /* 0xc2fc00002d00780b */ /* 0x000fc80003f6e000 */
[----:B------:R4:W-:Y:S02]  /*23b70*/  STL [R1+0x28], R31 ;  /* 0x0000281f01007387 */ /* 0x0009e40000100800 */
[----:B------:R-:W2:Y:S02]  /*23b80*/  MUFU.EX2 R56, R35 ;  /* 0x0000002300387308 */ /* 0x000ea40000000800 */
[----:B-1----:R1:W-:Y:S05]  /*23b90*/  STL [R1+0x24], R2 ;  /* 0x0000240201007387 */ /* 0x0023ea0000100800 */
[----:B------:R-:W-:Y:S01]  /*23ba0*/  @!P3 FMUL R45, R45, 0.5 ;  /* 0x3f0000002d2db820 */ /* 0x000fe20000400000 */
[----:B------:R-:W4:Y:S01]  /*23bb0*/  MUFU.EX2 R30, R36 ;  /* 0x00000024001e7308 */ /* 0x000f220000000800 */
[----:B---3--:R-:W-:Y:S01]  /*23bc0*/  MOV R40, R3 ;  /* 0x0000000300287202 */ /* 0x008fe20000000f00 */
[----:B-----5:R-:W-:Y:S01]  /*23bd0*/  @!P1 FMUL R32, R32, R32 ;  /* 0x0000002020209220 */ /* 0x020fe20000400000 */
[----:B------:R-:W-:-:S03]  /*23be0*/  FSETP.GEU.AND P1, PT, R47, -126, PT ;  /* 0xc2fc00002f00780b */ /* 0x000fc60003f2e000 */
[----:B------:R-:W-:Y:S01]  /*23bf0*/  @!P2 FMUL R40, R40, R40 ;  /* 0x000000282828a220 */ /* 0x000fe20000400000 */
[----:B------:R3:W-:Y:S01]  /*23c00*/  STL [R1+0x30], R32 ;  /* 0x0000302001007387 */ /* 0x0007e20000100800 */
[----:B------:R5:W1:Y:S01]  /*23c10*/  MUFU.EX2 R39, R41 ;  /* 0x0000002900277308 */ /* 0x000a620000000800 */
[----:B--2---:R-:W-:Y:S01]  /*23c20*/  @!P6 FMUL R56, R56, R56 ;  /* 0x000000383838e220 */ /* 0x004fe20000400000 */
[----:B------:R-:W-:Y:S01]  /*23c30*/  FSETP.GEU.AND P6, PT, R42, -126, PT ;  /* 0xc2fc00002a00780b */ /* 0x000fe20003fce000 */
[----:B------:R-:W-:Y:S01]  /*23c40*/  @!P2 STL [R1+0x2c], R40 ;  /* 0x00002c280100a387 */ /* 0x000fe20000100800 */
[----:B------:R-:W-:-:S03]  /*23c50*/  FSETP.GEU.AND P2, PT, R46, -126, PT ;  /* 0xc2fc00002e00780b */ /* 0x000fc60003f4e000 */
[----:B------:R-:W-:Y:S01]  /*23c60*/  STL [R1+0x1c], R56 ;  /* 0x00001c3801007387 */ /* 0x000fe20000100800 */
[----:B------:R-:W2:Y:S01]  /*23c70*/  MUFU.EX2 R37, R45 ;  /* 0x0000002d00257308 */ /* 0x000ea20000000800 */
[----:B----4-:R-:W-:Y:S01]  /*23c80*/  @!P5 FMUL R30, R30, R30 ;  /* 0x0000001e1e1ed220 */ /* 0x010fe20000400000 */
[----:B------:R-:W-:Y:S01]  /*23c90*/  FSETP.GEU.AND P5, PT, R43, -126, PT ;  /* 0xc2fc00002b00780b */ /* 0x000fe20003fae000 */
[----:B------:R-:W-:Y:S01]  /*23ca0*/  @!P1 FMUL R47, R47, 0.5 ;  /* 0x3f0000002f2f9820 */ /* 0x000fe20000400000 */
[----:B------:R-:W-:Y:S02]  /*23cb0*/  F2FP.BF16.F32.PACK_AB R31, R40, R31 ;  /* 0x0000001f281f723e */ /* 0x000fe400000010ff */
[----:B------:R4:W-:Y:S01]  /*23cc0*/  STL [R1+0x20], R30 ;  /* 0x0000201e01007387 */ /* 0x0009e20000100800 */
[----:B------:R-:W-:Y:S01]  /*23cd0*/  @!P6 FMUL R42, R42, 0.5 ;  /* 0x3f0000002a2ae820 */ /* 0x000fe20000400000 */
[----:B------:R-:W3:Y:S01]  /*23ce0*/  MUFU.EX2 R36, R47 ;  /* 0x0000002f00247308 */ /* 0x000ee20000000800 */
[----:B-----5:R-:W-:Y:S01]  /*23cf0*/  MOV R41, R2 ;  /* 0x0000000200297202 */ /* 0x020fe20000000f00 */
[----:B------:R-:W-:Y:S01]  /*23d00*/  @!P2 FMUL R46, R46, 0.5 ;  /* 0x3f0000002e2ea820 */ /* 0x000fe20000400000 */
[----:B-1----:R-:W-:Y:S01]  /*23d10*/  @!P0 FMUL R39, R39, R39 ;  /* 0x0000002727278220 */ /* 0x002fe20000400000 */
[----:B------:R-:W-:Y:S01]  /*23d20*/  FSETP.GEU.AND P0, PT, R48, -126, PT ;  /* 0xc2fc00003000780b */ /* 0x000fe20003f0e000 */
[----:B------:R-:W-:-:S02]  /*23d30*/  FFMA2 R2, R120.F32x2.HI_LO, UR4.F32, R0.F32 ;  /* 0x0000000478027c49 */ /* 0x000fc40009200000 */
[----:B------:R-:W-:Y:S01]  /*23d40*/  @!P4 FMUL R41, R41, R41 ;  /* 0x000000292929c220 */ /* 0x000fe20000400000 */
[----:B------:R-:W1:Y:S01]  /*23d50*/  MUFU.EX2 R35, R46 ;  /* 0x0000002e00237308 */ /* 0x000e620000000800 */
[----:B------:R-:W-:Y:S01]  /*23d60*/  @!P5 FMUL R43, R43, 0.5 ;  /* 0x3f0000002b2bd820 */ /* 0x000fe20000400000 */
[----:B--2---:R-:W-:Y:S01]  /*23d70*/  @!P3 FMUL R37, R37, R37 ;  /* 0x000000252525b220 */ /* 0x004fe20000400000 */
[----:B------:R-:W-:Y:S01]  /*23d80*/  FSETP.GEU.AND P3, PT, R52, -126, PT ;  /* 0xc2fc00003400780b */ /* 0x000fe20003f6e000 */
[----:B------:R-:W-:Y:S01]  /*23d90*/  @!P4 STL [R1+0x24], R41 ;  /* 0x000024290100c387 */ /* 0x000fe20000100800 */
[----:B------:R-:W-:Y:S02]  /*23da0*/  FSETP.GEU.AND P4, PT, R44, -126, PT ;  /* 0xc2fc00002c00780b */ /* 0x000fe40003f8e000 */
[----:B---3--:R-:W-:Y:S01]  /*23db0*/  F2FP.BF16.F32.PACK_AB R32, R39, R32 ;  /* 0x000000202720723e */ /* 0x008fe200000010ff */
[----:B------:R-:W2:Y:S01]  /*23dc0*/  MUFU.EX2 R33, R42 ;  /* 0x0000002a00217308 */ /* 0x000ea20000000800 */
[----:B------:R-:W-:Y:S01]  /*23dd0*/  @!P0 FMUL R48, R48, 0.5 ;  /* 0x3f00000030308820 */ /* 0x000fe20000400000 */
[----:B------:R-:W-:Y:S01]  /*23de0*/  @!P1 FMUL R36, R36, R36 ;  /* 0x0000002424249220 */ /* 0x000fe20000400000 */
[----:B------:R-:W-:Y:S01]  /*23df0*/  FSETP.GEU.AND P1, PT, R54, -126, PT ;  /* 0xc2fc00003600780b */ /* 0x000fe20003f2e000 */
[----:B------:R-:W-:Y:S01]  /*23e00*/  STL [R1+0x34], R39 ;  /* 0x0000342701007387 */ /* 0x000fe20000100800 */
[----:B----4-:R-:W-:-:S03]  /*23e10*/  F2FP.BF16.F32.PACK_AB R30, R41, R30 ;  /* 0x0000001e291e723e */ /* 0x010fc600000010ff */
[----:B------:R-:W3:Y:S01]  /*23e20*/  MUFU.EX2 R38, R43 ;  /* 0x0000002b00267308 */ /* 0x000ee20000000800 */
[----:B-1----:R-:W-:Y:S01]  /*23e30*/  @!P2 FMUL R35, R35, R35 ;  /* 0x000000232323a220 */ /* 0x002fe20000400000 */
[----:B------:R-:W-:Y:S01]  /*23e40*/  @!P4 FMUL R44, R44, 0.5 ;  /* 0x3f0000002c2cc820 */ /* 0x000fe20000400000 */
[----:B------:R-:W-:Y:S01]  /*23e50*/  FSETP.GEU.AND P2, PT, R53, -126, PT ;  /* 0xc2fc00003500780b */ /* 0x000fe20003f4e000 */
[----:B------:R-:W-:Y:S01]  /*23e60*/  @!P3 FMUL R52, R52, 0.5 ;  /* 0x3f0000003434b820 */ /* 0x000fe20000400000 */
[----:B------:R-:W-:Y:S03]  /*23e70*/  STL [R1+0x44], R37 ;  /* 0x0000442501007387 */ /* 0x000fe60000100800 */
[----:B------:R-:W1:Y:S01]  /*23e80*/  MUFU.EX2 R34, R44 ;  /* 0x0000002c00227308 */ /* 0x000e620000000800 */
[----:B--2---:R-:W-:Y:S01]  /*23e90*/  @!P6 FMUL R33, R33, R33 ;  /* 0x000000212121e220 */ /* 0x004fe20000400000 */
[----:B------:R-:W-:Y:S01]  /*23ea0*/  FSETP.GEU.AND P6, PT, R49, -126, PT ;  /* 0xc2fc00003100780b */ /* 0x000fe20003fce000 */
[----:B------:R-:W-:Y:S01]  /*23eb0*/  @!P1 FMUL R54, R54, 0.5 ;  /* 0x3f00000036369820 */ /* 0x000fe20000400000 */
[----:B------:R-:W-:Y:S01]  /*23ec0*/  MOV R42, R56 ;  /* 0x00000038002a7202 */ /* 0x000fe20000000f00 */
[----:B------:R2:W-:Y:S01]  /*23ed0*/  STL [R1+0x48], R35 ;  /* 0x0000482301007387 */ /* 0x0005e20000100800 */
[----:B------:R-:W-:-:S02]  /*23ee0*/  F2FP.BF16.F32.PACK_AB R56, R19, R18 ;  /* 0x000000121338723e */ /* 0x000fc400000010ff */
[----:B------:R-:W4:Y:S01]  /*23ef0*/  MUFU.EX2 R20, R48 ;  /* 0x0000003000147308 */ /* 0x000f220000000800 */
[----:B---3--:R-:W-:Y:S01]  /*23f00*/  @!P5 FMUL R38, R38, R38 ;  /* 0x000000262626d220 */ /* 0x008fe20000400000 */
[----:B------:R-:W-:Y:S01]  /*23f10*/  FSETP.GEU.AND P5, PT, R50, -126, PT ;  /* 0xc2fc00003200780b */ /* 0x000fe20003fae000 */
[----:B------:R-:W-:Y:S01]  /*23f20*/  @!P2 FMUL R53, R53, 0.5 ;  /* 0x3f0000003535a820 */ /* 0x000fe20000400000 */
[----:B------:R3:W-:Y:S01]  /*23f30*/  STL [R1+0x38], R33 ;  /* 0x0000382101007387 */ /* 0x0007e20000100800 */
[----:B------:R-:W-:Y:S02]  /*23f40*/  F2FP.BF16.F32.PACK_AB R29, R42, R29 ;  /* 0x0000001d2a1d723e */ /* 0x000fe400000010ff */
[----:B------:R-:W-:Y:S01]  /*23f50*/  @!P6 FMUL R49, R49, 0.5 ;  /* 0x3f0000003131e820 */ /* 0x000fe20000400000 */
[----:B------:R-:W5:Y:S01]  /*23f60*/  MUFU.EX2 R12, R52 ;  /* 0x00000034000c7308 */ /* 0x000f620000000800 */
[----:B-1----:R-:W-:Y:S01]  /*23f70*/  @!P4 FMUL R34, R34, R34 ;  /* 0x000000222222c220 */ /* 0x002fe20000400000 */
[----:B------:R-:W-:Y:S01]  /*23f80*/  FSETP.GEU.AND P4, PT, R51, -126, PT ;  /* 0xc2fc00003300780b */ /* 0x000fe20003f8e000 */
[----:B------:R1:W-:Y:S04]  /*23f90*/  STL [R1+0x3c], R38 ;  /* 0x00003c2601007387 */ /* 0x0003e80000100800 */
[----:B------:R-:W-:Y:S01]  /*23fa0*/  @!P5 FMUL R50, R50, 0.5 ;  /* 0x3f0000003232d820 */ /* 0x000fe20000400000 */
[----:B------:R-:W1:Y:S01]  /*23fb0*/  MUFU.EX2 R13, R53 ;  /* 0x00000035000d7308 */ /* 0x000e620000000800 */
[----:B----4-:R-:W-:Y:S01]  /*23fc0*/  @!P0 FMUL R20, R20, R20 ;  /* 0x0000001414148220 */ /* 0x010fe20000400000 */
[----:B------:R-:W-:Y:S01]  /*23fd0*/  FSETP.GEU.AND P0, PT, R55, -126, PT ;  /* 0xc2fc00003700780b */ /* 0x000fe20003f0e000 */
[----:B------:R4:W-:Y:S01]  /*23fe0*/  STL [R1+0x40], R34 ;  /* 0x0000402201007387 */ /* 0x0009e20000100800 */
[----:B--2---:R-:W-:-:S03]  /*23ff0*/  F2FP.BF16.F32.PACK_AB R35, R36, R35 ;  /* 0x000000232423723e */ /* 0x004fc600000010ff */
[----:B------:R-:W-:Y:S01]  /*24000*/  @!P4 FMUL R51, R51, 0.5 ;  /* 0x3f0000003333c820 */ /* 0x000fe20000400000 */
[----:B------:R-:W2:Y:S01]  /*24010*/  MUFU.EX2 R21, R49 ;  /* 0x0000003100157308 */ /* 0x000ea20000000800 */
[----:B-----5:R-:W-:Y:S01]  /*24020*/  @!P3 FMUL R12, R12, R12 ;  /* 0x0000000c0c0cb220 */ /* 0x020fe20000400000 */
[----:B------:R-:W-:Y:S01]  /*24030*/  FSETP.GEU.AND P3, PT, R9, -126, PT ;  /* 0xc2fc00000900780b */ /* 0x000fe20003f6e000 */
[----:B------:R-:W-:Y:S01]  /*24040*/  STL [R1+0x50], R20 ;  /* 0x0000501401007387 */ /* 0x000fe20000100800 */
[----:B---3--:R-:W-:-:S03]  /*24050*/  F2FP.BF16.F32.PACK_AB R33, R38, R33 ;  /* 0x000000212621723e */ /* 0x008fc600000010ff */
[----:B------:R-:W-:Y:S01]  /*24060*/  @!P0 FMUL R55, R55, 0.5 ;  /* 0x3f00000037378820 */ /* 0x000fe20000400000 */
[----:B------:R-:W3:Y:S01]  /*24070*/  MUFU.EX2 R14, R50 ;  /* 0x00000032000e7308 */ /* 0x000ee20000000800 */
[----:B-1----:R-:W-:Y:S01]  /*24080*/  @!P2 FMUL R13, R13, R13 ;  /* 0x0000000d0d0da220 */ /* 0x002fe20000400000 */
[----:B------:R-:W-:Y:S01]  /*24090*/  FSETP.GEU.AND P2, PT, R6, -126, PT ;  /* 0xc2fc00000600780b */ /* 0x000fe20003f4e000 */
[----:B------:R-:W-:Y:S03]  /*240a0*/  STL [R1+0x60], R12 ;  /* 0x0000600c01007387 */ /* 0x000fe60000100800 */
[----:B------:R-:W-:Y:S01]  /*240b0*/  F2FP.BF16.F32.PACK_AB R38, R13, R12 ;  /* 0x0000000c0d26723e */ /* 0x000fe200000010ff */
[----:B------:R-:W-:Y:S01]  /*240c0*/  @!P3 FMUL R9, R9, 0.5 ;  /* 0x3f0000000909b820 */ /* 0x000fe20000400000 */
[----:B------:R-:W1:Y:S01]  /*240d0*/  MUFU.EX2 R15, R51 ;  /* 0x00000033000f7308 */ /* 0x000e620000000800 */
[----:B--2---:R-:W-:Y:S01]  /*240e0*/  @!P6 FMUL R21, R21, R21 ;  /* 0x000000151515e220 */ /* 0x004fe20000400000 */
[----:B------:R-:W-:Y:S01]  /*240f0*/  FSETP.GEU.AND P6, PT, R2, -126, PT ;  /* 0xc2fc00000200780b */ /* 0x000fe20003fce000 */
[----:B------:R-:W-:Y:S01]  /*24100*/  STL [R1+0x64], R13 ;  /* 0x0000640d01007387 */ /* 0x000fe20000100800 */
[----:B----4-:R-:W-:-:S03]  /*24110*/  F2FP.BF16.F32.PACK_AB R34, R37, R34 ;  /* 0x000000222522723e */ /* 0x010fc600000010ff */
[----:B------:R-:W-:Y:S01]  /*24120*/  @!P2 FMUL R6, R6, 0.5 ;  /* 0x3f0000000606a820 */ /* 0x000fe20000400000 */
[----:B------:R-:W2:Y:S01]  /*24130*/  MUFU.EX2 R120, R54 ;  /* 0x0000003600787308 */ /* 0x000ea20000000800 */
[----:B---3--:R-:W-:Y:S01]  /*24140*/  @!P5 FMUL R14, R14, R14 ;  /* 0x0000000e0e0ed220 */ /* 0x008fe20000400000 */
[----:B------:R-:W-:Y:S01]  /*24150*/  FSETP.GEU.AND P5, PT, R3, -126, PT ;  /* 0xc2fc00000300780b */ /* 0x000fe20003fae000 */
[----:B------:R-:W-:Y:S04]  /*24160*/  STL [R1+0x54], R21 ;  /* 0x0000541501007387 */ /* 0x000fe80000100800 */
        /* <DEDUP_REMOVED lines=10> */
[----:B------:R-:W-:Y:S04]  /*24210*/  STL [R1+0x5c], R15 ;  /* 0x00005c0f01007387 */ /* 0x000fe80000100800 */
[----:B------:R-:W-:Y:S01]  /*24220*/  @!P4 FMUL R8, R8, 0.5 ;  /* 0x3f0000000808c820 */ /* 0x000fe20000400000 */
[----:B------:R-:W2:Y:S01]  /*24230*/  MUFU.EX2 R126, R6 ;  /* 0x00000006007e7308 */ /* 0x000ea20000000800 */
[----:B---3--:R-:W-:Y:S01]  /*24240*/  @!P0 FMUL R121, R121, R121 ;  /* 0x0000007979798220 */ /* 0x008fe20000400000 */
[----:B------:R-:W-:Y:S01]  /*24250*/  FSETP.GEU.AND P0, PT, R4, -126, PT ;  /* 0xc2fc00000400780b */ /* 0x000fe20003f0e000 */
[----:B------:R3:W-:Y:S03]  /*24260*/  STL [R1+0x4c], R36 ;  /* 0x00004c2401007387 */ /* 0x0007e60000100800 */
[----:B------:R-:W-:Y:S01]  /*24270*/  F2FP.BF16.F32.PACK_AB R39, R121, R120 ;  /* 0x000000787927723e */ /* 0x000fe200000010ff */
[----:B------:R-:W-:Y:S01]  /*24280*/  @!P1 FMUL R7, R7, 0.5 ;  /* 0x3f00000007079820 */ /* 0x000fe20000400000 */
[----:B------:R-:W4:Y:S01]  /*24290*/  MUFU.EX2 R122, R2 ;  /* 0x00000002007a7308 */ /* 0x000f220000000800 */
[----:B-1----:R-:W-:-:S06]  /*242a0*/  @!P3 FMUL R125, R125, R125 ;  /* 0x0000007d7d7db220 */ /* 0x002fcc0000400000 */
[----:B------:R-:W-:Y:S01]  /*242b0*/  @!P0 FMUL R4, R4, 0.5 ;  /* 0x3f00000004048820 */ /* 0x000fe20000400000 */
[----:B------:R1:W5:Y:S01]  /*242c0*/  MUFU.EX2 R123, R3 ;  /* 0x00000003007b7308 */ /* 0x0003620000000800 */
[----:B--2---:R-:W-:-:S07]  /*242d0*/  @!P2 FMUL R126, R126, R126 ;  /* 0x0000007e7e7ea220 */ /* 0x004fce0000400000 */
[----:B------:R2:W2:Y:S01]  /*242e0*/  MUFU.EX2 R124, R8 ;  /* 0x00000008007c7308 */ /* 0x0004a20000000800 */
[----:B----4-:R-:W-:Y:S01]  /*242f0*/  @!P6 FMUL R122, R122, R122 ;  /* 0x0000007a7a7ae220 */ /* 0x010fe20000400000 */
[----:B------:R-:W-:Y:S02]  /*24300*/  FSETP.GEU.AND P6, PT, R5, -126, PT ;  /* 0xc2fc00000500780b */ /* 0x000fe40003fce000 */
[----:B---3--:R-:W-:-:S04]  /*24310*/  F2FP.BF16.F32.PACK_AB R36, R21, R20 ;  /* 0x000000141524723e */ /* 0x008fc800000010ff */
[----:B------:R3:W4:Y:S01]  /*24320*/  MUFU.EX2 R127, R7 ;  /* 0x00000007007f7308 */ /* 0x0007220000000800 */
[----:B-1----:R-:W-:Y:S02]  /*24330*/  FFMA2 R2, R128.F32x2.HI_LO, UR4.F32, R0.F32 ;  /* 0x0000000480027c49 */ /* 0x002fe40009200000 */
[----:B-----5:R-:W-:-:S03]  /*24340*/  @!P5 FMUL R123, R123, R123 ;  /* 0x0000007b7b7bd220 */ /* 0x020fc60000400000 */
[----:B------:R-:W-:Y:S01]  /*24350*/  FSETP.GEU.AND P5, PT, R2, -126, PT ;  /* 0xc2fc00000200780b */ /* 0x000fe20003fae000 */
[----:B------:R-:W-:Y:S01]  /*24360*/  @!P6 FMUL R5, R5, 0.5 ;  /* 0x3f0000000505e820 */ /* 0x000fe20000400000 */
[----:B------:R-:W1:Y:S01]  /*24370*/  MUFU.EX2 R128, R4 ;  /* 0x0000000400807308 */ /* 0x000e620000000800 */
[--C-:B--2---:R-:W-:Y:S01]  /*24380*/  FFMA2 R8, R130.F32x2.HI_LO, UR4.F32, R0.reuse.F32 ;  /* 0x0000000482087c49 */ /* 0x104fe20009200000 */
[----:B------:R-:W-:Y:S01]  /*24390*/  F2FP.BF16.F32.PACK_AB R40, R123, R122 ;  /* 0x0000007a7b28723e */ /* 0x000fe200000010ff */
[----:B------:R-:W-:Y:S01]  /*243a0*/  @!P4 FMUL R124, R124, R124 ;  /* 0x0000007c7c7cc220 */ /* 0x000fe20000400000 */
[----:B------:R-:W-:Y:S02]  /*243b0*/  FSETP.GEU.AND P4, PT, R3, -126, PT ;  /* 0xc2fc00000300780b */ /* 0x000fe40003f8e000 */
[----:B------:R-:W-:Y:S02]  /*243c0*/  FSETP.GEU.AND P3, PT, R8, -126, PT ;  /* 0xc2fc00000800780b */ /* 0x000fe40003f6e000 */
[----:B------:R-:W-:Y:S01]  /*243d0*/  FSETP.GEU.AND P2, PT, R9, -126, PT ;  /* 0xc2fc00000900780b */ /* 0x000fe20003f4e000 */
[----:B---3--:R-:W-:Y:S01]  /*243e0*/  FFMA2 R6, R132.F32x2.HI_LO, UR4.F32, R0.F32 ;  /* 0x0000000484067c49 */ /* 0x008fe20009200000 */
[----:B------:R2:W3:Y:S01]  /*243f0*/  MUFU.EX2 R129, R5 ;  /* 0x0000000500817308 */ /* 0x0004e20000000800 */
[----:B----4-:R-:W-:Y:S01]  /*24400*/  @!P1 FMUL R127, R127, R127 ;  /* 0x0000007f7f7f9220 */ /* 0x010fe20000400000 */
[----:B------:R-:W-:Y:S01]  /*24410*/  @!P5 FMUL R2, R2, 0.5 ;  /* 0x3f0000000202d820 */ /* 0x000fe20000400000 */
[----:B------:R-:W-:-:S02]  /*24420*/  F2FP.BF16.F32.PACK_AB R41, R125, R124 ;  /* 0x0000007c7d29723e */ /* 0x000fc400000010ff */
[----:B------:R-:W-:Y:S01]  /*24430*/  FSETP.GEU.AND P1, PT, R6, -126, PT ;  /* 0xc2fc00000600780b */ /* 0x000fe20003f2e000 */
[----:B-1----:R-:W-:Y:S01]  /*24440*/  @!P0 FMUL R128, R128, R128 ;  /* 0x0000008080808220 */ /* 0x002fe20000400000 */
[----:B------:R-:W-:Y:S02]  /*24450*/  FSETP.GEU.AND P0, PT, R7, -126, PT ;  /* 0xc2fc00000700780b */ /* 0x000fe40003f0e000 */
[----:B------:R-:W-:Y:S01]  /*24460*/  @!P3 FMUL R8, R8, 0.5 ;  /* 0x3f0000000808b820 */ /* 0x000fe20000400000 */
[----:B------:R-:W-:Y:S01]  /*24470*/  @!P4 FMUL R3, R3, 0.5 ;  /* 0x3f0000000303c820 */ /* 0x000fe20000400000 */
[----:B------:R-:W-:Y:S01]  /*24480*/  @!P2 FMUL R9, R9, 0.5 ;  /* 0x3f0000000909a820 */ /* 0x000fe20000400000 */
[----:B------:R-:W1:Y:S01]  /*24490*/  MUFU.EX2 R130, R2 ;  /* 0x0000000200827308 */ /* 0x000e620000000800 */
[----:B------:R-:W-:Y:S01]  /*244a0*/  F2FP.BF16.F32.PACK_AB R42, R127, R126 ;  /* 0x0000007e7f2a723e */ /* 0x000fe200000010ff */
[----:B--2---:R-:W-:-:S04]  /*244b0*/  FFMA2 R4, R134.F32x2.HI_LO, UR4.F32, R0.F32 ;  /* 0x0000000486047c49 */ /* 0x004fc80009200000 */
[----:B------:R-:W-:Y:S02]  /*244c0*/  @!P1 FMUL R6, R6, 0.5 ;  /* 0x3f00000006069820 */ /* 0x000fe40000400000 */
[----:B------:R-:W2:Y:S01]  /*244d0*/  MUFU.EX2 R132, R8 ;  /* 0x0000000800847308 */ /* 0x000ea20000000800 */
[----:B------:R-:W-:Y:S01]  /*244e0*/  @!P0 FMUL R7, R7, 0.5 ;  /* 0x3f00000007078820 */ /* 0x000fe20000400000 */
[----:B---3--:R-:W-:Y:S01]  /*244f0*/  @!P6 FMUL R129, R129, R129 ;  /* 0x000000818181e220 */ /* 0x008fe20000400000 */
[----:B------:R-:W-:-:S04]  /*24500*/  FSETP.GEU.AND P6, PT, R4, -126, PT ;  /* 0xc2fc00000400780b */ /* 0x000fc80003fce000 */
[----:B------:R-:W-:Y:S01]  /*24510*/  F2FP.BF16.F32.PACK_AB R43, R129, R128 ;  /* 0x00000080812b723e */ /* 0x000fe200000010ff */
[----:B------:R3:W4:Y:S01]  /*24520*/  MUFU.EX2 R133, R9 ;  /* 0x0000000900857308 */ /* 0x0007220000000800 */
[----:B-1----:R-:W-:Y:S01]  /*24530*/  @!P5 FMUL R130, R130, R130 ;  /* 0x000000828282d220 */ /* 0x002fe20000400000 */
[----:B------:R-:W-:-:S06]  /*24540*/  FSETP.GEU.AND P5, PT, R5, -126, PT ;  /* 0xc2fc00000500780b */ /* 0x000fcc0003fae000 */
[----:B------:R1:W5:Y:S01]  /*24550*/  MUFU.EX2 R131, R3 ;  /* 0x0000000300837308 */ /* 0x0003620000000800 */
[----:B--2---:R-:W-:Y:S01]  /*24560*/  @!P3 FMUL R132, R132, R132 ;  /* 0x000000848484b220 */ /* 0x004fe20000400000 */
[----:B------:R-:W-:-:S05]  /*24570*/  @!P6 FMUL R4, R4, 0.5 ;  /* 0x3f0000000404e820 */ /* 0x000fca0000400000 */
[----:B------:R-:W-:Y:S01]  /*24580*/  @!P5 FMUL R5, R5, 0.5 ;  /* 0x3f0000000505d820 */ /* 0x000fe20000400000 */
[----:B------:R-:W2:Y:S01]  /*24590*/  MUFU.EX2 R134, R6 ;  /* 0x0000000600867308 */ /* 0x000ea20000000800 */
[----:B---3--:R-:W-:Y:S02]  /*245a0*/  FFMA2 R8, R152.F32x2.HI_LO, UR4.F32, R0.F32 ;  /* 0x0000000498087c49 */ /* 0x008fe40009200000 */
[----:B----4-:R-:W-:-:S03]  /*245b0*/  @!P2 FMUL R133, R133, R133 ;  /* 0x000000858585a220 */ /* 0x010fc60000400000 */
[----:B------:R-:W-:Y:S02]  /*245c0*/  FSETP.GEU.AND P2, PT, R8, -126, PT ;  /* 0xc2fc00000800780b */ /* 0x000fe40003f4e000 */
[----:B------:R3:W4:Y:S01]  /*245d0*/  MUFU.EX2 R135, R7 ;  /* 0x0000000700877308 */ /* 0x0007220000000800 */
[----:B-1----:R-:W-:Y:S01]  /*245e0*/  FFMA2 R2, R136.F32x2.HI_LO, UR4.F32, R0.F32 ;  /* 0x0000000488027c49 */ /* 0x002fe20009200000 */
[----:B------:R-:W-:Y:S01]  /*245f0*/  F2FP.BF16.F32.PACK_AB R45, R133, R132 ;  /* 0x00000084852d723e */ /* 0x000fe200000010ff */
[----:B-----5:R-:W-:-:S03]  /*24600*/  @!P4 FMUL R131, R131, R131 ;  /* 0x000000838383c220 */ /* 0x020fc60000400000 */
[----:B------:R-:W-:Y:S02]  /*24610*/  FSETP.GEU.AND P3, PT, R3, -126, PT ;  /* 0xc2fc00000300780b */ /* 0x000fe40003f6e000 */
[----:B------:R-:W-:Y:S01]  /*24620*/  FSETP.GEU.AND P4, PT, R2, -126, PT ;  /* 0xc2fc00000200780b */ /* 0x000fe20003f8e000 */
[----:B--2---:R-:W-:Y:S01]  /*24630*/  @!P1 FMUL R134, R134, R134 ;  /* 0x0000008686869220 */ /* 0x004fe20000400000 */
[----:B------:R-:W-:Y:S01]  /*24640*/  FSETP.GEU.AND P1, PT, R9, -126, PT ;  /* 0xc2fc00000900780b */ /* 0x000fe20003f2e000 */
[----:B------:R-:W-:Y:S01]  /*24650*/  @!P2 FMUL R8, R8, 0.5 ;  /* 0x3f0000000808a820 */ /* 0x000fe20000400000 */
[----:B------:R-:W1:Y:S01]  /*24660*/  MUFU.EX2 R136, R4 ;  /* 0x0000000400887308 */ /* 0x000e620000000800 */
[----:B------:R-:W-:Y:S01]  /*24670*/  F2FP.BF16.F32.PACK_AB R44, R131, R130 ;  /* 0x00000082832c723e */ /* 0x000fe200000010ff */
[----:B---3--:R-:W-:-:S05]  /*24680*/  FFMA2 R6, R140.F32x2.HI_LO, UR4.F32, R0.F32 ;  /* 0x000000048c067c49 */ /* 0x008fca0009200000 */
[----:B------:R-:W-:Y:S01]  /*24690*/  @!P3 FMUL R3, R3, 0.5 ;  /* 0x3f0000000303b820 */ /* 0x000fe20000400000 */
[----:B----4-:R-:W-:Y:S01]  /*246a0*/  @!P0 FMUL R135, R135, R135 ;  /* 0x0000008787878220 */ /* 0x010fe20000400000 */
[----:B------:R-:W2:Y:S01]  /*246b0*/  MUFU.EX2 R140, R8 ;  /* 0x00000008008c7308 */ /* 0x000ea20000000800 */
[----:B------:R-:W-:Y:S01]  /*246c0*/  FSETP.GEU.AND P0, PT, R6, -126, PT ;  /* 0xc2fc00000600780b */ /* 0x000fe20003f0e000 */
[----:B------:R-:W-:Y:S01]  /*246d0*/  @!P4 FMUL R2, R2, 0.5 ;  /* 0x3f0000000202c820 */ /* 0x000fe20000400000 */
[----:B------:R-:W-:Y:S01]  /*246e0*/  @!P1 FMUL R9, R9, 0.5 ;  /* 0x3f00000009099820 */ /* 0x000fe20000400000 */
[----:B------:R-:W-:-:S04]  /*246f0*/  F2FP.BF16.F32.PACK_AB R46, R135, R134 ;  /* 0x00000086872e723e */ /* 0x000fc800000010ff */
[----:B------:R-:W3:Y:S01]  /*24700*/  MUFU.EX2 R153, R3 ;  /* 0x0000000300997308 */ /* 0x000ee20000000800 */
[----:B-1----:R-:W-:Y:S01]  /*24710*/  @!P6 FMUL R136, R136, R136 ;  /* 0x000000888888e220 */ /* 0x002fe20000400000 */
[----:B------:R-:W-:-:S04]  /*24720*/  FSETP.GEU.AND P6, PT, R7, -126, PT ;  /* 0xc2fc00000700780b */ /* 0x000fc80003fce000 */
[----:B------:R-:W-:Y:S02]  /*24730*/  @!P0 FMUL R6, R6, 0.5 ;  /* 0x3f00000006068820 */ /* 0x000fe40000400000 */
[----:B------:R1:W4:Y:S01]  /*24740*/  MUFU.EX2 R152, R2 ;  /* 0x0000000200987308 */ /* 0x0003220000000800 */
[----:B--2---:R-:W-:-:S06]  /*24750*/  @!P2 FMUL R140, R140, R140 ;  /* 0x0000008c8c8ca220 */ /* 0x004fcc0000400000 */
[----:B------:R-:W-:Y:S01]  /*24760*/  @!P6 FMUL R7, R7, 0.5 ;  /* 0x3f0000000707e820 */ /* 0x000fe20000400000 */
[----:B------:R2:W5:Y:S01]  /*24770*/  MUFU.EX2 R137, R5 ;  /* 0x0000000500897308 */ /* 0x0005620000000800 */
[----:B---3--:R-:W-:-:S07]  /*24780*/  @!P3 FMUL R153, R153, R153 ;  /* 0x000000999999b220 */ /* 0x008fce0000400000 */
[----:B------:R-:W3:Y:S01]  /*24790*/  MUFU.EX2 R141, R9 ;  /* 0x00000009008d7308 */ /* 0x000ee20000000800 */
[----:B-1----:R-:W-:Y:S02]  /*247a0*/  FFMA2 R2, R144.F32x2.HI_LO, UR4.F32, R0.F32 ;  /* 0x0000000490027c49 */ /* 0x002fe40009200000 */
[----:B----4-:R-:W-:-:S03]  /*247b0*/  @!P4 FMUL R152, R152, R152 ;  /* 0x000000989898c220 */ /* 0x010fc60000400000 */
[----:B------:R-:W-:Y:S02]  /*247c0*/  FSETP.GEU.AND P3, PT, R2, -126, PT ;  /* 0xc2fc00000200780b */ /* 0x000fe40003f6e000 */
[----:B------:R-:W-:Y:S01]  /*247d0*/  FSETP.GEU.AND P2, PT, R3, -126, PT ;  /* 0xc2fc00000300780b */ /* 0x000fe20003f4e000 */
[----:B--2---:R-:W-:Y:S01]  /*247e0*/  FFMA2 R4, R154.F32x2.HI_LO, UR4.F32, R0.F32 ;  /* 0x000000049a047c49 */ /* 0x004fe20009200000 */
[----:B------:R-:W-:Y:S01]  /*247f0*/  ULOP3.LUT UR4, UR5, 0x8, URZ, 0x3c, !UPT ;  /* 0x0000000805047892 */ /* 0x000fe2000f8e3cff */
[----:B------:R-:W1:Y:S01]  /*24800*/  MUFU.EX2 R154, R6 ;  /* 0x00000006009a7308 */ /* 0x000e620000000800 */
[----:B-----5:R-:W-:Y:S01]  /*24810*/  @!P5 FMUL R137, R137, R137 ;  /* 0x000000898989d220 */ /* 0x020fe20000400000 */
[----:B------:R-:W-:Y:S02]  /*24820*/  F2FP.BF16.F32.PACK_AB R48, R153, R152 ;  /* 0x000000989930723e */ /* 0x000fe400000010ff */
[----:B------:R-:W-:Y:S01]  /*24830*/  FSETP.GEU.AND P5, PT, R4, -126, PT ;  /* 0xc2fc00000400780b */ /* 0x000fe20003fae000 */
[----:B---3--:R-:W-:Y:S01]  /*24840*/  @!P1 FMUL R141, R141, R141 ;  /* 0x0000008d8d8d9220 */ /* 0x008fe20000400000 */
[----:B------:R-:W-:-:S02]  /*24850*/  FSETP.GEU.AND P1, PT, R156, -126, PT ;  /* 0xc2fc00009c00780b */ /* 0x000fc40003f2e000 */
[----:B------:R-:W-:Y:S01]  /*24860*/  @!P3 FMUL R2, R2, 0.5 ;  /* 0x3f0000000202b820 */ /* 0x000fe20000400000 */
[----:B------:R-:W-:Y:S01]  /*24870*/  FSETP.GEU.AND P4, PT, R5, -126, PT ;  /* 0xc2fc00000500780b */ /* 0x000fe20003f8e000 */
[----:B------:R-:W-:Y:S01]  /*24880*/  @!P2 FMUL R3, R3, 0.5 ;  /* 0x3f0000000303a820 */ /* 0x000fe20000400000 */
[----:B------:R-:W2:Y:S01]  /*24890*/  MUFU.EX2 R155, R7 ;  /* 0x00000007009b7308 */ /* 0x000ea20000000800 */
[----:B------:R-:W-:Y:S02]  /*248a0*/  MOV R0, UR4 ;  /* 0x0000000400007c02 */ /* 0x000fe40008000f00 */
[----:B------:R-:W-:Y:S02]  /*248b0*/  F2FP.BF16.F32.PACK_AB R47, R137, R136 ;  /* 0x00000088892f723e */ /* 0x000fe400000010ff */
[----:B------:R3:W-:Y:S01]  /*248c0*/  SYNCS.ARRIVE.TRANS64.A1T0 RZ, [R0+UR6], RZ ;  /* 0x000000ff00ff79a7 */ /* 0x0007e20008100006 */
[----:B-1----:R-:W-:Y:S01]  /*248d0*/  @!P0 FMUL R154, R154, R154 ;  /* 0x0000009a9a9a8220 */ /* 0x002fe20000400000 */
[----:B------:R-:W-:Y:S01]  /*248e0*/  FSETP.GEU.AND P0, PT, R157, -126, PT ;  /* 0xc2fc00009d00780b */ /* 0x000fe20003f0e000 */
[----:B------:R-:W1:Y:S01]  /*248f0*/  MUFU.EX2 R10, R2 ;  /* 0x00000002000a7308 */ /* 0x000e620000000800 */
[----:B------:R-:W-:Y:S01]  /*24900*/  @!P1 FMUL R156, R156, 0.5 ;  /* 0x3f0000009c9c9820 */ /* 0x000fe20000400000 */
[----:B------:R-:W-:Y:S01]  /*24910*/  @!P5 FMUL R4, R4, 0.5 ;  /* 0x3f0000000404d820 */ /* 0x000fe20000400000 */
[----:B------:R-:W-:Y:S01]  /*24920*/  @!P4 FMUL R5, R5, 0.5 ;  /* 0x3f0000000505c820 */ /* 0x000fe20000400000 */
[----:B------:R-:W-:-:S04]  /*24930*/  F2FP.BF16.F32.PACK_AB R49, R141, R140 ;  /* 0x0000008c8d31723e */ /* 0x000fc800000010ff */
[----:B------:R-:W4:Y:S01]  /*24940*/  MUFU.EX2 R11, R3 ;  /* 0x00000003000b7308 */ /* 0x000f220000000800 */
[----:B--2---:R-:W-:-:S03]  /*24950*/  @!P6 FMUL R155, R155, R155 ;  /* 0x0000009b9b9be220 */ /* 0x004fc60000400000 */
[----:B------:R-:W-:Y:S02]  /*24960*/  @!P0 FMUL R157, R157, 0.5 ;  /* 0x3f0000009d9d8820 */ /* 0x000fe40000400000 */
[----:B------:R-:W-:Y:S02]  /*24970*/  F2FP.BF16.F32.PACK_AB R50, R155, R154 ;  /* 0x0000009a9b32723e */ /* 0x000fe400000010ff */
[----:B------:R-:W2:Y:S01]  /*24980*/  MUFU.EX2 R144, R4 ;  /* 0x0000000400907308 */ /* 0x000ea20000000800 */
[----:B-1----:R-:W-:Y:S01]  /*24990*/  @!P3 FMUL R10, R10, R10 ;  /* 0x0000000a0a0ab220 */ /* 0x002fe20000400000 */
[----:B------:R-:W-:-:S04]  /*249a0*/  MOV R2, UR7 ;  /* 0x0000000700027c02 */ /* 0x000fc80008000f00 */
[----:B------:R3:W-:Y:S01]  /*249b0*/  STL [R1+0x68], R10 ;  /* 0x0000680a01007387 */ /* 0x0007e20000100800 */
[----:B------:R-:W-:Y:S01]  /*249c0*/  LOP3.LUT P6, RZ, R2, 0x3, R24, 0x48, !PT ;  /* 0x0000000302ff7812 */ /* 0x000fe200078c4818 */
[----:B------:R-:W1:Y:S01]  /*249d0*/  MUFU.EX2 R145, R5 ;  /* 0x0000000500917308 */ /* 0x000e620000000800 */
[----:B----4-:R-:W-:Y:S01]  /*249e0*/  @!P2 FMUL R11, R11, R11 ;  /* 0x0000000b0b0ba220 */ /* 0x010fe20000400000 */
[----:B------:R-:W-:-:S04]  /*249f0*/  F2FP.BF16.F32.PACK_AB R24, R181, R180 ;  /* 0x000000b4b518723e */ /* 0x000fc800000010ff */
[----:B------:R3:W-:Y:S01]  /*24a00*/  STL [R1+0x6c], R11 ;  /* 0x00006c0b01007387 */ /* 0x0007e20000100800 */
[----:B------:R-:W-:Y:S01]  /*24a10*/  F2FP.BF16.F32.PACK_AB R52, R11, R10 ;  /* 0x0000000a0b34723e */ /* 0x000fe200000010ff */
[----:B------:R-:W4:Y:S01]  /*24a20*/  MUFU.EX2 R156, R156 ;  /* 0x0000009c009c7308 */ /* 0x000f220000000800 */
[----:B--2---:R-:W-:-:S07]  /*24a30*/  @!P5 FMUL R144, R144, R144 ;  /* 0x000000909090d220 */ /* 0x004fce0000400000 */
[----:B------:R-:W2:Y:S01]  /*24a40*/  MUFU.EX2 R157, R157 ;  /* 0x0000009d009d7308 */ /* 0x000ea20000000800 */
[----:B-1----:R-:W-:-:S05]  /*24a50*/  @!P4 FMUL R145, R145, R145 ;  /* 0x000000919191c220 */ /* 0x002fca0000400000 */
[----:B------:R-:W-:Y:S01]  /*24a60*/  F2FP.BF16.F32.PACK_AB R51, R145, R144 ;  /* 0x000000909133723e */ /* 0x000fe200000010ff */
[----:B----4-:R-:W-:Y:S01]  /*24a70*/  @!P1 FMUL R156, R156, R156 ;  /* 0x0000009c9c9c9220 */ /* 0x010fe20000400000 */
[----:B--2---:R-:W-:-:S05]  /*24a80*/  @!P0 FMUL R157, R157, R157 ;  /* 0x0000009d9d9d8220 */ /* 0x004fca0000400000 */
[----:B------:R-:W-:Y:S01]  /*24a90*/  F2FP.BF16.F32.PACK_AB R53, R157, R156 ;  /* 0x0000009c9d35723e */ /* 0x000fe200000010ff */
[----:B---3--:R-:W-:Y:S06]  /*24aa0*/  @!P6 BRA `(.L_x_339) ;  /* 0x000000000040e947 */ /* 0x008fec0003800000 */
        /* <DEDUP_REMOVED lines=16> */
.L_x_339:
[----:B------:R-:W-:Y:S05]  /*24bb0*/  WARPSYNC.ALL ;  /* 0x0000000000007948 */ /* 0x000fea0003800000 */
[----:B------:R1:W-:Y:S01]  /*24bc0*/  STTM.x32 tmem[UR37], R56 ;  /* 0x00000038000079ed */ /* 0x0003e200082c0025 */
[----:B------:R-:W2:Y:S01]  /*24bd0*/  LDCU UR4, c[0x0][0x704] ;  /* 0x0000e080ff0477ac */ /* 0x000ea20008000800 */
[----:B-1----:R-:W3:Y:S01]  /*24be0*/  LDL R87, [R1+0x74] ;  /* 0x0000740001577983 */ /* 0x002ee20000100800 */
[----:B------:R-:W1:Y:S02]  /*24bf0*/  S2R R2, SR_TID.X ;  /* 0x0000000000027919 */ /* 0x000e640000002100 */
[----:B-1----:R-:W-:-:S02]  /*24c00*/  SHF.R.U32.HI R60, RZ, 0x5, R2 ;  /* 0x00000005ff3c7819 */ /* 0x002fc40000011602 */
[----:B---3--:R-:W-:-:S04]  /*24c10*/  FSETP.NEU.AND P0, PT, R87, -INF , PT ;  /* 0xff8000005700780b */ /* 0x008fc80003f0d000 */
[----:B------:R-:W-:-:S05]  /*24c20*/  FSEL R0, R87, RZ, P0 ;  /* 0x000000ff57007208 */ /* 0x000fca0000000000 */
[----:B--2---:R-:W-:-:S04]  /*24c30*/  FMUL R0, R0, -UR4 ;  /* 0x8000000400007c20 */ /* 0x004fc80008400000 */
[--C-:B------:R-:W-:Y:S02]  /*24c40*/  FFMA2 R148, R148.F32x2.HI_LO, UR4.F32, R0.reuse.F32 ;  /* 0x0000000494947c49 */ /* 0x100fe40009200000 */
[----:B------:R-:W-:Y:S01]  /*24c50*/  FFMA2 R150, R150.F32x2.HI_LO, UR4.F32, R0.F32 ;  /* 0x0000000496967c49 */ /* 0x000fe20009200000 */
[----:B------:R-:W-:Y:S02]  /*24c60*/  UIADD3 UR4, UPT, UPT, UR37, 0x20, URZ ;  /* 0x0000002025047890 */ /* 0x000fe4000fffe0ff */
[----:B------:R-:W-:Y:S02]  /*24c70*/  FSETP.GEU.AND P4, PT, R148, -126, PT ;  /* 0xc2fc00009400780b */ /* 0x000fe40003f8e000 */
[----:B------:R-:W-:Y:S01]  /*24c80*/  FSETP.GEU.AND P3, PT, R149, -126, PT ;  /* 0xc2fc00009500780b */ /* 0x000fe20003f6e000 */
[----:B------:R-:W-:Y:S01]  /*24c90*/  USHF.R.U32.HI UR4, URZ, 0x15, UR4 ;  /* 0x00000015ff047899 */ /* 0x000fe20008011604 */
[----:B------:R-:W-:Y:S02]  /*24ca0*/  FSETP.GEU.AND P2, PT, R150, -126, PT ;  /* 0xc2fc00009600780b */ /* 0x000fe40003f4e000 */
[----:B------:R-:W-:-:S03]  /*24cb0*/  FSETP.GEU.AND P1, PT, R151, -126, PT ;  /* 0xc2fc00009700780b */ /* 0x000fc60003f2e000 */
[----:B------:R-:W-:-:S04]  /*24cc0*/  MOV R3, UR4 ;  /* 0x0000000400037c02 */ /* 0x000fc80008000f00 */
[----:B------:R-:W-:Y:S01]  /*24cd0*/  @!P4 FMUL R148, R148, 0.5 ;  /* 0x3f0000009494c820 */ /* 0x000fe20000400000 */
[----:B------:R-:W-:Y:S01]  /*24ce0*/  LOP3.LUT P0, RZ, R3, 0x3, R60, 0x48, !PT ;  /* 0x0000000303ff7812 */ /* 0x000fe2000780483c */
[----:B------:R-:W-:Y:S02]  /*24cf0*/  @!P3 FMUL R149, R149, 0.5 ;  /* 0x3f0000009595b820 */ /* 0x000fe40000400000 */
[----:B------:R-:W-:Y:S01]  /*24d00*/  @!P2 FMUL R150, R150, 0.5 ;  /* 0x3f0000009696a820 */ /* 0x000fe20000400000 */
[----:B------:R-:W1:Y:S01]  /*24d10*/  MUFU.EX2 R58, R148 ;  /* 0x00000094003a7308 */ /* 0x000e620000000800 */
[----:B------:R-:W-:-:S07]  /*24d20*/  @!P1 FMUL R151, R151, 0.5 ;  /* 0x3f00000097979820 */ /* 0x000fce0000400000 */
[----:B------:R-:W2:Y:S08]  /*24d30*/  MUFU.EX2 R59, R149 ;  /* 0x00000095003b7308 */ /* 0x000eb00000000800 */
[----:B------:R-:W3:Y:S01]  /*24d40*/  MUFU.EX2 R56, R150 ;  /* 0x0000009600387308 */ /* 0x000ee20000000800 */
[----:B-1----:R-:W-:-:S07]  /*24d50*/  @!P4 FMUL R58, R58, R58 ;  /* 0x0000003a3a3ac220 */ /* 0x002fce0000400000 */
[----:B------:R-:W1:Y:S01]  /*24d60*/  MUFU.EX2 R57, R151 ;  /* 0x0000009700397308 */ /* 0x000e620000000800 */
[----:B--2---:R-:W-:-:S05]  /*24d70*/  @!P3 FMUL R59, R59, R59 ;  /* 0x0000003b3b3bb220 */ /* 0x004fca0000400000 */
[----:B------:R-:W-:Y:S01]  /*24d80*/  F2FP.BF16.F32.PACK_AB R54, R59, R58 ;  /* 0x0000003a3b36723e */ /* 0x000fe200000010ff */
[----:B---3--:R-:W-:Y:S01]  /*24d90*/  @!P2 FMUL R56, R56, R56 ;  /* 0x000000383838a220 */ /* 0x008fe20000400000 */
[----:B-1----:R-:W-:-:S05]  /*24da0*/  @!P1 FMUL R57, R57, R57 ;  /* 0x0000003939399220 */ /* 0x002fca0000400000 */
        /* <DEDUP_REMOVED lines=18> */
.L_x_340:
        /* <DEDUP_REMOVED lines=10> */
.L_x_341:
[----:B------:R-:W3:Y:S01]  /*24f70*/  S2UR UR5, SR_CgaCtaId ;  /* 0x00000000000579c3 */ /* 0x000ee20000008800 */
[----:B------:R-:W-:Y:S01]  /*24f80*/  UISETP.NE.AND UP0, UPT, UR40, URZ, UPT ;  /* 0x000000ff2800728c */ /* 0x000fe2000bf05270 */
[----:B------:R-:W-:Y:S02]  /*24f90*/  UMOV UR4, 0x400 ;  /* 0x0000040000047882 */ /* 0x000fe40000000000 */
[----:B---3--:R-:W-:-:S04]  /*24fa0*/  ULEA UR5, UR5, UR4, 0x18 ;  /* 0x0000000405057291 */ /* 0x008fc8000f8ec0ff */
[----:B------:R-:W-:-:S04]  /*24fb0*/  UIADD3 UR4, UPT, UPT, UR5, 0x50068, URZ ;  /* 0x0005006805047890 */ /* 0x000fc8000fffe0ff */
[----:B------:R-:W-:Y:S02]  /*24fc0*/  @UP0 UIADD3 UR4, UPT, UPT, UR5, 0x50058, URZ ;  /* 0x0005005805040890 */ /* 0x000fe4000fffe0ff */
[----:B------:R-:W-:Y:S02]  /*24fd0*/  UISETP.NE.AND UP0, UPT, UR47, URZ, UPT ;  /* 0x000000ff2f00728c */ /* 0x000fe4000bf05270 */
[----:B------:R-:W-:-:S09]  /*24fe0*/  UPRMT UR4, UR38, 0x654, UR4 ;  /* 0x0000065426047896 */ /* 0x000fd20008000004 */
[----:B--2---:R-:W-:Y:S01]  /*24ff0*/  SYNCS.ARRIVE.TRANS64.RED.A1T0 RZ, [UR4], RZ ;  /* 0x000000ffffff79a7 */ /* 0x004fe20008100404 */
[----:B------:R-:W-:Y:S05]  /*25000*/  BRA.U UP0, `(.L_x_342) ;  /* 0x0000000100047547 */ /* 0x000fea000b800000 */
[----:B------:R-:W-:Y:S05]  /*25010*/  BPT.TRAP 0x1 ;  /* 0x000000040000795c */ /* 0x000fea0000300000 */
.L_x_342:
[----:B------:R-:W-:Y:S01]  /*25020*/  UISETP.NE.AND UP0, UPT, UR40, URZ, UPT ;  /* 0x000000ff2800728c */ /* 0x000fe2000bf05270 */
[----:B------:R-:W-:Y:S01]  /*25030*/  FADD2 R22, R22.F32x2.HI_LO, RZ.F32 ;  /* 0x000000ff1616724b */ /* 0x000fe20000200000 */
[----:B------:R-:W-:Y:S01]  /*25040*/  FSETP.NEU.AND P0, PT, R87, -INF , PT ;  /* 0xff8000005700780b */ /* 0x000fe20003f0d000 */
[----:B------:R-:W-:Y:S01]  /*25050*/  FADD2 R88, R88.F32x2.HI_LO, RZ.F32 ;  /* 0x000000ff5858724b */ /* 0x000fe20000200000 */
[----:B------:R-:W-:Y:S01]  /*25060*/  USEL UR4, UR46, UR45, UP0 ;  /* 0x0000002d2e047287 */ /* 0x000fe20008000000 */
[----:B------:R-:W-:Y:S01]  /*25070*/  FADD2 R22, R22.F32x2.HI_LO, R94.F32x2.HI_LO ;  /* 0x0000005e1616724b */ /* 0x000fe20000000000 */
[----:B------:R-:W-:Y:S01]  /*25080*/  FSEL R4, R87, RZ, P0 ;  /* 0x000000ff57047208 */ /* 0x000fe20000000000 */
[----:B------:R-:W-:Y:S01]  /*25090*/  FADD2 R90, R90.F32x2.HI_LO, RZ.F32 ;  /* 0x000000ff5a5a724b */ /* 0x000fe20000200000 */
[----:B------:R-:W-:Y:S01]  /*250a0*/  ULOP3.LUT UR36, UR4, 0x1, URZ, 0x3c, !UPT ;  /* 0x0000000104247892 */ /* 0x000fe2000f8e3cff */
[----:B------:R-:W-:Y:S01]  /*250b0*/  FADD2 R88, R88.F32x2.HI_LO, R96.F32x2.HI_LO ;  /* 0x000000605858724b */ /* 0x000fe20000000000 */
[----:B------:R-:W-:Y:S01]  /*250c0*/  UIADD3 UR4, UPT, UPT, UR5, 0x50088, URZ ;  /* 0x0005008805047890 */ /* 0x000fe2000fffe0ff */
[----:B------:R-:W-:Y:S01]  /*250d0*/  FADD2 R90, R90.F32x2.HI_LO, R98.F32x2.HI_LO ;  /* 0x000000625a5a724b */ /* 0x000fe20000000000 */
[----:B------:R-:W-:Y:S01]  /*250e0*/  @UP0 UIADD3 UR4, UPT, UPT, UR5, 0x50078, URZ ;  /* 0x0005007805040890 */ /* 0x000fe2000fffe0ff */
[----:B------:R-:W-:Y:S01]  /*250f0*/  FADD2 R22, R22.F32x2.HI_LO, R102.F32x2.HI_LO ;  /* 0x000000661616724b */ /* 0x000fe20000000000 */
[----:B------:R-:W-:Y:S01]  /*25100*/  MOV R0, UR36 ;  /* 0x0000002400007c02 */ /* 0x000fe20008000f00 */
[----:B------:R-:W-:Y:S01]  /*25110*/  FADD2 R88, R88.F32x2.HI_LO, R104.F32x2.HI_LO ;  /* 0x000000685858724b */ /* 0x000fe20000000000 */
[----:B------:R-:W-:Y:S01]  /*25120*/  FSETP.NEU.AND P0, PT, R17, R4, PT ;  /* 0x000000041100720b */ /* 0x000fe20003f0d000 */
[----:B------:R-:W-:Y:S01]  /*25130*/  FADD2 R90, R90.F32x2.HI_LO, R106.F32x2.HI_LO ;  /* 0x0000006a5a5a724b */ /* 0x000fe20000000000 */
[----:B------:R-:W-:Y:S01]  /*25140*/  SHF.L.U32 R0, R0, 0x1f, RZ ;  /* 0x0000001f00007819 */ /* 0x000fe200000006ff */
[----:B------:R-:W-:-:S02]  /*25150*/  FADD2 R22, R22.F32x2.HI_LO, R110.F32x2.HI_LO ;  /* 0x0000006e1616724b */ /* 0x000fc40000000000 */
[----:B------:R-:W-:Y:S01]  /*25160*/  FADD2 R88, R88.F32x2.HI_LO, R112.F32x2.HI_LO ;  /* 0x000000705858724b */ /* 0x000fe20000000000 */
[----:B------:R-:W2:Y:S01]  /*25170*/  SYNCS.PHASECHK.TRANS64.TRYWAIT P2, [UR4], R0 ;  /* 0x00000000ff0075a7 */ /* 0x000ea20008041104 */
[----:B------:R-:W-:Y:S02]  /*25180*/  FADD2 R90, R90.F32x2.HI_LO, R114.F32x2.HI_LO ;  /* 0x000000725a5a724b */ /* 0x000fe40000000000 */
[----:B------:R-:W-:Y:S02]  /*25190*/  FADD2 R22, R22.F32x2.HI_LO, R118.F32x2.HI_LO ;  /* 0x000000761616724b */ /* 0x000fe40000000000 */
[----:B------:R-:W-:Y:S02]  /*251a0*/  FADD2 R88, R88.F32x2.HI_LO, R138.F32x2.HI_LO ;  /* 0x0000008a5858724b */ /* 0x000fe40000000000 */
[----:B------:R-:W-:Y:S02]  /*251b0*/  FADD2 R90, R90.F32x2.HI_LO, R142.F32x2.HI_LO ;  /* 0x0000008e5a5a724b */ /* 0x000fe40000000000 */
[----:B------:R-:W-:Y:S01]  /*251c0*/  FADD2 R22, R22.F32x2.HI_LO, R158.F32x2.HI_LO ;  /* 0x0000009e1616724b */ /* 0x000fe20000000000 */
[----:B--2---:R-:W-:Y:S06]  /*251d0*/  @!P2 BRA `(.L_x_343) ;  /* 0x0000006c0088a947 */ /* 0x004fec0003800000 */
.L_x_483:
[----:B------:R-:W-:Y:S01]  /*251e0*/  BSSY.RECONVERGENT B0, `(.L_x_344) ;  /* 0x000000b000007945 */ /* 0x000fe20003800200 */
[----:B--2---:R-:W-:-:S03]  /*251f0*/  MOV R3, 0x3f000000 ;  /* 0x3f00000000037802 */ /* 0x004fc60000000f00 */
[----:B------:R-:W-:Y:S05]  /*25200*/  @!P0 BRA `(.L_x_345) ;  /* 0x0000000000208947 */ /* 0x000fea0003800000 */
[----:B------:R-:W2:Y:S01]  /*25210*/  LDCU UR4, c[0x0][0x704] ;  /* 0x0000e080ff0477ac */ /* 0x000ea20008000800 */
[----:B------:R-:W-:-:S04]  /*25220*/  FADD R0, -R4, R17 ;  /* 0x0000001104007221 */ /* 0x000fc80000000100 */
[----:B--2---:R-:W-:-:S05]  /*25230*/  FMUL R0, R0, UR4 ;  /* 0x0000000400007c20 */ /* 0x004fca0008400000 */
[----:B------:R-:W-:-:S13]  /*25240*/  FSETP.GEU.AND P0, PT, R0, -126, PT ;  /* 0xc2fc00000000780b */ /* 0x000fda0003f0e000 */
[----:B------:R-:W-:-:S04]  /*25250*/  @!P0 FMUL R0, R0, 0.5 ;  /* 0x3f00000000008820 */ /* 0x000fc80000400000 */
[----:B------:R-:W2:Y:S02]  /*25260*/  MUFU.EX2 R3, R0 ;  /* 0x0000000000037308 */ /* 0x000ea40000000800 */
[----:B--2---:R-:W-:-:S04]  /*25270*/  @!P0 FMUL R3, R3, R3 ;  /* 0x0000000303038220 */ /* 0x004fc80000400000 */
[----:B------:R-:W-:Y:S02]  /*25280*/  FMUL R3, R3, 0.5 ;  /* 0x3f00000003037820 */ /* 0x000fe40000400000 */
.L_x_345:
[----:B------:R-:W-:Y:S05]  /*25290*/  BSYNC.RECONVERGENT B0 ;  /* 0x0000000000007941 */ /* 0x000fea0003800200 */
.L_x_344:
[----:B------:R-:W2:Y:S04]  /*252a0*/  LDL.LU.64 R4, [R1+0x18] ;  /* 0x0000180001047983 */ /* 0x000ea80000300a00 */
[----:B-1----:R-:W3:Y:S04]  /*252b0*/  LDL.LU.64 R28, [R1+0x20] ;  /* 0x00002000011c7983 */ /* 0x002ee80000300a00 */
[----:B------:R-:W4:Y:S04]  /*252c0*/  LDL.LU.64 R26, [R1+0x28] ;  /* 0x00002800011a7983 */ /* 0x000f280000300a00 */
[----:B------:R-:W5:Y:S04]  /*252d0*/  LDL.LU.64 R24, [R1+0x38] ;  /* 0x0000380001187983 */ /* 0x000f680000300a00 */
[----:B------:R-:W5:Y:S04]  /*252e0*/  LDL.LU.64 R20, [R1+0x40] ;  /* 0x0000400001147983 */ /* 0x000f680000300a00 */
[----:B------:R-:W5:Y:S04]  /*252f0*/  LDL.LU.64 R14, [R1+0x48] ;  /* 0x00004800010e7983 */ /* 0x000f680000300a00 */
[----:B------:R-:W5:Y:S01]  /*25300*/  LDL.LU.64 R8, [R1+0x30] ;  /* 0x0000300001087983 */ /* 0x000f620000300a00 */
[----:B------:R-:W-:-:S03]  /*25310*/  FADD2 R22, R22.F32x2.HI_LO, R166.F32x2.HI_LO ;  /* 0x000000a61616724b */ /* 0x000fc60000000000 */
[----:B------:R-:W5:Y:S04]  /*25320*/  LDL.LU.64 R12, [R1+0x58] ;  /* 0x00005800010c7983 */ /* 0x000f680000300a00 */
[----:B------:R-:W5:Y:S04]  /*25330*/  LDL.LU.64 R10, [R1+0x60] ;  /* 0x00006000010a7983 */ /* 0x000f680000300a00 */
[----:B------:R-:W5:Y:S01]  /*25340*/  LDL.LU.64 R6, [R1+0x50] ;  /* 0x0000500001067983 */ /* 0x000f620000300a00 */
[----:B------:R-:W-:-:S04]  /*25350*/  FADD2 R22, R22.F32x2.HI_LO, R174.F32x2.HI_LO ;  /* 0x000000ae1616724b */ /* 0x000fc80000000000 */
[----:B------:R-:W-:Y:S02]  /*25360*/  FADD2 R22, R22.F32x2.HI_LO, R182.F32x2.HI_LO ;  /* 0x000000b61616724b */ /* 0x000fe40000000000 */
[----:B------:R-:W-:-:S04]  /*25370*/  FMUL R16, R3, R16 ;  /* 0x0000001003107220 */ /* 0x000fc80000400000 */
[----:B------:R-:W-:-:S04]  /*25380*/  FADD2 R18, R16.F32, R18.F32x2.HI_LO ;  /* 0x000000121012724b */ /* 0x000fc80000040000 */
[----:B------:R-:W-:Y:S02]  /*25390*/  FADD2 R18, R18.F32x2.HI_LO, R92.F32x2.HI_LO ;  /* 0x0000005c1212724b */ /* 0x000fe40000000000 */
[----:B--2---:R-:W-:Y:S02]  /*253a0*/  FADD2 R22, R22.F32x2.HI_LO, R4.F32x2.HI_LO ;  /* 0x000000041616724b */ /* 0x004fe40000000000 */
[----:B------:R-:W2:Y:S01]  /*253b0*/  LDL.LU.64 R4, [R1+0x68] ;  /* 0x0000680001047983 */ /* 0x000ea20000300a00 */
        /* <DEDUP_REMOVED lines=15> */
[----:B---3--:R-:W-:Y:S02]  /*254b0*/  FADD2 R88, R88.F32x2.HI_LO, R28.F32x2.HI_LO ;  /* 0x0000001c5858724b */ /* 0x008fe40000000000 */
[----:B----4-:R-:W-:Y:S02]  /*254c0*/  FADD2 R90, R90.F32x2.HI_LO, R26.F32x2.HI_LO ;  /* 0x0000001a5a5a724b */ /* 0x010fe40000000000 */
[----:B------:R-:W-:Y:S02]  /*254d0*/  FADD2 R18, R18.F32x2.HI_LO, R188.F32x2.HI_LO ;  /* 0x000000bc1212724b */ /* 0x000fe40000000000 */
[----:B-----5:R-:W-:Y:S02]  /*254e0*/  FADD2 R22, R22.F32x2.HI_LO, R24.F32x2.HI_LO ;  /* 0x000000181616724b */ /* 0x020fe40000000000 */
        /* <DEDUP_REMOVED lines=22> */
[----:B------:R-:W-:Y:S02]  /*25650*/  FADD2 R88, R88.F32x2.HI_LO, R90.F32x2.HI_LO ;  /* 0x0000005a5858724b */ /* 0x000fe40000000000 */
[----:B--2---:R-:W-:-:S04]  /*25660*/  FADD2 R18, R18.F32x2.HI_LO, R4.F32x2.HI_LO ;  /* 0x000000041212724b */ /* 0x004fc80000000000 */
[----:B------:R-:W-:-:S04]  /*25670*/  FADD2 R18, R18.F32x2.HI_LO, R22.F32x2.HI_LO ;  /* 0x000000161212724b */ /* 0x000fc80000000000 */
[----:B------:R-:W-:-:S04]  /*25680*/  FADD2 R18, R18.F32x2.HI_LO, R88.F32x2.HI_LO ;  /* 0x000000581212724b */ /* 0x000fc80000000000 */
[----:B------:R-:W-:-:S05]  /*25690*/  FADD R0, R18, R19 ;  /* 0x0000001312007221 */ /* 0x000fca0000000000 */
[----:B------:R1:W-:Y:S01]  /*256a0*/  STL [R1+0x70], R0 ;  /* 0x0000700001007387 */ /* 0x0003e20000100800 */
[----:B------:R-:W-:Y:S05]  /*256b0*/  @P1 BRA `(.L_x_346) ;  /* 0x0000000000041947 */ /* 0x000fea0003800000 */
[----:B------:R-:W-:Y:S05]  /*256c0*/  BPT.TRAP 0x1 ;  /* 0x000000040000795c */ /* 0x000fea0000300000 */
.L_x_346:
[----:B------:R-:W-:Y:S01]  /*256d0*/  UISETP.NE.AND UP0, UPT, UR40, URZ, UPT ;  /* 0x000000ff2800728c */ /* 0x000fe2000bf05270 */
[----:B------:R-:W-:Y:S01]  /*256e0*/  IMAD.U32 R2, R2, 0x10000, RZ ;  /* 0x0001000002027824 */ /* 0x000fe200078e00ff */
[----:B------:R-:W-:Y:S01]  /*256f0*/  ULOP3.LUT UR6, UR42, 0x1, URZ, 0x3c, !UPT ;  /* 0x000000012a067892 */ /* 0x000fe2000f8e3cff */
[----:B------:R-:W-:Y:S01]  /*25700*/  LOP3.LUT R60, R60, 0x3, RZ, 0xc0, !PT ;  /* 0x000000033c3c7812 */ /* 0x000fe200078ec0ff */
[----:B------:R-:W-:Y:S02]  /*25710*/  UIADD3 UR4, UPT, UPT, UR5, 0x50060, URZ ;  /* 0x0005006005047890 */ /* 0x000fe4000fffe0ff */
[----:B------:R-:W-:Y:S02]  /*25720*/  LOP3.LUT R2, R2, 0x600000, RZ, 0xc0, !PT ;  /* 0x0060000002027812 */ /* 0x000fe400078ec0ff */
[----:B-1----:R-:W-:Y:S02]  /*25730*/  IMAD.U32 R0, RZ, RZ, UR6 ;  /* 0x00000006ff007e24 */ /* 0x002fe4000f8e00ff */
[----:B------:R-:W-:Y:S01]  /*25740*/  SHF.R.U32.HI R3, RZ, 0x15, R2 ;  /* 0x00000015ff037819 */ /* 0x000fe20000011602 */
[----:B------:R-:W-:-:S02]  /*25750*/  @UP0 UIADD3 UR4, UPT, UPT, UR5, 0x50050, URZ ;  /* 0x0005005005040890 */ /* 0x000fc4000fffe0ff */
[----:B------:R-:W-:Y:S01]  /*25760*/  SHF.L.U32 R0, R0, 0x1f, RZ ;  /* 0x0000001f00007819 */ /* 0x000fe200000006ff */
[----:B------:R-:W-:Y:S01]  /*25770*/  USEL UR5, URZ, 0x80, UP0 ;  /* 0x00000080ff057887 */ /* 0x000fe20008000000 */
[----:B------:R-:W-:-:S05]  /*25780*/  ISETP.NE.AND P0, PT, R60, R3, PT ;  /* 0x000000033c00720c */ /* 0x000fca0003f05270 */
[----:B------:R-:W1:Y:S01]  /*25790*/  SYNCS.PHASECHK.TRANS64.TRYWAIT P1, [UR4], R0 ;  /* 0x00000000ff0075a7 */ /* 0x000e620008021104 */
[----:B------:R-:W-:Y:S01]  /*257a0*/  LOP3.LUT R2, R2, UR5, RZ, 0xfc, !PT ;  /* 0x0000000502027c12 */ /* 0x000fe2000f8efcff */
[----:B-1----:R-:W-:Y:S06]  /*257b0*/  @!P1 BRA `(.L_x_347) ;  /* 0x0000006800289947 */ /* 0x002fec0003800000 */
.L_x_485:
        /* <DEDUP_REMOVED lines=17> */
.L_x_348:
[----:B------:R-:W-:Y:S05]  /*258d0*/  WARPSYNC.ALL ;  /* 0x0000000000007948 */ /* 0x000fea0003800000 */
[----:B------:R-:W2:Y:S01]  /*258e0*/  LDL.LU.64 R16, [R1+0x70] ;  /* 0x0000700001107983 */ /* 0x000ea20000300a00 */
[----:B------:R-:W-:Y:S01]  /*258f0*/  R2UR UR4, R2 ;  /* 0x00000000020472ca */ /* 0x000fe200000e0000 */
[----:B------:R-:W-:-:S04]  /*25900*/  UISETP.NE.AND UP0, UPT, UR40, URZ, UPT ;  /* 0x000000ff2800728c */ /* 0x000fc8000bf05270 */
[----:B------:R-:W-:Y:S02]  /*25910*/  USEL UR45, UR45, UR36, UP0 ;  /* 0x000000242d2d7287 */ /* 0x000fe40008000000 */
[----:B------:R-:W-:-:S06]  /*25920*/  USEL UR46, UR36, UR46, UP0 ;  /* 0x0000002e242e7287 */ /* 0x000fcc0008000000 */
[----:B--2---:R3:W-:Y:S06]  /*25930*/  STTM.x2 tmem[UR4], R16 ;  /* 0x00000010000079ed */ /* 0x0047ec00080c0004 */
.L_x_329:
[----:B------:R-:W-:-:S09]  /*25940*/  UISETP.NE.AND UP0, UPT, UR47, URZ, UPT ;  /* 0x000000ff2f00728c */ /* 0x000fd2000bf05270 */
[----:B------:R-:W-:Y:S05]  /*25950*/  BRA.U UP0, `(.L_x_349) ;  /* 0x0000000100047547 */ /* 0x000fea000b800000 */
[----:B------:R-:W-:Y:S05]  /*25960*/  BPT.TRAP 0x1 ;  /* 0x000000040000795c */ /* 0x000fea0000300000 */
.L_x_349:
[----:B------:R-:W4:Y:S01]  /*25970*/  S2UR UR7, SR_CgaCtaId ;  /* 0x00000000000779c3 */ /* 0x000f220000008800 */
[----:B------:R-:W-:Y:S01]  /*25980*/  UISETP.NE.AND UP1, UPT, UR40, URZ, UPT ;  /* 0x000000ff2800728c */ /* 0x000fe2000bf25270 */
[----:B------:R-:W-:Y:S02]  /*25990*/  UMOV UR5, 0x400 ;  /* 0x0000040000057882 */ /* 0x000fe40000000000 */
[----:B----4-:R-:W-:-:S04]  /*259a0*/  ULEA UR5, UR7, UR5, 0x18 ;  /* 0x0000000507057291 */ /* 0x010fc8000f8ec0ff */
[----:B------:R-:W-:-:S04]  /*259b0*/  UIADD3 UR4, UPT, UPT, UR5, 0x50080, URZ ;  /* 0x0005008005047890 */ /* 0x000fc8000fffe0ff */
[----:B------:R-:W-:-:S09]  /*259c0*/  @UP1 UIADD3 UR4, UPT, UPT, UR5, 0x50070, URZ ;  /* 0x0005007005041890 */ /* 0x000fd2000fffe0ff */
[----:B------:R-:W-:Y:S01]  /*259d0*/  SYNCS.ARRIVE.TRANS64.A1T0 RZ, [UR4], RZ ;  /* 0x000000ffffff79a7 */ /* 0x000fe20008100004 */
[----:B------:R-:W-:Y:S01]  /*259e0*/  USEL UR4, UR46, UR45, UP1 ;  /* 0x0000002d2e047287 */ /* 0x000fe20008800000 */
[----:B------:R-:W-:Y:S11]  /*259f0*/  BRA.U UP0, `(.L_x_350) ;  /* 0x0000000100047547 */ /* 0x000ff6000b800000 */
[----:B------:R-:W-:Y:S05]  /*25a00*/  BPT.TRAP 0x1 ;  /* 0x000000040000795c */ /* 0x000fea0000300000 */
.L_x_350:
[----:B------:R-:W-:Y:S02]  /*25a10*/  UISETP.NE.AND UP0, UPT, UR40, URZ, UPT ;  /* 0x000000ff2800728c */ /* 0x000fe4000bf05270 */
[----:B------:R-:W-:Y:S02]  /*25a20*/  ULOP3.LUT UR6, UR4, 0x1, URZ, 0x3c, !UPT ;  /* 0x0000000104067892 */ /* 0x000fe4000f8e3cff */
[----:B------:R-:W-:-:S04]  /*25a30*/  UIADD3 UR4, UPT, UPT, UR5, 0x50088, URZ ;  /* 0x0005008805047890 */ /* 0x000fc8000fffe0ff */
[----:B-1----:R-:W-:-:S03]  /*25a40*/  MOV R3, UR6 ;  /* 0x0000000600037c02 */ /* 0x002fc60008000f00 */
[----:B------:R-:W-:Y:S01]  /*25a50*/  @UP0 UIADD3 UR4, UPT, UPT, UR5, 0x50078, URZ ;  /* 0x0005007805040890 */ /* 0x000fe2000fffe0ff */
[----:B------:R-:W-:-:S08]  /*25a60*/  SHF.L.U32 R3, R3, 0x1f, RZ ;  /* 0x0000001f03037819 */ /* 0x000fd000000006ff */
[----:B------:R-:W1:Y:S02]  /*25a70*/  SYNCS.PHASECHK.TRANS64.TRYWAIT P0, [UR4], R3 ;  /* 0x00000003ff0075a7 */ /* 0x000e640008001104 */
[----:B-1----:R-:W-:Y:S05]  /*25a80*/  @!P0 BRA `(.L_x_351) ;  /* 0x00000064008c8947 */ /* 0x002fea0003800000 */
.L_x_487:
[----:B------:R-:W-:-:S04]  /*25a90*/  UISETP.NE.AND UP0, UPT, UR40, URZ, UPT ;  /* 0x000000ff2800728c */ /* 0x000fc8000bf05270 */
[----:B------:R-:W-:-:S04]  /*25aa0*/  USEL UR4, UR48, UR54, UP0 ;  /* 0x0000003630047287 */ /* 0x000fc80008000000 */
[----:B------:R-:W-:-:S09]  /*25ab0*/  UISETP.GT.U32.AND UP0, UPT, UR4, 0x1, UPT ;  /* 0x000000010400788c */ /* 0x000fd2000bf04070 */
[----:B------:R-:W-:Y:S05]  /*25ac0*/  BRA.U UP0, `(.L_x_352) ;  /* 0x0000000100087547 */ /* 0x000fea000b800000 */
[----:B------:R-:W-:Y:S05]  /*25ad0*/  BPT.TRAP 0x1 ;  /* 0x000000040000795c */ /* 0x000fea0000300000 */
[----:B------:R-:W-:Y:S05]  /*25ae0*/  BPT.TRAP 0x1 ;  /* 0x000000040000795c */ /* 0x000fea0000300000 */
.L_x_352:
[----:B------:R-:W-:Y:S02]  /*25af0*/  UISETP.NE.AND UP0, UPT, UR40, URZ, UPT ;  /* 0x000000ff2800728c */ /* 0x000fe4000bf05270 */
[----:B------:R-:W-:-:S09]  /*25b00*/  UIADD3 UR4, UPT, UPT, UR5, 0x50068, URZ ;  /* 0x0005006805047890 */ /* 0x000fd2000fffe0ff */
[----:B------:R-:W-:-:S04]  /*25b10*/  @UP0 UIADD3 UR4, UPT, UPT, UR5, 0x50058, URZ ;  /* 0x0005005805040890 */ /* 0x000fc8000fffe0ff */
[----:B------:R-:W-:-:S09]  /*25b20*/  UPRMT UR4, UR7, 0x654, UR4 ;  /* 0x0000065407047896 */ /* 0x000fd20008000004 */
[----:B------:R-:W-:Y:S01]  /*25b30*/  SYNCS.ARRIVE.TRANS64.RED.A1T0 RZ, [UR4], RZ ;  /* 0x000000ffffff79a7 */ /* 0x000fe20008100404 */
[----:B------:R-:W-:Y:S05]  /*25b40*/  EXIT ;  /* 0x000000000000794d */ /* 0x000fea0003800000 */
.L_x_26:
[----:B------:R-:W-:-:S05]  /*25b50*/  IMAD.MOV.U32 R3, RZ, RZ, -0x4 ;  /* 0xfffffffcff037424 */ /* 0x000fca00078e00ff */
[----:B------:R-:W-:-:S05]  /*25b60*/  VIADDMNMX.U32 R0, R2, R3, 0x2, PT ;  /* 0x0000000202007446 */ /* 0x000fca0003800003 */
[----:B------:R-:W-:-:S04]  /*25b70*/  IMAD.SHL.U32 R0, R0, 0x4, RZ ;  /* 0x0000000400007824 */ /* 0x000fc800078e00ff */
[----:B------:R-:W1:Y:S02]  /*25b80*/  LDC R2, c[0x2][R0] ;  /* 0x0080000000027b82 */ /* 0x000e640000000800 */
[----:B-1----:R-:W-:-:S04]  /*25b90*/  SHF.R.S32.HI R3, RZ, 0x1f, R2 ;  /* 0x0000001fff037819 */ /* 0x002fc80000011402 */
.L_x_524:
[----:B------:R-:W-:Y:S05]  /*25ba0*/  BRX R2 -0x25bb0                                                                                                                                                                                                                                                                                                                                                                                                                                                                                                                                                                                     (*"BRANCH_TARGETS .L_x_525,.L_x_526,.L_x_527"*) ;  /* 0xfffffda402147949 */ /* 0x000fea000383ffff */
.L_x_527:
[----:B------:R-:W-:-:S08]  /*25bb0*/  NOP ;  /* 0x0000000000007918 */ /* 0x000fd00000000000 */
[----:B------:R-:W-:-:S00]  /*25bc0*/  USETMAXREG.DEALLOC.CTAPOOL 0x18 ;  /* 0x00000018000079c8 */ /* 0x000fc000080e0500 */
[----:B------:R-:W-:Y:S05]  /*25bd0*/  EXIT ;  /* 0x000000000000794d */ /* 0x000fea0003800000 */
.L_x_525:
[----:B------:R-:W-:-:S08]  /*25be0*/  NOP ;  /* 0x0000000000007918 */ /* 0x000fd00000000000 */
[----:B------:R-:W1:-:S00]  /*25bf0*/  USETMAXREG.DEALLOC.CTAPOOL 0x20 ;  /* 0x00000020000079c8 */ /* 0x000e4000080e0500 */
[----:B------:R-:W2:Y:S01]  /*25c00*/  S2UR UR11, SR_CTAID.X ;  /* 0x00000000000b79c3 */ /* 0x000ea20000002500 */
[----:B------:R-:W3:Y:S07]  /*25c10*/  LDCU.64 UR22, c[0x0][0x380] ;  /* 0x00007000ff1677ac */ /* 0x000eee0008000a00 */
[----:B------:R-:W4:Y:S01]  /*25c20*/  S2UR UR53, SR_CTAID.Z ;  /* 0x00000000003579c3 */ /* 0x000f220000002700 */
[----:B---3--:R-:W-:Y:S02]  /*25c30*/  UISETP.NE.AND UP1, UPT, UR23, URZ, UPT ;  /* 0x000000ff1700728c */ /* 0x008fe4000bf25270 */
[----:B--2---:R-:W-:-:S04]  /*25c40*/  USHF.L.U32 UR11, UR11, 0x8, URZ ;  /* 0x000000080b0b7899 */ /* 0x004fc800080006ff */
[----:B------:R-:W-:-:S06]  /*25c50*/  UISETP.GE.U32.OR UP1, UPT, UR11, UR22, !UP1 ;  /* 0x000000160b00728c */ /* 0x000fcc000cf26470 */
[----:B------:R-:W-:-:S13]  /*25c60*/  PLOP3.LUT P1, PT, PT, PT, UP1, 0x80, 0x8 ;  /* 0x000000000008781c */ /* 0x000fda0003f2f018 */
[----:B-1--4-:R-:W-:Y:S05]  /*25c70*/  @P1 EXIT ;  /* 0x000000000000194d */ /* 0x012fea0003800000 */
[----:B------:R-:W1:Y:S01]  /*25c80*/  LDCU UR7, c[0x0][0x38c] ;  /* 0x00007180ff0777ac */ /* 0x000e620008000800 */
[----:B------:R-:W2:Y:S01]  /*25c90*/  S2UR UR8, SR_CTAID.Y ;  /* 0x00000000000879c3 */ /* 0x000ea20000002600 */
[----:B------:R-:W-:Y:S01]  /*25ca0*/  BSSY.RECONVERGENT B0, `(.L_x_353) ;  /* 0x000001b000007945 */ /* 0x000fe20003800200 */
[----:B------:R-:W-:Y:S01]  /*25cb0*/  ELECT P2, URZ, PT ;  /* 0x0000000000ff782f */ /* 0x000fe20003840000 */
[----:B-1----:R-:W1:Y:S01]  /*25cc0*/  I2F.U32.RP R2, UR7 ;  /* 0x0000000700027d06 */ /* 0x002e620008209000 */
[----:B------:R-:W-:-:S07]  /*25cd0*/  UISETP.NE.U32.AND UP1, UPT, UR7, URZ, UPT ;  /* 0x000000ff0700728c */ /* 0x000fce000bf25070 */
[----:B-1----:R-:W1:Y:S02]  /*25ce0*/  MUFU.RCP R0, R2 ;  /* 0x0000000200007308 */ /* 0x002e640000001000 */
[----:B-1----:R-:W-:-:S06]  /*25cf0*/  VIADD R0, R0, 0xffffffe ;  /* 0x0ffffffe00007836 */ /* 0x002fcc0000000000 */
[----:B------:R-:W1:Y:S02]  /*25d00*/  F2I.FTZ.U32.TRUNC.NTZ R0, R0 ;  /* 0x0000000000007305 */ /* 0x000e64000021f000 */
[----:B-1----:R-:W-:-:S13]  /*25d10*/  R2UR UR5, R0 ;  /* 0x00000000000572ca */ /* 0x002fda00000e0000 */
[----:B------:R-:W-:-:S04]  /*25d20*/  UIADD3 UR4, UPT, UPT, URZ, -UR5, URZ ;  /* 0x80000005ff047290 */ /* 0x000fc8000fffe0ff */
[----:B------:R-:W-:-:S03]  /*25d30*/  UIMAD UR6, UR4, UR7, URZ ;  /* 0x00000007040672a4 */ /* 0x000fc6000f8e02ff */
[----:B------:R-:W-:Y:S02]  /*25d40*/  UMOV UR4, URZ ;  /* 0x000000ff00047c82 */ /* 0x000fe40008000000 */
[----:B------:R-:W-:-:S07]  /*25d50*/  UIMAD.WIDE.U32 UR4, UR5, UR6, UR4 ;  /* 0x00000006050472a5 */ /* 0x000fce000f8e0004 */
[----:B------:R-:W-:Y:S02]  /*25d60*/  UMOV UR4, UR5 ;  /* 0x0000000500047c82 */ /* 0x000fe40008000000 */
[----:B--2---:R-:W-:-:S07]  /*25d70*/  UIMAD.WIDE.U32 UR4, UR4, UR8, URZ ;  /* 0x00000008040472a5 */ /* 0x004fce000f8e00ff */
[----:B------:R-:W-:Y:S02]  /*25d80*/  UMOV UR52, UR5 ;  /* 0x0000000500347c82 */ /* 0x000fe40008000000 */
[----:B------:R-:W-:-:S04]  /*25d90*/  UIADD3 UR4, UPT, UPT, -UR52, URZ, URZ ;  /* 0x000000ff34047290 */ /* 0x000fc8000fffe1ff */
[----:B------:R-:W-:-:S04]  /*25da0*/  UIMAD UR4, UR7, UR4, UR8 ;  /* 0x00000004070472a4 */ /* 0x000fc8000f8e0208 */
[----:B------:R-:W-:-:S11]  /*25db0*/  UISETP.GE.U32.AND UP5, UPT, UR4, UR7, UPT ;  /* 0x000000070400728c */ /* 0x000fd6000bfa6070 */
[----:B------:R-:W-:Y:S02]  /*25dc0*/  @UP5 UIADD3 UR4, UPT, UPT, UR4, -UR7, URZ ;  /* 0x8000000704045290 */ /* 0x000fe4000fffe0ff */
[----:B------:R-:W-:Y:S02]  /*25dd0*/  @UP5 UIADD3 UR52, UPT, UPT, UR52, 0x1, URZ ;  /* 0x0000000134345890 */ /* 0x000fe4000fffe0ff */
[----:B------:R-:W-:-:S11]  /*25de0*/  UISETP.GE.U32.AND UP4, UPT, UR4, UR7, UPT ;  /* 0x000000070400728c */ /* 0x000fd6000bf86070 */
[----:B------:R-:W-:Y:S02]  /*25df0*/  @UP4 UIADD3 UR52, UPT, UPT, UR52, 0x1, URZ ;  /* 0x0000000134344890 */ /* 0x000fe4000fffe0ff */
[----:B------:R-:W-:-:S04]  /*25e00*/  @!UP1 ULOP3.LUT UR52, URZ, UR7, URZ, 0x33, !UPT ;  /* 0x00000007ff349292 */ /* 0x000fc8000f8e33ff */
[----:B------:R-:W-:-:S04]  /*25e10*/  UIADD3 UR12, UPT, UPT, -UR52, URZ, URZ ;  /* 0x000000ff340c7290 */ /* 0x000fc8000fffe1ff */
[----:B------:R-:W-:Y:S01]  /*25e20*/  UIMAD UR12, UR7, UR12, UR8 ;  /* 0x0000000c070c72a4 */ /* 0x000fe2000f8e0208 */
[----:B------:R-:W-:Y:S11]  /*25e30*/  @!P3 BRA `(.L_x_354) ;  /* 0x000000000004b947 */ /* 0x000ff60003800000 */
[----:B------:R-:W-:Y:S05]  /*25e40*/  BPT.TRAP 0x1 ;  /* 0x000000040000795c */ /* 0x000fea0000300000 */
.L_x_354:
[----:B------:R-:W-:Y:S05]  /*25e50*/  BSYNC.RECONVERGENT B0 ;  /* 0x0000000000007941 */ /* 0x000fea0003800200 */
.L_x_353:
[----:B------:R-:W1:Y:S01]  /*25e60*/  S2UR UR8, SR_CgaCtaId ;  /* 0x00000000000879c3 */ /* 0x000e620000008800 */
[----:B------:R-:W-:Y:S01]  /*25e70*/  UMOV UR4, 0x400 ;  /* 0x0000040000047882 */ /* 0x000fe20000000000 */
[----:B------:R-:W-:Y:S01]  /*25e80*/  IMAD.MOV.U32 R3, RZ, RZ, 0x1 ;  /* 0x00000001ff037424 */ /* 0x000fe200078e00ff */
[----:B------:R-:W-:-:S04]  /*25e90*/  @!P0 MOV R2, 0x10000 ;  /* 0x0001000000028802 */ /* 0x000fc80000000f00 */
[----:B------:R-:W-:Y:S01]  /*25ea0*/  SHF.L.U32 R3, R3, 0x1f, RZ ;  /* 0x0000001f03037819 */ /* 0x000fe200000006ff */
[----:B-1----:R-:W-:-:S09]  /*25eb0*/  ULEA UR8, UR8, UR4, 0x18 ;  /* 0x0000000408087291 */ /* 0x002fd2000f8ec0ff */
[----:B------:R-:W1:Y:S02]  /*25ec0*/  SYNCS.PHASECHK.TRANS64.TRYWAIT P1, [UR8+0x50010], R3 ;  /* 0x05001003ff0075a7 */ /* 0x000e640008021108 */
[----:B-1----:R-:W-:Y:S05]  /*25ed0*/  @!P1 BRA `(.L_x_355) ;  /* 0x0000006000909947 */ /* 0x002fea0003800000 */
.L_x_489:
[----:B------:R-:W-:Y:S01]  /*25ee0*/  PLOP3.LUT P5, PT, P5, P6, PT, 0xf8, 0x8f ;  /* 0x00000000008f781c */ /* 0x000fe20002fadf70 */
[----:B------:R2:W-:Y:S01]  /*25ef0*/  @!P0 SYNCS.ARRIVE.TRANS64 RZ, [UR8+0x50000], R2 ;  /* 0x05000002ffff89a7 */ /* 0x0005e20008000008 */
[----:B------:R-:W-:Y:S11]  /*25f00*/  BSSY.RECONVERGENT B0, `(.L_x_356) ;  /* 0x0000003000007945 */ /* 0x000ff60003800200 */
[----:B------:R-:W-:Y:S05]  /*25f10*/  @!P5 BRA `(.L_x_357) ;  /* 0x000000000004d947 */ /* 0x000fea0003800000 */
[----:B------:R-:W-:Y:S05]  /*25f20*/  BPT.TRAP 0x1 ;  /* 0x000000040000795c */ /* 0x000fea0000300000 */
.L_x_357:
[----:B------:R-:W-:Y:S05]  /*25f30*/  BSYNC.RECONVERGENT B0 ;  /* 0x0000000000007941 */ /* 0x000fea0003800200 */
.L_x_356:
[----:B------:R-:W-:Y:S01]  /*25f40*/  LOP3.LUT P1, RZ, R16, 0x1f, RZ, 0xc0, !PT ;  /* 0x0000001f10ff7812 */ /* 0x000fe2000782c0ff */
[----:B------:R-:W-:Y:S03]  /*25f50*/  BSSY.RECONVERGENT B0, `(.L_x_358) ;  /* 0x0000004000007945 */ /* 0x000fe60003800200 */
[----:B------:R-:W-:-:S13]  /*25f60*/  PLOP3.LUT P1, PT, P1, P0, PT, 0x8f, 0xf8 ;  /* 0x0000000000f8781c */ /* 0x000fda0000f21177 */
[----:B------:R-:W-:Y:S05]  /*25f70*/  @P1 BRA `(.L_x_359) ;  /* 0x0000000000041947 */ /* 0x000fea0003800000 */
[----:B------:R-:W-:Y:S05]  /*25f80*/  BPT.TRAP 0x1 ;  /* 0x000000040000795c */ /* 0x000fea0000300000 */
.L_x_359:
[----:B------:R-:W-:Y:S05]  /*25f90*/  BSYNC.RECONVERGENT B0 ;  /* 0x0000000000007941 */ /* 0x000fea0003800200 */
.L_x_358:
[----:B------:R-:W3:Y:S01]  /*25fa0*/  LDCU.64 UR4, c[0x0][0x348] ;  /* 0x00006900ff0477ac */ /* 0x000ee20008000a00 */
[----:B------:R-:W-:Y:S02]  /*25fb0*/  UIADD3 UR9, UPT, UPT, UR8, 0x50000, URZ ;  /* 0x0005000008097890 */ /* 0x000fe4000fffe0ff */
[----:B------:R-:W-:Y:S02]  /*25fc0*/  UIADD3 UR32, UPT, UPT, UR8, 0x4000, URZ ;  /* 0x0000400008207890 */ /* 0x000fe4000fffe0ff */
[----:B------:R-:W-:Y:S02]  /*25fd0*/  UIADD3 UR24, UPT, UPT, UR8, 0x8000, URZ ;  /* 0x0000800008187890 */ /* 0x000fe4000fffe0ff */
[----:B------:R-:W-:Y:S01]  /*25fe0*/  UIADD3 UR16, UPT, UPT, UR8, 0xc000, URZ ;  /* 0x0000c00008107890 */ /* 0x000fe2000fffe0ff */
[----:B------:R-:W-:Y:S01]  /*25ff0*/  UMOV UR6, 0x0 ;  /* 0x0000000000067882 */ /* 0x000fe20000000000 */
[----:B------:R-:W-:Y:S01]  /*26000*/  UMOV UR7, 0x10000000 ;  /* 0x1000000000077882 */ /* 0x000fe20000000000 */
[----:B------:R-:W-:Y:S01]  /*26010*/  UMOV UR10, URZ ;  /* 0x000000ff000a7c82 */ /* 0x000fe20008000000 */
[----:B------:R-:W-:Y:S01]  /*26020*/  UMOV UR13, UR52 ;  /* 0x00000034000d7c82 */ /* 0x000fe20008000000 */
[----:B------:R-:W-:Y:S01]  /*26030*/  UMOV UR14, UR53 ;  /* 0x00000035000e7c82 */ /* 0x000fe20008000000 */
[----:B------:R-:W-:Y:S01]  /*26040*/  UMOV UR34, 0x40 ;  /* 0x0000004000227882 */ /* 0x000fe20000000000 */
[----:B---3--:R-:W-:Y:S01]  /*26050*/  UIADD3 UR4, UP1, UPT, UR4, 0x80, URZ ;  /* 0x0000008004047890 */ /* 0x008fe2000ff3e0ff */
[----:B------:R-:W-:Y:S01]  /*26060*/  UMOV UR35, UR11 ;  /* 0x0000000b00237c82 */ /* 0x000fe20008000000 */
[----:B------:R-:W-:-:S02]  /*26070*/  UMOV UR36, UR12 ;  /* 0x0000000c00247c82 */ /* 0x000fc40008000000 */
[----:B------:R-:W-:Y:S01]  /*26080*/  UIADD3.X UR5, UPT, UPT, URZ, UR5, URZ, UP1, !UPT ;  /* 0x00000005ff057290 */ /* 0x000fe20008ffe4ff */
[----:B------:R-:W-:Y:S01]  /*26090*/  UMOV UR37, UR52 ;  /* 0x0000003400257c82 */ /* 0x000fe20008000000 */
[----:B------:R-:W-:Y:S01]  /*260a0*/  UMOV UR38, UR53 ;  /* 0x0000003500267c82 */ /* 0x000fe20008000000 */
[----:B------:R-:W-:Y:S01]  /*260b0*/  UMOV UR33, UR9 ;  /* 0x0000000900217c82 */ /* 0x000fe20008000000 */
[----:B------:R-:W-:Y:S01]  /*260c0*/  UMOV UR26, 0x80 ;  /* 0x00000080001a7882 */ /* 0x000fe20000000000 */
[----:B------:R-:W-:Y:S01]  /*260d0*/  UMOV UR27, UR11 ;  /* 0x0000000b001b7c82 */ /* 0x000fe20008000000 */
[----:B------:R-:W-:Y:S01]  /*260e0*/  UMOV UR28, UR12 ;  /* 0x0000000c001c7c82 */ /* 0x000fe20008000000 */
[----:B------:R-:W-:Y:S01]  /*260f0*/  UMOV UR29, UR52 ;  /* 0x00000034001d7c82 */ /* 0x000fe20008000000 */
[----:B------:R-:W-:Y:S01]  /*26100*/  UMOV UR30, UR53 ;  /* 0x00000035001e7c82 */ /* 0x000fe20008000000 */
[----:B------:R3:W-:Y:S01]  /*26110*/  UTMALDG.5D [UR8], [UR4], desc[UR6] ;  /* 0x00000608040075b4 */ /* 0x0007e20008021000 */
[----:B------:R-:W-:Y:S01]  /*26120*/  UMOV UR25, UR9 ;  /* 0x0000000900197c82 */ /* 0x000fe20008000000 */
[----:B------:R-:W-:Y:S01]  /*26130*/  UMOV UR18, 0xc0 ;  /* 0x000000c000127882 */ /* 0x000fe20000000000 */
[----:B------:R-:W-:Y:S01]  /*26140*/  UMOV UR19, UR11 ;  /* 0x0000000b00137c82 */ /* 0x000fe20008000000 */
[----:B------:R-:W-:Y:S01]  /*26150*/  UMOV UR20, UR12 ;  /* 0x0000000c00147c82 */ /* 0x000fe20008000000 */
[----:B------:R-:W-:Y:S01]  /*26160*/  UMOV UR21, UR52 ;  /* 0x0000003400157c82 */ /* 0x000fe20008000000 */
[----:B------:R-:W-:Y:S01]  /*26170*/  UMOV UR22, UR53 ;  /* 0x0000003500167c82 */ /* 0x000fe20008000000 */
[----:B------:R-:W-:Y:S01]  /*26180*/  UMOV UR17, UR9 ;  /* 0x0000000900117c82 */ /* 0x000fe20008000000 */
[----:B------:R3:W-:Y:S01]  /*26190*/  UTMALDG.5D [UR32], [UR4], desc[UR6] ;  /* 0x00000620040075b4 */ /* 0x0007e20008021000 */
[----:B------:R3:W-:Y:S01]  /*261a0*/  UTMALDG.5D [UR24], [UR4], desc[UR6] ;  /* 0x00000618040075b4 */ /* 0x0007e20008021000 */
[----:B------:R3:W-:Y:S02]  /*261b0*/  UTMALDG.5D [UR16], [UR4], desc[UR6] ;  /* 0x00000610040075b4 */ /* 0x0007e40008021000 */
[----:B---3--:R-:W-:Y:S05]  /*261c0*/  BRA.U !UP0, `(.L_x_360) ;  /* 0x0000000108047547 */ /* 0x008fea000b800000 */
[----:B------:R-:W-:Y:S05]  /*261d0*/  BPT.TRAP 0x1 ;  /* 0x000000040000795c */ /* 0x000fea0000300000 */
.L_x_360:
[----:B------:R-:W3:Y:S01]  /*261e0*/  SYNCS.PHASECHK.TRANS64.TRYWAIT P1, [UR8+0x50038], R3 ;  /* 0x05003803ff0075a7 */ /* 0x000ee20008021108 */
[----:B--2---:R-:W-:Y:S01]  /*261f0*/  @!P0 MOV R2, 0x10000 ;  /* 0x0001000000028802 */ /* 0x004fe20000000f00 */
[----:B---3--:R-:W-:Y:S06]  /*26200*/  @!P1 BRA `(.L_x_361) ;  /* 0x0000005c00dc9947 */ /* 0x008fec0003800000 */
.L_x_491:
[----:B------:R2:W-:Y:S01]  /*26210*/  @!P0 SYNCS.ARRIVE.TRANS64 RZ, [UR8+0x50020], R2 ;  /* 0x05002002ffff89a7 */ /* 0x0005e20008000008 */
[----:B------:R-:W-:-:S09]  /*26220*/  UPLOP3.LUT UP2, UPT, UP2, UP3, UPT, 0xf8, 0x8f ;  /* 0x00000000008f789c */ /* 0x000fd20001747f70 */
[----:B------:R-:W-:Y:S05]  /*26230*/  BRA.U !UP2, `(.L_x_362) ;  /* 0x000000010a047547 */ /* 0x000fea000b800000 */
[----:B------:R-:W-:Y:S05]  /*26240*/  BPT.TRAP 0x1 ;  /* 0x000000040000795c */ /* 0x000fea0000300000 */
.L_x_362:
[----:B------:R-:W-:Y:S01]  /*26250*/  LOP3.LUT P1, R16, R16, 0x1f, RZ, 0xc0, !PT ;  /* 0x0000001f10107812 */ /* 0x000fe2000782c0ff */
[----:B------:R-:W-:Y:S03]  /*26260*/  BSSY.RECONVERGENT B0, `(.L_x_363) ;  /* 0x0000004000007945 */ /* 0x000fe60003800200 */
[----:B------:R-:W-:-:S13]  /*26270*/  PLOP3.LUT P1, PT, P1, P0, PT, 0x8f, 0xf8 ;  /* 0x0000000000f8781c */ /* 0x000fda0000f21177 */
[----:B------:R-:W-:Y:S05]  /*26280*/  @P1 BRA `(.L_x_364) ;  /* 0x0000000000041947 */ /* 0x000fea0003800000 */
[----:B------:R-:W-:Y:S05]  /*26290*/  BPT.TRAP 0x1 ;  /* 0x000000040000795c */ /* 0x000fea0000300000 */
.L_x_364:
[----:B------:R-:W-:Y:S05]  /*262a0*/  BSYNC.RECONVERGENT B0 ;  /* 0x0000000000007941 */ /* 0x000fea0003800200 */
.L_x_363:
[----:B------:R-:W3:Y:S01]  /*262b0*/  LDCU.64 UR4, c[0x0][0x348] ;  /* 0x00006900ff0477ac */ /* 0x000ee20008000a00 */
[----:B------:R-:W-:Y:S01]  /*262c0*/  BSSY.RECONVERGENT B0, `(.L_x_365) ;  /* 0x0000021000007945 */ /* 0x000fe20003800200 */
[----:B------:R-:W-:Y:S02]  /*262d0*/  UIADD3 UR16, UPT, UPT, UR8, 0x20000, URZ ;  /* 0x0002000008107890 */ /* 0x000fe4000fffe0ff */
[----:B------:R-:W-:Y:S02]  /*262e0*/  UIADD3 UR17, UPT, UPT, UR8, 0x50020, URZ ;  /* 0x0005002008117890 */ /* 0x000fe4000fffe0ff */
[----:B------:R-:W-:Y:S02]  /*262f0*/  UIADD3 UR32, UPT, UPT, UR8, 0x24000, URZ ;  /* 0x0002400008207890 */ /* 0x000fe4000fffe0ff */
[----:B------:R-:W-:Y:S02]  /*26300*/  UIADD3 UR24, UPT, UPT, UR8, 0x28000, URZ ;  /* 0x0002800008187890 */ /* 0x000fe4000fffe0ff */
[----:B------:R-:W-:Y:S01]  /*26310*/  UIADD3 UR48, UPT, UPT, UR8, 0x2c000, URZ ;  /* 0x0002c00008307890 */ /* 0x000fe2000fffe0ff */
[----:B------:R-:W-:Y:S01]  /*26320*/  UMOV UR19, URZ ;  /* 0x000000ff00137c82 */ /* 0x000fe20008000000 */
[----:B------:R-:W-:Y:S01]  /*26330*/  UMOV UR6, 0x0 ;  /* 0x0000000000067882 */ /* 0x000fe20000000000 */
[----:B------:R-:W-:Y:S01]  /*26340*/  UMOV UR7, 0x10000000 ;  /* 0x1000000000077882 */ /* 0x000fe20000000000 */
[----:B------:R-:W-:Y:S01]  /*26350*/  UMOV UR18, URZ ;  /* 0x000000ff00127c82 */ /* 0x000fe20008000000 */
[----:B---3--:R-:W-:Y:S01]  /*26360*/  UIADD3 UR4, UP1, UPT, UR4, 0x180, URZ ;  /* 0x0000018004047890 */ /* 0x008fe2000ff3e0ff */
[----:B------:R-:W-:Y:S01]  /*26370*/  UMOV UR20, UR52 ;  /* 0x0000003400147c82 */ /* 0x000fe20008000000 */
[----:B------:R-:W-:-:S02]  /*26380*/  UMOV UR21, UR53 ;  /* 0x0000003500157c82 */ /* 0x000fc40008000000 */
[----:B------:R-:W-:Y:S01]  /*26390*/  UIADD3.X UR5, UPT, UPT, URZ, UR5, URZ, UP1, !UPT ;  /* 0x00000005ff057290 */ /* 0x000fe20008ffe4ff */
[----:B------:R-:W-:Y:S01]  /*263a0*/  UMOV UR34, 0x40 ;  /* 0x0000004000227882 */ /* 0x000fe20000000000 */
[----:B------:R-:W-:Y:S01]  /*263b0*/  UMOV UR36, UR52 ;  /* 0x0000003400247c82 */ /* 0x000fe20008000000 */
[----:B------:R-:W-:Y:S01]  /*263c0*/  UMOV UR37, UR53 ;  /* 0x0000003500257c82 */ /* 0x000fe20008000000 */
[----:B------:R-:W-:Y:S01]  /*263d0*/  UMOV UR33, UR17 ;  /* 0x0000001100217c82 */ /* 0x000fe20008000000 */
[----:B------:R-:W-:Y:S01]  /*263e0*/  UMOV UR35, UR19 ;  /* 0x0000001300237c82 */ /* 0x000fe20008000000 */
[----:B------:R-:W-:Y:S01]  /*263f0*/  UMOV UR26, 0x80 ;  /* 0x00000080001a7882 */ /* 0x000fe20000000000 */
[----:B------:R-:W-:Y:S01]  /*26400*/  UMOV UR28, UR52 ;  /* 0x00000034001c7c82 */ /* 0x000fe20008000000 */
[----:B------:R-:W-:Y:S01]  /*26410*/  UMOV UR29, UR53 ;  /* 0x00000035001d7c82 */ /* 0x000fe20008000000 */
[----:B------:R3:W-:Y:S01]  /*26420*/  UTMALDG.4D [UR16], [UR4], desc[UR6] ;  /* 0x00000610040075b4 */ /* 0x0007e20008019000 */
[----:B------:R-:W-:Y:S01]  /*26430*/  UMOV UR25, UR17 ;  /* 0x0000001100197c82 */ /* 0x000fe20008000000 */
[----:B------:R-:W-:Y:S01]  /*26440*/  UMOV UR27, UR19 ;  /* 0x00000013001b7c82 */ /* 0x000fe20008000000 */
[----:B------:R-:W-:Y:S01]  /*26450*/  UMOV UR50, 0xc0 ;  /* 0x000000c000327882 */ /* 0x000fe20000000000 */
[----:B------:R-:W-:Y:S01]  /*26460*/  UMOV UR49, UR17 ;  /* 0x0000001100317c82 */ /* 0x000fe20008000000 */
[----:B------:R-:W-:Y:S01]  /*26470*/  UMOV UR51, UR19 ;  /* 0x0000001300337c82 */ /* 0x000fe20008000000 */
[----:B------:R3:W-:Y:S01]  /*26480*/  UTMALDG.4D [UR32], [UR4], desc[UR6] ;  /* 0x00000620040075b4 */ /* 0x0007e20008019000 */
[----:B------:R3:W-:Y:S01]  /*26490*/  UTMALDG.4D [UR24], [UR4], desc[UR6] ;  /* 0x00000618040075b4 */ /* 0x0007e20008019000 */
[----:B------:R3:W-:Y:S02]  /*264a0*/  UTMALDG.4D [UR48], [UR4], desc[UR6] ;  /* 0x00000630040075b4 */ /* 0x0007e40008019000 */
[----:B---3--:R-:W-:Y:S05]  /*264b0*/  @!P3 BRA `(.L_x_366) ;  /* 0x000000000004b947 */ /* 0x008fea0003800000 */
[----:B------:R-:W-:Y:S05]  /*264c0*/  BPT.TRAP 0x1 ;  /* 0x000000040000795c */ /* 0x000fea0000300000 */
.L_x_366:
[----:B------:R-:W-:Y:S05]  /*264d0*/  BSYNC.RECONVERGENT B0 ;  /* 0x0000000000007941 */ /* 0x000fea0003800200 */
.L_x_365:
[----:B------:R-:W3:Y:S01]  /*264e0*/  SYNCS.PHASECHK.TRANS64.TRYWAIT P1, [UR8+0x50018], R3 ;  /* 0x05001803ff0075a7 */ /* 0x000ee20008021108 */
[----:B--2---:R-:W-:Y:S01]  /*264f0*/  @!P0 MOV R2, 0x10000 ;  /* 0x0001000000028802 */ /* 0x004fe20000000f00 */
[----:B---3--:R-:W-:Y:S06]  /*26500*/  @!P1 BRA `(.L_x_367) ;  /* 0x0000005c00349947 */ /* 0x008fec0003800000 */
.L_x_493:
[----:B------:R2:W-:Y:S01]  /*26510*/  @!P0 SYNCS.ARRIVE.TRANS64 RZ, [UR8+0x50008], R2 ;  /* 0x05000802ffff89a7 */ /* 0x0005e20008000008 */
[----:B------:R-:W-:Y:S04]  /*26520*/  BSSY.RECONVERGENT B0, `(.L_x_368) ;  /* 0x0000003000007945 */ /* 0x000fe80003800200 */
[----:B------:R-:W-:Y:S05]  /*26530*/  @!P5 BRA `(.L_x_369) ;  /* 0x000000000004d947 */ /* 0x000fea0003800000 */
[----:B------:R-:W-:Y:S05]  /*26540*/  BPT.TRAP 0x1 ;  /* 0x000000040000795c */ /* 0x000fea0000300000 */
.L_x_369:
[----:B------:R-:W-:Y:S05]  /*26550*/  BSYNC.RECONVERGENT B0 ;  /* 0x0000000000007941 */ /* 0x000fea0003800200 */
.L_x_368:
[----:B------:R-:W-:Y:S01]  /*26560*/  ISETP.EQ.OR P3, PT, R16, RZ, P0 ;  /* 0x000000ff1000720c */ /* 0x000fe20000762670 */
[----:B------:R-:W-:-:S12]  /*26570*/  BSSY.RECONVERGENT B0, `(.L_x_370) ;  /* 0x0000003000007945 */ /* 0x000fd80003800200 */
[----:B------:R-:W-:Y:S05]  /*26580*/  @P3 BRA `(.L_x_371) ;  /* 0x0000000000043947 */ /* 0x000fea0003800000 */
[----:B------:R-:W-:Y:S05]  /*26590*/  BPT.TRAP 0x1 ;  /* 0x000000040000795c */ /* 0x000fea0000300000 */
.L_x_371:
[----:B------:R-:W-:Y:S05]  /*265a0*/  BSYNC.RECONVERGENT B0 ;  /* 0x0000000000007941 */ /* 0x000fea0003800200 */
.L_x_370:
[----:B------:R-:W3:Y:S01]  /*265b0*/  LDCU.64 UR4, c[0x0][0x348] ;  /* 0x00006900ff0477ac */ /* 0x000ee20008000a00 */
        /* <DEDUP_REMOVED lines=8> */
[----:B---3--:R-:W-:Y:S01]  /*26640*/  UIADD3 UR4, UP1, UPT, UR4, 0x80, URZ ;  /* 0x0000008004047890 */ /* 0x008fe2000ff3e0ff */
[----:B------:R-:W-:Y:S01]  /*26650*/  UMOV UR42, URZ ;  /* 0x000000ff002a7c82 */ /* 0x000fe20008000000 */
[----:B------:R-:W-:-:S02]  /*26660*/  UMOV UR44, UR12 ;  /* 0x0000000c002c7c82 */ /* 0x000fc40008000000 */
[----:B------:R-:W-:Y:S01]  /*26670*/  UIADD3.X UR5, UPT, UPT, URZ, UR5, URZ, UP1, !UPT ;  /* 0x00000005ff057290 */ /* 0x000fe20008ffe4ff */
[----:B------:R-:W-:Y:S01]  /*26680*/  UMOV UR45, UR52 ;  /* 0x00000034002d7c82 */ /* 0x000fe20008000000 */
[----:B------:R-:W-:Y:S01]  /*26690*/  UMOV UR46, UR53 ;  /* 0x00000035002e7c82 */ /* 0x000fe20008000000 */
[----:B------:R-:W-:Y:S01]  /*266a0*/  UMOV UR34, 0x40 ;  /* 0x0000004000227882 */ /* 0x000fe20000000000 */
[----:B------:R-:W-:Y:S01]  /*266b0*/  UMOV UR36, UR12 ;  /* 0x0000000c00247c82 */ /* 0x000fe20008000000 */
[----:B------:R-:W-:Y:S01]  /*266c0*/  UMOV UR37, UR52 ;  /* 0x0000003400257c82 */ /* 0x000fe20008000000 */
[----:B------:R-:W-:Y:S01]  /*266d0*/  UMOV UR38, UR53 ;  /* 0x0000003500267c82 */ /* 0x000fe20008000000 */
[----:B------:R-:W-:Y:S01]  /*266e0*/  UMOV UR33, UR41 ;  /* 0x0000002900217c82 */ /* 0x000fe20008000000 */
[----:B------:R-:W-:Y:S01]  /*266f0*/  UMOV UR35, UR43 ;  /* 0x0000002b00237c82 */ /* 0x000fe20008000000 */
[----:B------:R-:W-:Y:S01]  /*26700*/  UMOV UR26, 0x80 ;  /* 0x00000080001a7882 */ /* 0x000fe20000000000 */
[----:B------:R-:W-:Y:S01]  /*26710*/  UMOV UR28, UR12 ;  /* 0x0000000c001c7c82 */ /* 0x000fe20008000000 */
[----:B------:R-:W-:Y:S01]  /*26720*/  UMOV UR29, UR52 ;  /* 0x00000034001d7c82 */ /* 0x000fe20008000000 */
[----:B------:R-:W-:Y:S01]  /*26730*/  UMOV UR30, UR53 ;  /* 0x00000035001e7c82 */ /* 0x000fe20008000000 */
[----:B------:R3:W-:Y:S01]  /*26740*/  UTMALDG.5D [UR40], [UR4], desc[UR6] ;  /* 0x00000628040075b4 */ /* 0x0007e20008021000 */
        /* <DEDUP_REMOVED lines=9> */
[----:B------:R3:W-:Y:S01]  /*267e0*/  UTMALDG.5D [UR24], [UR4], desc[UR6] ;  /* 0x00000618040075b4 */ /* 0x0007e20008021000 */
[----:B------:R3:W-:Y:S02]  /*267f0*/  UTMALDG.5D [UR16], [UR4], desc[UR6] ;  /* 0x00000610040075b4 */ /* 0x0007e40008021000 */
[----:B---3--:R-:W-:Y:S05]  /*26800*/  BRA.U !UP0, `(.L_x_372) ;  /* 0x0000000108047547 */ /* 0x008fea000b800000 */
[----:B------:R-:W-:Y:S05]  /*26810*/  BPT.TRAP 0x1 ;  /* 0x000000040000795c */ /* 0x000fea0000300000 */
.L_x_372:
[----:B------:R-:W3:Y:S01]  /*26820*/  SYNCS.PHASECHK.TRANS64.TRYWAIT P1, [UR8+0x50040], R3 ;  /* 0x05004003ff0075a7 */ /* 0x000ee20008021108 */
[----:B--2---:R-:W-:Y:S01]  /*26830*/  @!P0 MOV R2, 0x10000 ;  /* 0x0001000000028802 */ /* 0x004fe20000000f00 */
[----:B---3--:R-:W-:Y:S06]  /*26840*/  @!P1 BRA `(.L_x_373) ;  /* 0x00000058007c9947 */ /* 0x008fec0003800000 */
.L_x_495:
[----:B------:R2:W-:Y:S01]  /*26850*/  @!P0 SYNCS.ARRIVE.TRANS64 RZ, [UR8+0x50028], R2 ;  /* 0x05002802ffff89a7 */ /* 0x0005e20008000008 */
[----:B------:R-:W-:Y:S05]  /*26860*/  BRA.U !UP2, `(.L_x_374) ;  /* 0x000000010a047547 */ /* 0x000fea000b800000 */
[----:B------:R-:W-:Y:S05]  /*26870*/  BPT.TRAP 0x1 ;  /* 0x000000040000795c */ /* 0x000fea0000300000 */
.L_x_374:
[----:B------:R-:W-:Y:S04]  /*26880*/  BSSY.RECONVERGENT B0, `(.L_x_375) ;  /* 0x0000003000007945 */ /* 0x000fe80003800200 */
[----:B------:R-:W-:Y:S05]  /*26890*/  @P3 BRA `(.L_x_376) ;  /* 0x0000000000043947 */ /* 0x000fea0003800000 */
[----:B------:R-:W-:Y:S05]  /*268a0*/  BPT.TRAP 0x1 ;  /* 0x000000040000795c */ /* 0x000fea0000300000 */
.L_x_376:
[----:B------:R-:W-:Y:S05]  /*268b0*/  BSYNC.RECONVERGENT B0 ;  /* 0x0000000000007941 */ /* 0x000fea0003800200 */
.L_x_375:
[----:B------:R-:W3:Y:S01]  /*268c0*/  LDCU.64 UR4, c[0x0][0x348] ;  /* 0x00006900ff0477ac */ /* 0x000ee20008000a00 */
        /* <DEDUP_REMOVED lines=16> */
[----:B------:R-:W-:Y:S01]  /*269d0*/  UMOV UR26, 0x80 ;  /* 0x00000080001a7882 */ /* 0x000fe20000000000 */
[----:B------:R-:W-:Y:S01]  /*269e0*/  UMOV UR28, UR52 ;  /* 0x00000034001c7c82 */ /* 0x000fe20008000000 */
[----:B------:R-:W-:Y:S01]  /*269f0*/  UMOV UR29, UR53 ;  /* 0x00000035001d7c82 */ /* 0x000fe20008000000 */
[----:B------:R-:W-:Y:S02]  /*26a00*/  UMOV UR25, UR33 ;  /* 0x0000002100197c82 */ /* 0x000fe40008000000 */
[----:B------:R3:W-:Y:S01]  /*26a10*/  UTMALDG.4D [UR32], [UR4], desc[UR6] ;  /* 0x00000620040075b4 */ /* 0x0007e20008019000 */
[----:B------:R-:W-:Y:S01]  /*26a20*/  UMOV UR27, UR35 ;  /* 0x00000023001b7c82 */ /* 0x000fe20008000000 */
[----:B------:R-:W-:Y:S01]  /*26a30*/  UMOV UR18, 0xc0 ;  /* 0x000000c000127882 */ /* 0x000fe20000000000 */
[----:B------:R-:W-:Y:S01]  /*26a40*/  UMOV UR20, UR52 ;  /* 0x0000003400147c82 */ /* 0x000fe20008000000 */
[----:B------:R-:W-:Y:S01]  /*26a50*/  UMOV UR21, UR53 ;  /* 0x0000003500157c82 */ /* 0x000fe20008000000 */
[----:B------:R-:W-:Y:S01]  /*26a60*/  UMOV UR17, UR33 ;  /* 0x0000002100117c82 */ /* 0x000fe20008000000 */
[----:B------:R-:W-:Y:S01]  /*26a70*/  UMOV UR19, UR35 ;  /* 0x0000002300137c82 */ /* 0x000fe20008000000 */
[----:B------:R3:W-:Y:S01]  /*26a80*/  UTMALDG.4D [UR48], [UR4], desc[UR6] ;  /* 0x00000630040075b4 */ /* 0x0007e20008019000 */
[----:B------:R3:W-:Y:S01]  /*26a90*/  UTMALDG.4D [UR24], [UR4], desc[UR6] ;  /* 0x00000618040075b4 */ /* 0x0007e20008019000 */
[----:B------:R3:W-:Y:S01]  /*26aa0*/  UTMALDG.4D [UR16], [UR4], desc[UR6] ;  /* 0x00000610040075b4 */ /* 0x0007e20008019000 */
[----:B------:R-:W-:Y:S01]  /*26ab0*/  NOP ;  /* 0x0000000000007918 */ /* 0x000fe20000000000 */
[----:B------:R-:W-:-:S06]  /*26ac0*/  UISETP.GE.AND UP1, UPT, UR23, 0x81, UPT ;  /* 0x000000811700788c */ /* 0x000fcc000bf26270 */
[----:B------:R-:W-:-:S13]  /*26ad0*/  PLOP3.LUT P1, PT, PT, PT, UP1, 0x80, 0x8 ;  /* 0x000000000008781c */ /* 0x000fda0003f2f018 */
[----:B---3--:R-:W-:Y:S05]  /*26ae0*/  @!P1 EXIT ;  /* 0x000000000000994d */ /* 0x008fea0003800000 */
[----:B------:R-:W-:Y:S01]  /*26af0*/  UIADD3 UR5, UPT, UPT, UR23, 0x7f, URZ ;  /* 0x0000007f17057890 */ /* 0x000fe2000fffe0ff */
[----:B------:R-:W3:Y:S03]  /*26b00*/  LDCU.64 UR14, c[0x0][0x348] ;  /* 0x00006900ff0e77ac */ /* 0x000ee60008000a00 */
[----:B------:R-:W-:Y:S01]  /*26b10*/  USHF.R.S32.HI UR4, URZ, 0x1f, UR5 ;  /* 0x0000001fff047899 */ /* 0x000fe20008011405 */
[----:B------:R-:W-:Y:S01]  /*26b20*/  UMOV UR9, 0x1 ;  /* 0x0000000100097882 */ /* 0x000fe20000000000 */
[----:B------:R-:W-:Y:S02]  /*26b30*/  UMOV UR43, 0x80 ;  /* 0x00000080002b7882 */ /* 0x000fe40000000000 */
[----:B------:R-:W-:-:S04]  /*26b40*/  ULEA.HI UR4, UR4, UR5, URZ, 0x7 ;  /* 0x0000000504047291 */ /* 0x000fc8000f8f38ff */
[----:B------:R-:W-:-:S04]  /*26b50*/  USHF.R.S32.HI UR4, URZ, 0x7, UR4 ;  /* 0x00000007ff047899 */ /* 0x000fc80008011404 */
[----:B------:R-:W-:-:S04]  /*26b60*/  UISETP.LT.AND UP1, UPT, UR4, 0x2, UPT ;  /* 0x000000020400788c */ /* 0x000fc8000bf21270 */
[----:B------:R-:W-:Y:S02]  /*26b70*/  USEL UR5, UR4, 0x2, UP1 ;  /* 0x0000000204057887 */ /* 0x000fe40008800000 */
[----:B------:R-:W-:Y:S02]  /*26b80*/  UISETP.GE.U32.AND UP1, UPT, UR23, 0x101, UPT ;  /* 0x000001011700788c */ /* 0x000fe4000bf26070 */
[----:B------:R-:W-:-:S03]  /*26b90*/  UIADD3 UR11, UPT, UPT, UR4, 0x1, -UR5 ;  /* 0x00000001040b7890 */ /* 0x000fc6000fffe805 */
[----:B------:R-:W-:-:S04]  /*26ba0*/  UMOV UR5, 0x2 ;  /* 0x0000000200057882 */ /* 0x000fc80000000000 */
[----:B---3--:R-:W-:Y:S05]  /*26bb0*/  BRA.U !UP1, `(.L_x_377) ;  /* 0x0000000d096c7547 */ /* 0x008fea000b800000 */
[----:B------:R-:W-:Y:S01]  /*26bc0*/  ULOP3.LUT UR4, UR11, 0xfffffffe, URZ, 0xc0, !UPT ;  /* 0xfffffffe0b047892 */ /* 0x000fe2000f8ec0ff */
[----:B------:R-:W-:Y:S01]  /*26bd0*/  UMOV UR9, 0x1 ;  /* 0x0000000100097882 */ /* 0x000fe20000000000 */
[----:B------:R-:W-:Y:S02]  /*26be0*/  UMOV UR5, 0x2 ;  /* 0x0000000200057882 */ /* 0x000fe40000000000 */
[----:B------:R-:W-:Y:S01]  /*26bf0*/  UIADD3 UR10, UPT, UPT, -UR4, URZ, URZ ;  /* 0x000000ff040a7290 */ /* 0x000fe2000fffe1ff */
[----:B------:R-:W-:-:S11]  /*26c00*/  UMOV UR43, 0x100 ;  /* 0x00000100002b7882 */ /* 0x000fd60000000000 */
.L_x_398:
[----:B------:R-:W-:Y:S05]  /*26c10*/  BRA.U !UP0, `(.L_x_378) ;  /* 0x0000000108047547 */ /* 0x000fea000b800000 */
[----:B------:R-:W-:Y:S05]  /*26c20*/  BPT.TRAP 0x1 ;  /* 0x000000040000795c */ /* 0x000fea0000300000 */
.L_x_378:
[----:B------:R-:W3:Y:S01]  /*26c30*/  S2UR UR8, SR_CgaCtaId ;  /* 0x00000000000879c3 */ /* 0x000ee20000008800 */
[----:B------:R-:W-:Y:S01]  /*26c40*/  UMOV UR4, 0x400 ;  /* 0x0000040000047882 */ /* 0x000fe20000000000 */
[----:B-1----:R-:W-:Y:S01]  /*26c50*/  IMAD.U32 R3, RZ, RZ, UR9 ;  /* 0x00000009ff037e24 */ /* 0x002fe2000f8e00ff */
[----:B--2---:R-:W-:-:S04]  /*26c60*/  @!P0 MOV R2, 0x10000 ;  /* 0x0001000000028802 */ /* 0x004fc80000000f00 */
[----:B------:R-:W-:Y:S01]  /*26c70*/  SHF.L.U32 R3, R3, 0x1f, RZ ;  /* 0x0000001f03037819 */ /* 0x000fe200000006ff */
[----:B---3--:R-:W-:-:S04]  /*26c80*/  ULEA UR8, UR8, UR4, 0x18 ;  /* 0x0000000408087291 */ /* 0x008fc8000f8ec0ff */
[----:B------:R-:W-:-:S09]  /*26c90*/  ULEA UR49, UR5, UR8, 0x3 ;  /* 0x0000000805317291 */ /* 0x000fd2000f8e18ff */
[----:B------:R-:W1:Y:S02]  /*26ca0*/  SYNCS.PHASECHK.TRANS64.TRYWAIT P1, [UR49+0x50038], R3 ;  /* 0x05003803ff0075a7 */ /* 0x000e640008021131 */
[----:B-1----:R-:W-:Y:S05]  /*26cb0*/  @!P1 BRA `(.L_x_379) ;  /* 0x0000005400789947 */ /* 0x002fea0003800000 */
.L_x_497:
[----:B------:R2:W-:Y:S01]  /*26cc0*/  @!P0 SYNCS.ARRIVE.TRANS64 RZ, [UR49+0x50020], R2 ;  /* 0x05002002ffff89a7 */ /* 0x0005e20008000031 */
[----:B------:R-:W-:Y:S05]  /*26cd0*/  BRA.U !UP2, `(.L_x_380) ;  /* 0x000000010a047547 */ /* 0x000fea000b800000 */
[----:B------:R-:W-:Y:S05]  /*26ce0*/  BPT.TRAP 0x1 ;  /* 0x000000040000795c */ /* 0x000fea0000300000 */
.L_x_380:
[----:B------:R-:W-:Y:S04]  /*26cf0*/  BSSY.RECONVERGENT B0, `(.L_x_381) ;  /* 0x0000003000007945 */ /* 0x000fe80003800200 */
[----:B------:R-:W-:Y:S05]  /*26d00*/  @P3 BRA `(.L_x_382) ;  /* 0x0000000000043947 */ /* 0x000fea0003800000 */
[----:B------:R-:W-:Y:S05]  /*26d10*/  BPT.TRAP 0x1 ;  /* 0x000000040000795c */ /* 0x000fea0000300000 */
.L_x_382:
[----:B------:R-:W-:Y:S05]  /*26d20*/  BSYNC.RECONVERGENT B0 ;  /* 0x0000000000007941 */ /* 0x000fea0003800200 */
.L_x_381:
[----:B------:R-:W-:Y:S02]  /*26d30*/  ULEA UR16, UR5, UR8, 0x10 ;  /* 0x0000000805107291 */ /* 0x000fe4000f8e80ff */
[----:B------:R-:W-:Y:S02]  /*26d40*/  UIADD3 UR6, UP1, UPT, UR14, 0x180, URZ ;  /* 0x000001800e067890 */ /* 0x000fe4000ff3e0ff */
[----:B------:R-:W-:Y:S02]  /*26d50*/  UIADD3 UR51, UPT, UPT, UR43, -0x80, URZ ;  /* 0xffffff802b337890 */ /* 0x000fe4000fffe0ff */
[----:B------:R-:W-:Y:S02]  /*26d60*/  UIADD3 UR49, UPT, UPT, UR49, 0x50020, URZ ;  /* 0x0005002031317890 */ /* 0x000fe4000fffe0ff */
[----:B------:R-:W-:Y:S02]  /*26d70*/  UIADD3 UR48, UPT, UPT, UR16, 0x20000, URZ ;  /* 0x0002000010307890 */ /* 0x000fe4000fffe0ff */
[----:B------:R-:W-:-:S02]  /*26d80*/  UIADD3.X UR7, UPT, UPT, URZ, UR15, URZ, UP1, !UPT ;  /* 0x0000000fff077290 */ /* 0x000fc40008ffe4ff */
[----:B------:R-:W-:Y:S02]  /*26d90*/  UIADD3 UR32, UPT, UPT, UR16, 0x24000, URZ ;  /* 0x0002400010207890 */ /* 0x000fe4000fffe0ff */
[----:B------:R-:W-:Y:S02]  /*26da0*/  UIADD3 UR24, UPT, UPT, UR16, 0x28000, URZ ;  /* 0x0002800010187890 */ /* 0x000fe4000fffe0ff */
[----:B------:R-:W-:Y:S01]  /*26db0*/  UIADD3 UR16, UPT, UPT, UR16, 0x2c000, URZ ;  /* 0x0002c00010107890 */ /* 0x000fe2000fffe0ff */
[----:B------:R-:W-:Y:S01]  /*26dc0*/  UMOV UR12, 0x0 ;  /* 0x00000000000c7882 */ /* 0x000fe20000000000 */
[----:B------:R-:W-:Y:S01]  /*26dd0*/  UMOV UR13, 0x10000000 ;  /* 0x10000000000d7882 */ /* 0x000fe20000000000 */
[----:B------:R-:W-:Y:S01]  /*26de0*/  UMOV UR50, URZ ;  /* 0x000000ff00327c82 */ /* 0x000fe20008000000 */
        /* <DEDUP_REMOVED lines=14> */
[----:B------:R-:W-:Y:S01]  /*26ed0*/  UMOV UR17, UR49 ;  /* 0x0000003100117c82 */ /* 0x000fe20008000000 */
[----:B------:R-:W-:Y:S01]  /*26ee0*/  UMOV UR19, UR51 ;  /* 0x0000003300137c82 */ /* 0x000fe20008000000 */
[----:B------:R3:W-:Y:S01]  /*26ef0*/  UTMALDG.4D [UR32], [UR6], desc[UR12] ;  /* 0x00000c20060075b4 */ /* 0x0007e20008019000 */
[----:B------:R-:W-:-:S04]  /*26f00*/  UIADD3 UR5, UPT, UPT, UR5, 0x1, URZ ;  /* 0x0000000105057890 */ /* 0x000fc8000fffe0ff */
[----:B------:R-:W-:Y:S01]  /*26f10*/  UISETP.NE.AND UP1, UPT, UR5, 0x3, UPT ;  /* 0x000000030500788c */ /* 0x000fe2000bf25270 */
[----:B------:R3:W-:Y:S03]  /*26f20*/  UTMALDG.4D [UR24], [UR6], desc[UR12] ;  /* 0x00000c18060075b4 */ /* 0x0007e60008019000 */
[----:B------:R-:W-:Y:S02]  /*26f30*/  USEL UR4, URZ, 0x1, UP1 ;  /* 0x00000001ff047887 */ /* 0x000fe40008800000 */
[----:B------:R-:W-:Y:S02]  /*26f40*/  USEL UR5, UR5, URZ, UP1 ;  /* 0x000000ff05057287 */ /* 0x000fe40008800000 */
[----:B------:R-:W-:Y:S01]  /*26f50*/  ULOP3.LUT UR9, UR9, UR4, URZ, 0x3c, !UPT ;  /* 0x0000000409097292 */ /* 0x000fe2000f8e3cff */
[----:B------:R3:W-:Y:S02]  /*26f60*/  UTMALDG.4D [UR16], [UR6], desc[UR12] ;  /* 0x00000c10060075b4 */ /* 0x0007e40008019000 */
[----:B---3--:R-:W-:Y:S09]  /*26f70*/  BRA.U !UP0, `(.L_x_383) ;  /* 0x0000000108047547 */ /* 0x008ff2000b800000 */
[----:B------:R-:W-:Y:S05]  /*26f80*/  BPT.TRAP 0x1 ;  /* 0x000000040000795c */ /* 0x000fea0000300000 */
.L_x_383:
[----:B------:R-:W-:Y:S01]  /*26f90*/  ULEA UR49, UR5, UR8, 0x3 ;  /* 0x0000000805317291 */ /* 0x000fe2000f8e18ff */
[----:B-1----:R-:W-:Y:S01]  /*26fa0*/  IMAD.U32 R3, RZ, RZ, UR9 ;  /* 0x00000009ff037e24 */ /* 0x002fe2000f8e00ff */
[----:B--2---:R-:W-:-:S04]  /*26fb0*/  @!P0 MOV R2, 0x10000 ;  /* 0x0001000000028802 */ /* 0x004fc80000000f00 */
[----:B------:R-:W-:-:S04]  /*26fc0*/  SHF.L.U32 R3, R3, 0x1f, RZ ;  /* 0x0000001f03037819 */ /* 0x000fc800000006ff */
[----:B------:R-:W1:Y:S02]  /*26fd0*/  SYNCS.PHASECHK.TRANS64.TRYWAIT P1, [UR49+0x50038], R3 ;  /* 0x05003803ff0075a7 */ /* 0x000e640008021131 */
[----:B-1----:R-:W-:Y:S05]  /*26fe0*/  @!P1 BRA `(.L_x_384) ;  /* 0x0000005000c49947 */ /* 0x002fea0003800000 */
.L_x_499:
[----:B------:R2:W-:Y:S01]  /*26ff0*/  @!P0 SYNCS.ARRIVE.TRANS64 RZ, [UR49+0x50020], R2 ;  /* 0x05002002ffff89a7 */ /* 0x0005e20008000031 */
[----:B------:R-:W-:Y:S05]  /*27000*/  BRA.U !UP2, `(.L_x_385) ;  /* 0x000000010a047547 */ /* 0x000fea000b800000 */
[----:B------:R-:W-:Y:S05]  /*27010*/  BPT.TRAP 0x1 ;  /* 0x000000040000795c */ /* 0x000fea0000300000 */
.L_x_385:
[----:B------:R-:W-:Y:S04]  /*27020*/  BSSY.RECONVERGENT B0, `(.L_x_386) ;  /* 0x0000003000007945 */ /* 0x000fe80003800200 */
[----:B------:R-:W-:Y:S05]  /*27030*/  @P3 BRA `(.L_x_387) ;  /* 0x0000000000043947 */ /* 0x000fea0003800000 */
[----:B------:R-:W-:Y:S05]  /*27040*/  BPT.TRAP 0x1 ;  /* 0x000000040000795c */ /* 0x000fea0000300000 */
.L_x_387:
[----:B------:R-:W-:Y:S05]  /*27050*/  BSYNC.RECONVERGENT B0 ;  /* 0x0000000000007941 */ /* 0x000fea0003800200 */
.L_x_386:
        /* <DEDUP_REMOVED lines=38> */
.L_x_388:
[----:B------:R-:W-:Y:S01]  /*272c0*/  ULEA UR41, UR5, UR8, 0x3 ;  /* 0x0000000805297291 */ /* 0x000fe2000f8e18ff */
[----:B-1----:R-:W-:Y:S01]  /*272d0*/  IMAD.U32 R3, RZ, RZ, UR9 ;  /* 0x00000009ff037e24 */ /* 0x002fe2000f8e00ff */
[----:B--2---:R-:W-:-:S04]  /*272e0*/  @!P0 MOV R2, 0x10000 ;  /* 0x0001000000028802 */ /* 0x004fc80000000f00 */
[----:B------:R-:W-:-:S04]  /*272f0*/  SHF.L.U32 R3, R3, 0x1f, RZ ;  /* 0x0000001f03037819 */ /* 0x000fc800000006ff */
[----:B------:R-:W1:Y:S02]  /*27300*/  SYNCS.PHASECHK.TRANS64.TRYWAIT P1, [UR41+0x50038], R3 ;  /* 0x05003803ff0075a7 */ /* 0x000e640008021129 */
[----:B-1----:R-:W-:Y:S05]  /*27310*/  @!P1 BRA `(.L_x_389) ;  /* 0x0000005000109947 */ /* 0x002fea0003800000 */
.L_x_501:
[----:B------:R2:W-:Y:S01]  /*27320*/  @!P0 SYNCS.ARRIVE.TRANS64 RZ, [UR41+0x50020], R2 ;  /* 0x05002002ffff89a7 */ /* 0x0005e20008000029 */
[----:B------:R-:W-:Y:S05]  /*27330*/  BRA.U !UP2, `(.L_x_390) ;  /* 0x000000010a047547 */ /* 0x000fea000b800000 */
[----:B------:R-:W-:Y:S05]  /*27340*/  BPT.TRAP 0x1 ;  /* 0x000000040000795c */ /* 0x000fea0000300000 */
.L_x_390:
[----:B------:R-:W-:Y:S04]  /*27350*/  BSSY.RECONVERGENT B0, `(.L_x_391) ;  /* 0x0000003000007945 */ /* 0x000fe80003800200 */
[----:B------:R-:W-:Y:S05]  /*27360*/  @P3 BRA `(.L_x_392) ;  /* 0x0000000000043947 */ /* 0x000fea0003800000 */
[----:B------:R-:W-:Y:S05]  /*27370*/  BPT.TRAP 0x1 ;  /* 0x000000040000795c */ /* 0x000fea0000300000 */
.L_x_392:
[----:B------:R-:W-:Y:S05]  /*27380*/  BSYNC.RECONVERGENT B0 ;  /* 0x0000000000007941 */ /* 0x000fea0003800200 */
.L_x_391:
[----:B------:R-:W-:Y:S02]  /*27390*/  ULEA UR16, UR5, UR8, 0x10 ;  /* 0x0000000805107291 */ /* 0x000fe4000f8e80ff */
[----:B------:R-:W-:Y:S02]  /*273a0*/  UIADD3 UR6, UP1, UPT, UR14, 0x180, URZ ;  /* 0x000001800e067890 */ /* 0x000fe4000ff3e0ff */
[----:B------:R-:W-:Y:S02]  /*273b0*/  UIADD3 UR41, UPT, UPT, UR41, 0x50020, URZ ;  /* 0x0005002029297890 */ /* 0x000fe4000fffe0ff */
[----:B------:R-:W-:Y:S02]  /*273c0*/  UIADD3 UR40, UPT, UPT, UR16, 0x20000, URZ ;  /* 0x0002000010287890 */ /* 0x000fe4000fffe0ff */
[----:B------:R-:W-:Y:S02]  /*273d0*/  UIADD3.X UR7, UPT, UPT, URZ, UR15, URZ, UP1, !UPT ;  /* 0x0000000fff077290 */ /* 0x000fe40008ffe4ff */
[----:B------:R-:W-:-:S02]  /*273e0*/  UIADD3 UR32, UPT, UPT, UR16, 0x24000, URZ ;  /* 0x0002400010207890 */ /* 0x000fc4000fffe0ff */
        /* <DEDUP_REMOVED lines=16> */
[----:B------:R3:W-:Y:S01]  /*274f0*/  UTMALDG.4D [UR40], [UR6], desc[UR12] ;  /* 0x00000c28060075b4 */ /* 0x0007e20008019000 */
[----:B------:R-:W-:Y:S01]  /*27500*/  UMOV UR25, UR41 ;  /* 0x0000002900197c82 */ /* 0x000fe20008000000 */
[----:B------:R-:W-:Y:S01]  /*27510*/  UMOV UR18, 0xc0 ;  /* 0x000000c000127882 */ /* 0x000fe20000000000 */
[----:B------:R-:W-:Y:S01]  /*27520*/  UMOV UR19, UR43 ;  /* 0x0000002b00137c82 */ /* 0x000fe20008000000 */
[----:B------:R-:W-:Y:S01]  /*27530*/  UMOV UR20, UR52 ;  /* 0x0000003400147c82 */ /* 0x000fe20008000000 */
[----:B------:R-:W-:Y:S01]  /*27540*/  UMOV UR21, UR53 ;  /* 0x0000003500157c82 */ /* 0x000fe20008000000 */
[----:B------:R-:W-:Y:S01]  /*27550*/  UMOV UR17, UR41 ;  /* 0x0000002900117c82 */ /* 0x000fe20008000000 */
[----:B------:R-:W-:Y:S01]  /*27560*/  UIADD3 UR5, UPT, UPT, UR5, 0x1, URZ ;  /* 0x0000000105057890 */ /* 0x000fe2000fffe0ff */
[----:B------:R3:W-:Y:S03]  /*27570*/  UTMALDG.4D [UR32], [UR6], desc[UR12] ;  /* 0x00000c20060075b4 */ /* 0x0007e60008019000 */
[----:B------:R-:W-:-:S04]  /*27580*/  UISETP.NE.AND UP1, UPT, UR5, 0x3, UPT ;  /* 0x000000030500788c */ /* 0x000fc8000bf25270 */
[----:B------:R-:W-:Y:S01]  /*27590*/  USEL UR4, URZ, 0x1, UP1 ;  /* 0x00000001ff047887 */ /* 0x000fe20008800000 */
[----:B------:R3:W-:Y:S01]  /*275a0*/  UTMALDG.4D [UR24], [UR6], desc[UR12] ;  /* 0x00000c18060075b4 */ /* 0x0007e20008019000 */
[----:B------:R-:W-:Y:S02]  /*275b0*/  USEL UR5, UR5, URZ, UP1 ;  /* 0x000000ff05057287 */ /* 0x000fe40008800000 */
[----:B------:R-:W-:Y:S01]  /*275c0*/  ULOP3.LUT UR9, UR9, UR4, URZ, 0x3c, !UPT ;  /* 0x0000000409097292 */ /* 0x000fe2000f8e3cff */
[----:B------:R3:W-:Y:S02]  /*275d0*/  UTMALDG.4D [UR16], [UR6], desc[UR12] ;  /* 0x00000c10060075b4 */ /* 0x0007e40008019000 */
[----:B---3--:R-:W-:Y:S09]  /*275e0*/  BRA.U !UP0, `(.L_x_393) ;  /* 0x0000000108047547 */ /* 0x008ff2000b800000 */
[----:B------:R-:W-:Y:S05]  /*275f0*/  BPT.TRAP 0x1 ;  /* 0x000000040000795c */ /* 0x000fea0000300000 */
.L_x_393:
[----:B------:R-:W-:Y:S01]  /*27600*/  ULEA UR41, UR5, UR8, 0x3 ;  /* 0x0000000805297291 */ /* 0x000fe2000f8e18ff */
[----:B-1----:R-:W-:Y:S01]  /*27610*/  IMAD.U32 R3, RZ, RZ, UR9 ;  /* 0x00000009ff037e24 */ /* 0x002fe2000f8e00ff */
[----:B--2---:R-:W-:-:S04]  /*27620*/  @!P0 MOV R2, 0x10000 ;  /* 0x0001000000028802 */ /* 0x004fc80000000f00 */
[----:B------:R-:W-:-:S04]  /*27630*/  SHF.L.U32 R3, R3, 0x1f, RZ ;  /* 0x0000001f03037819 */ /* 0x000fc800000006ff */
[----:B------:R-:W1:Y:S02]  /*27640*/  SYNCS.PHASECHK.TRANS64.TRYWAIT P1, [UR41+0x50038], R3 ;  /* 0x05003803ff0075a7 */ /* 0x000e640008021129 */
[----:B-1----:R-:W-:Y:S05]  /*27650*/  @!P1 BRA `(.L_x_394) ;  /* 0x0000004c00589947 */ /* 0x002fea0003800000 */
.L_x_503:
[----:B------:R2:W-:Y:S01]  /*27660*/  @!P0 SYNCS.ARRIVE.TRANS64 RZ, [UR41+0x50020], R2 ;  /* 0x05002002ffff89a7 */ /* 0x0005e20008000029 */
[----:B------:R-:W-:Y:S05]  /*27670*/  BRA.U !UP2, `(.L_x_395) ;  /* 0x000000010a047547 */ /* 0x000fea000b800000 */
[----:B------:R-:W-:Y:S05]  /*27680*/  BPT.TRAP 0x1 ;  /* 0x000000040000795c */ /* 0x000fea0000300000 */
.L_x_395:
[----:B------:R-:W-:Y:S04]  /*27690*/  BSSY.RECONVERGENT B0, `(.L_x_396) ;  /* 0x0000003000007945 */ /* 0x000fe80003800200 */
[----:B------:R-:W-:Y:S05]  /*276a0*/  @P3 BRA `(.L_x_397) ;  /* 0x0000000000043947 */ /* 0x000fea0003800000 */
[----:B------:R-:W-:Y:S05]  /*276b0*/  BPT.TRAP 0x1 ;  /* 0x000000040000795c */ /* 0x000fea0000300000 */
.L_x_397:
[----:B------:R-:W-:Y:S05]  /*276c0*/  BSYNC.RECONVERGENT B0 ;  /* 0x0000000000007941 */ /* 0x000fea0003800200 */
.L_x_396:
        /* <DEDUP_REMOVED lines=30> */
[----:B------:R4:W-:Y:S01]  /*278b0*/  UTMALDG.4D [UR32], [UR6], desc[UR12] ;  /* 0x00000c20060075b4 */ /* 0x0009e20008019000 */
[----:B------:R-:W-:-:S02]  /*278c0*/  UIADD3 UR10, UPT, UPT, UR10, 0x2, URZ ;  /* 0x000000020a0a7890 */ /* 0x000fc4000fffe0ff */
[----:B------:R-:W-:-:S04]  /*278d0*/  UISETP.NE.AND UP1, UPT, UR5, 0x3, UPT ;  /* 0x000000030500788c */ /* 0x000fc8000bf25270 */
[----:B------:R-:W-:Y:S01]  /*278e0*/  USEL UR4, URZ, 0x1, UP1 ;  /* 0x00000001ff047887 */ /* 0x000fe20008800000 */
[----:B------:R4:W-:Y:S01]  /*278f0*/  UTMALDG.4D [UR24], [UR6], desc[UR12] ;  /* 0x00000c18060075b4 */ /* 0x0009e20008019000 */
[----:B------:R-:W-:Y:S02]  /*27900*/  USEL UR5, UR5, URZ, UP1 ;  /* 0x000000ff05057287 */ /* 0x000fe40008800000 */
[----:B------:R-:W-:Y:S02]  /*27910*/  UISETP.NE.AND UP1, UPT, UR10, URZ, UPT ;  /* 0x000000ff0a00728c */ /* 0x000fe4000bf25270 */
[----:B------:R-:W-:Y:S01]  /*27920*/  ULOP3.LUT UR9, UR9, UR4, URZ, 0x3c, !UPT ;  /* 0x0000000409097292 */ /* 0x000fe2000f8e3cff */
[----:B------:R4:W-:Y:S01]  /*27930*/  UTMALDG.4D [UR16], [UR6], desc[UR12] ;  /* 0x00000c10060075b4 */ /* 0x0009e20008019000 */
[----:B---3--:R-:W-:-:S05]  /*27940*/  UIADD3 UR43, UPT, UPT, UR43, 0x100, URZ ;  /* 0x000001002b2b7890 */ /* 0x008fca000fffe0ff */
[----:B----4-:R-:W-:Y:S07]  /*27950*/  BRA.U UP1, `(.L_x_398) ;  /* 0xfffffff101ac7547 */ /* 0x010fee000b83ffff */
[----:B------:R-:W-:-:S04]  /*27960*/  UIADD3 UR43, UPT, UPT, UR43, -0x80, URZ ;  /* 0xffffff802b2b7890 */ /* 0x000fc8000fffe0ff */
.L_x_377:
[----:B------:R-:W-:-:S04]  /*27970*/  ULOP3.LUT UR4, UR11, 0x1, URZ, 0xc0, !UPT ;  /* 0x000000010b047892 */ /* 0x000fc8000f8ec0ff */
[----:B------:R-:W-:-:S11]  /*27980*/  UISETP.NE.U32.AND UP1, UPT, UR4, 0x1, UPT ;  /* 0x000000010400788c */ /* 0x000fd6000bf25070 */
[----:B------:R-:W-:-:S13]  /*27990*/  PLOP3.LUT P1, PT, PT, PT, UP1, 0x80, 0x8 ;  /* 0x000000000008781c */ /* 0x000fda0003f2f018 */
[----:B------:R-:W-:Y:S05]  /*279a0*/  @P1 EXIT ;  /* 0x000000000000194d */ /* 0x000fea0003800000 */
[----:B------:R-:W-:Y:S05]  /*279b0*/  BRA.U !UP0, `(.L_x_399) ;  /* 0x0000000108047547 */ /* 0x000fea000b800000 */
[----:B------:R-:W-:Y:S05]  /*279c0*/  BPT.TRAP 0x1 ;  /* 0x000000040000795c */ /* 0x000fea0000300000 */
.L_x_399:
[----:B------:R-:W-:Y:S01]  /*279d0*/  ULEA UR41, UR5, UR8, 0x3 ;  /* 0x0000000805297291 */ /* 0x000fe2000f8e18ff */
[----:B-1----:R-:W-:Y:S01]  /*279e0*/  IMAD.U32 R3, RZ, RZ, UR9 ;  /* 0x00000009ff037e24 */ /* 0x002fe2000f8e00ff */
[----:B--2---:R-:W-:-:S04]  /*279f0*/  @!P0 MOV R2, 0x10000 ;  /* 0x0001000000028802 */ /* 0x004fc80000000f00 */
[----:B------:R-:W-:-:S04]  /*27a00*/  SHF.L.U32 R3, R3, 0x1f, RZ ;  /* 0x0000001f03037819 */ /* 0x000fc800000006ff */
[----:B------:R-:W1:Y:S02]  /*27a10*/  SYNCS.PHASECHK.TRANS64.TRYWAIT P1, [UR41+0x50038], R3 ;  /* 0x05003803ff0075a7 */ /* 0x000e640008021129 */
[----:B-1----:R-:W-:Y:S05]  /*27a20*/  @!P1 BRA `(.L_x_400) ;  /* 0x00000048007c9947 */ /* 0x002fea0003800000 */
.L_x_505:
[----:B------:R2:W-:Y:S01]  /*27a30*/  @!P0 SYNCS.ARRIVE.TRANS64 RZ, [UR41+0x50020], R2 ;  /* 0x05002002ffff89a7 */ /* 0x0005e20008000029 */
[----:B------:R-:W-:Y:S05]  /*27a40*/  BRA.U !UP2, `(.L_x_401) ;  /* 0x000000010a047547 */ /* 0x000fea000b800000 */
[----:B------:R-:W-:Y:S05]  /*27a50*/  BPT.TRAP 0x1 ;  /* 0x000000040000795c */ /* 0x000fea0000300000 */
.L_x_401:
[----:B------:R-:W-:Y:S04]  /*27a60*/  BSSY.RECONVERGENT B0, `(.L_x_402) ;  /* 0x0000003000007945 */ /* 0x000fe80003800200 */
[----:B------:R-:W-:Y:S05]  /*27a70*/  @P3 BRA `(.L_x_403) ;  /* 0x0000000000043947 */ /* 0x000fea0003800000 */
[----:B------:R-:W-:Y:S05]  /*27a80*/  BPT.TRAP 0x1 ;  /* 0x000000040000795c */ /* 0x000fea0000300000 */
.L_x_403:
[----:B------:R-:W-:Y:S05]  /*27a90*/  BSYNC.RECONVERGENT B0 ;  /* 0x0000000000007941 */ /* 0x000fea0003800200 */
.L_x_402:
        /* <DEDUP_REMOVED lines=39> */
.L_x_404:
[----:B------:R-:W-:Y:S01]  /*27d10*/  ULEA UR33, UR4, UR8, 0x3 ;  /* 0x0000000804217291 */ /* 0x000fe2000f8e18ff */
[----:B-1----:R-:W-:Y:S01]  /*27d20*/  IMAD.U32 R3, RZ, RZ, UR9 ;  /* 0x00000009ff037e24 */ /* 0x002fe2000f8e00ff */
[----:B--2---:R-:W-:-:S04]  /*27d30*/  @!P0 MOV R2, 0x10000 ;  /* 0x0001000000028802 */ /* 0x004fc80000000f00 */
[----:B------:R-:W-:-:S04]  /*27d40*/  SHF.L.U32 R3, R3, 0x1f, RZ ;  /* 0x0000001f03037819 */ /* 0x000fc800000006ff */
[----:B------:R-:W1:Y:S02]  /*27d50*/  SYNCS.PHASECHK.TRANS64.TRYWAIT P1, [UR33+0x50038], R3 ;  /* 0x05003803ff0075a7 */ /* 0x000e640008021121 */
[----:B-1----:R-:W-:Y:S05]  /*27d60*/  @!P1 BRA `(.L_x_405) ;  /* 0x0000004400c49947 */ /* 0x002fea0003800000 */
.L_x_507:
[----:B------:R2:W-:Y:S01]  /*27d70*/  @!P0 SYNCS.ARRIVE.TRANS64 RZ, [UR33+0x50020], R2 ;  /* 0x05002002ffff89a7 */ /* 0x0005e20008000021 */
[----:B------:R-:W-:Y:S05]  /*27d80*/  BRA.U !UP2, `(.L_x_406) ;  /* 0x000000010a047547 */ /* 0x000fea000b800000 */
[----:B------:R-:W-:Y:S05]  /*27d90*/  BPT.TRAP 0x1 ;  /* 0x000000040000795c */ /* 0x000fea0000300000 */
.L_x_406:
[----:B------:R-:W-:Y:S04]  /*27da0*/  BSSY.RECONVERGENT B0, `(.L_x_407) ;  /* 0x0000003000007945 */ /* 0x000fe80003800200 */
[----:B------:R-:W-:Y:S05]  /*27db0*/  @P3 BRA `(.L_x_408) ;  /* 0x0000000000043947 */ /* 0x000fea0003800000 */
[----:B------:R-:W-:Y:S05]  /*27dc0*/  BPT.TRAP 0x1 ;  /* 0x000000040000795c */ /* 0x000fea0000300000 */
.L_x_408:
[----:B------:R-:W-:Y:S05]  /*27dd0*/  BSYNC.RECONVERGENT B0 ;  /* 0x0000000000007941 */ /* 0x000fea0003800200 */
.L_x_407:
[----:B------:R-:W-:Y:S05]  /*27de0*/  @!P2 EXIT ;  /* 0x000000000000a94d */ /* 0x000fea0003800000 */
        /* <DEDUP_REMOVED lines=34> */
[----:B---3--:R-:W-:Y:S05]  /*28010*/  EXIT ;  /* 0x000000000000794d */ /* 0x008fea0003800000 */
.L_x_526:
[----:B------:R-:W-:-:S08]  /*28020*/  NOP ;  /* 0x0000000000007918 */ /* 0x000fd00000000000 */
[----:B------:R-:W1:-:S00]  /*28030*/  USETMAXREG.DEALLOC.CTAPOOL 0x20 ;  /* 0x00000020000079c8 */ /* 0x000e4000080e0500 */
[----:B------:R-:W2:Y:S08]  /*28040*/  S2UR UR42, SR_CTAID.X ;  /* 0x00000000002a79c3 */ /* 0x000eb00000002500 */
[----:B-1----:R-:W1:Y:S01]  /*28050*/  LDC R0, c[0x0][0x380] ;  /* 0x0000e000ff007b82 */ /* 0x002e620000000800 */
[----:B--2---:R-:W-:-:S06]  /*28060*/  USHF.L.U32 UR42, UR42, 0x8, URZ ;  /* 0x000000082a2a7899 */ /* 0x004fcc00080006ff */
[----:B-1----:R-:W-:-:S13]  /*28070*/  ISETP.LE.U32.AND P0, PT, R0, UR42, PT ;  /* 0x0000002a00007c0c */ /* 0x002fda000bf03070 */
[----:B------:R-:W-:Y:S05]  /*28080*/  @P0 EXIT ;  /* 0x000000000000094d */ /* 0x000fea0003800000 */
[----:B------:R-:W1:Y:S01]  /*28090*/  LDCU UR7, c[0x0][0x38c] ;  /* 0x00007180ff0777ac */ /* 0x000e620008000800 */
[----:B------:R-:W2:Y:S01]  /*280a0*/  S2UR UR8, SR_CTAID.Y ;  /* 0x00000000000879c3 */ /* 0x000ea20000002600 */
        /* <DEDUP_REMOVED lines=14> */
[----:B------:R-:W-:Y:S02]  /*28190*/  UIADD3 UR4, UPT, UPT, -UR44, URZ, URZ ;  /* 0x000000ff2c047290 */ /* 0x000fe4000fffe1ff */
[----:B------:R-:W1:Y:S02]  /*281a0*/  S2UR UR45, SR_CTAID.Z ;  /* 0x00000000002d79c3 */ /* 0x000e640000002700 */
        /* <DEDUP_REMOVED lines=9> */
[----:B-1----:R-:W-:Y:S11]  /*28240*/  BRA.U UP6, `(.L_x_409) ;  /* 0x0000000106047547 */ /* 0x002ff6000b800000 */
[----:B------:R-:W-:Y:S05]  /*28250*/  BPT.TRAP 0x1 ;  /* 0x000000040000795c */ /* 0x000fea0000300000 */
.L_x_409:
[----:B------:R-:W1:Y:S01]  /*28260*/  S2UR UR6, SR_CgaCtaId ;  /* 0x00000000000679c3 */ /* 0x000e620000008800 */
[----:B------:R-:W-:Y:S01]  /*28270*/  UMOV UR40, 0x400 ;  /* 0x0000040000287882 */ /* 0x000fe20000000000 */
[----:B------:R-:W-:Y:S01]  /*28280*/  SHF.L.U32 R0, RZ, 0x1f, RZ ;  /* 0x0000001fff007819 */ /* 0x000fe200000006ff */
[----:B-1----:R-:W-:-:S09]  /*28290*/  ULEA UR40, UR6, UR40, 0x18 ;  /* 0x0000002806287291 */ /* 0x002fd2000f8ec0ff */
[----:B------:R-:W1:Y:S02]  /*282a0*/  SYNCS.PHASECHK.TRANS64.TRYWAIT P0, [UR40+0x500b0], R0 ;  /* 0x0500b000ff0075a7 */ /* 0x000e640008001128 */
[----:B-1----:R-:W-:Y:S05]  /*282b0*/  @!P0 BRA `(.L_x_410) ;  /* 0x0000004000888947 */ /* 0x002fea0003800000 */
.L_x_509:
[----:B------:R-:W-:Y:S04]  /*282c0*/  BSSY.RECONVERGENT B0, `(.L_x_411) ;  /* 0x0000128000007945 */ /* 0x000fe80003800200 */
[----:B------:R-:W-:Y:S05]  /*282d0*/  @!P1 BRA `(.L_x_412) ;  /* 0x0000001000989947 */ /* 0x000fea0003800000 */
[----:B------:R-:W2:Y:S01]  /*282e0*/  LDCU.64 UR4, c[0x0][0x348] ;  /* 0x00006900ff0477ac */ /* 0x000ea20008000a00 */
[----:B------:R-:W-:Y:S02]  /*282f0*/  UIADD3 UR50, UPT, UPT, UR42, 0x8, URZ ;  /* 0x000000082a327890 */ /* 0x000fe4000fffe0ff */
[----:B------:R-:W-:Y:S02]  /*28300*/  UIADD3 UR48, UPT, UPT, UR40, 0x1000, URZ ;  /* 0x0000100028307890 */ /* 0x000fe4000fffe0ff */
[----:B------:R-:W-:Y:S02]  /*28310*/  UIADD3 UR66, UPT, UPT, UR42, 0x10, URZ ;  /* 0x000000102a427890 */ /* 0x000fe4000fffe0ff */
[----:B------:R-:W-:Y:S02]  /*28320*/  UIADD3 UR64, UPT, UPT, UR40, 0x2000, URZ ;  /* 0x0000200028407890 */ /* 0x000fe4000fffe0ff */
[----:B------:R-:W-:Y:S02]  /*28330*/  UIADD3 UR34, UPT, UPT, UR42, 0x18, URZ ;  /* 0x000000182a227890 */ /* 0x000fe4000fffe0ff */
[----:B------:R-:W-:Y:S01]  /*28340*/  UIADD3 UR32, UPT, UPT, UR40, 0x3000, URZ ;  /* 0x0000300028207890 */ /* 0x000fe2000fffe0ff */
[----:B------:R-:W-:Y:S01]  /*28350*/  UMOV UR41, URZ ;  /* 0x000000ff00297c82 */ /* 0x000fe20008000000 */
[----:B------:R-:W-:Y:S01]  /*28360*/  UMOV UR51, UR43 ;  /* 0x0000002b00337c82 */ /* 0x000fe20008000000 */
[----:B--2---:R-:W-:Y:S01]  /*28370*/  UIADD3 UR4, UP0, UPT, UR4, 0x400, URZ ;  /* 0x0000040004047890 */ /* 0x004fe2000ff1e0ff */
[----:B------:R-:W-:Y:S01]  /*28380*/  UMOV UR52, UR44 ;  /* 0x0000002c00347c82 */ /* 0x000fe20008000000 */
[----:B------:R-:W-:-:S02]  /*28390*/  UMOV UR53, UR45 ;  /* 0x0000002d00357c82 */ /* 0x000fc40008000000 */
[----:B------:R-:W-:Y:S01]  /*283a0*/  UIADD3.X UR5, UPT, UPT, URZ, UR5, URZ, UP0, !UPT ;  /* 0x00000005ff057290 */ /* 0x000fe200087fe4ff */
[----:B------:R-:W-:Y:S01]  /*283b0*/  UMOV UR49, UR41 ;  /* 0x0000002900317c82 */ /* 0x000fe20008000000 */
[----:B------:R-:W-:Y:S01]  /*283c0*/  UMOV UR67, UR43 ;  /* 0x0000002b00437c82 */ /* 0x000fe20008000000 */
[----:B------:R-:W-:Y:S01]  /*283d0*/  UMOV UR68, UR44 ;  /* 0x0000002c00447c82 */ /* 0x000fe20008000000 */
[----:B------:R-:W-:Y:S01]  /*283e0*/  UMOV UR69, UR45 ;  /* 0x0000002d00457c82 */ /* 0x000fe20008000000 */
[----:B------:R-:W-:Y:S01]  /*283f0*/  UIADD3 UR26, UPT, UPT, UR42, 0x20, URZ ;  /* 0x000000202a1a7890 */ /* 0x000fe2000fffe0ff */
[----:B------:R-:W-:Y:S01]  /*28400*/  MOV.SPILL R9, UR69 ;  /* 0x0000004500097c02 */ /* 0x000fe20009000f00 */
[----:B------:R-:W-:Y:S02]  /*28410*/  UIADD3 UR24, UPT, UPT, UR40, 0x4000, URZ ;  /* 0x0000400028187890 */ /* 0x000fe4000fffe0ff */
[----:B------:R-:W-:Y:S01]  /*28420*/  UTMASTG.5D [UR40], [UR4] ;  /* 0x00000028040073b5 */ /* 0x000fe20008020000 */
[----:B------:R-:W-:Y:S01]  /*28430*/  UMOV UR65, UR41 ;  /* 0x0000002900417c82 */ /* 0x000fe20008000000 */
[----:B------:R-:W-:Y:S01]  /*28440*/  UMOV UR35, UR43 ;  /* 0x0000002b00237c82 */ /* 0x000fe20008000000 */
[----:B------:R-:W-:Y:S01]  /*28450*/  UMOV UR36, UR44 ;  /* 0x0000002c00247c82 */ /* 0x000fe20008000000 */
[----:B------:R-:W-:Y:S01]  /*28460*/  UMOV UR37, UR45 ;  /* 0x0000002d00257c82 */ /* 0x000fe20008000000 */
[----:B------:R-:W-:Y:S01]  /*28470*/  UIADD3 UR58, UPT, UPT, UR42, 0x28, URZ ;  /* 0x000000282a3a7890 */ /* 0x000fe2000fffe0ff */
[----:B------:R-:W-:Y:S01]  /*28480*/  MOV.SPILL R15, UR26 ;  /* 0x0000001a000f7c02 */ /* 0x000fe20009000f00 */
[----:B------:R-:W-:Y:S01]  /*28490*/  UIADD3 UR56, UPT, UPT, UR40, 0x5000, URZ ;  /* 0x0000500028387890 */ /* 0x000fe2000fffe0ff */
[----:B------:R2:W-:Y:S01]  /*284a0*/  UTMASTG.5D [UR48], [UR4] ;  /* 0x00000030040073b5 */ /* 0x0005e20008020000 */
[----:B------:R-:W-:Y:S01]  /*284b0*/  UMOV UR33, UR41 ;  /* 0x0000002900217c82 */ /* 0x000fe20008000000 */
[----:B------:R-:W-:Y:S01]  /*284c0*/  UMOV UR39, UR34 ;  /* 0x0000002200277c82 */ /* 0x000fe20008000000 */
[----:B------:R-:W-:Y:S01]  /*284d0*/  UMOV UR27, UR43 ;  /* 0x0000002b001b7c82 */ /* 0x000fe20008000000 */
[----:B------:R-:W-:Y:S01]  /*284e0*/  UMOV UR28, UR44 ;  /* 0x0000002c001c7c82 */ /* 0x000fe20008000000 */
[----:B------:R-:W-:Y:S01]  /*284f0*/  UMOV UR29, UR45 ;  /* 0x0000002d001d7c82 */ /* 0x000fe20008000000 */
[----:B------:R-:W-:Y:S01]  /*28500*/  UMOV UR25, UR41 ;  /* 0x0000002900197c82 */ /* 0x000fe20008000000 */
[----:B------:R-:W-:Y:S01]  /*28510*/  UMOV UR59, UR43 ;  /* 0x0000002b003b7c82 */ /* 0x000fe20008000000 */
[----:B------:R3:W-:Y:S01]  /*28520*/  UTMASTG.5D [UR64], [UR4] ;  /* 0x00000040040073b5 */ /* 0x0007e20008020000 */
        /* <DEDUP_REMOVED lines=18> */
[----:B-1----:R-:W-:Y:S01]  /*28650*/  MOV.SPILL R3, UR39 ;  /* 0x0000002700037c02 */ /* 0x002fe20009000f00 */
[----:B------:R-:W-:Y:S01]  /*28660*/  UMOV UR11, UR43 ;  /* 0x0000002b000b7c82 */ /* 0x000fe20008000000 */
[----:B------:R-:W-:Y:S01]  /*28670*/  MOV.SPILL R14, UR61 ;  /* 0x0000003d000e7c02 */ /* 0x000fe20009000f00 */
[----:B------:R-:W-:Y:S01]  /*28680*/  UMOV UR12, UR44 ;  /* 0x0000002c000c7c82 */ /* 0x000fe20008000000 */
[----:B------:R-:W-:Y:S01]  /*28690*/  MOV.SPILL R13, UR60 ;  /* 0x0000003c000d7c02 */ /* 0x000fe20009000f00 */
[----:B------:R1:W-:Y:S01]  /*286a0*/  UTMASTG.5D [UR56], [UR4] ;  /* 0x00000038040073b5 */ /* 0x0003e20008020000 */
[----:B------:R-:W-:Y:S01]  /*286b0*/  MOV.SPILL R12, UR59 ;  /* 0x0000003b000c7c02 */ /* 0x000fe20009000f00 */
[----:B------:R-:W-:Y:S01]  /*286c0*/  UMOV UR13, UR45 ;  /* 0x0000002d000d7c82 */ /* 0x000fe20008000000 */
[----:B------:R-:W-:Y:S01]  /*286d0*/  UMOV UR9, UR41 ;  /* 0x0000002900097c82 */ /* 0x000fe20008000000 */
[----:B------:R-:W-:Y:S01]  /*286e0*/  R2UR.FILL UR39, R3 ;  /* 0x00000000032772ca */ /* 0x000fe200004e0000 */
[----:B--2---:R-:W-:Y:S01]  /*286f0*/  UIADD3 UR50, UPT, UPT, UR42, 0x70, URZ ;  /* 0x000000702a327890 */ /* 0x004fe2000fffe0ff */
[----:B------:R-:W-:Y:S01]  /*28700*/  MOV.SPILL R2, UR38 ;  /* 0x0000002600027c02 */ /* 0x000fe20009000f00 */
[----:B------:R-:W-:-:S02]  /*28710*/  UIADD3 UR48, UPT, UPT, UR40, 0xe000, URZ ;  /* 0x0000e00028307890 */ /* 0x000fc4000fffe0ff */
[----:B------:R-:W-:Y:S01]  /*28720*/  UIADD3 UR74, UPT, UPT, UR42, 0x78, URZ ;  /* 0x000000782a4a7890 */ /* 0x000fe2000fffe0ff */
[----:B------:R-:W-:Y:S01]  /*28730*/  R2UR.FILL UR38, R2 ;  /* 0x00000000022672ca */ /* 0x000fe200004e0000 */
[----:B------:R-:W-:Y:S02]  /*28740*/  UIADD3 UR72, UPT, UPT, UR40, 0xf000, URZ ;  /* 0x0000f00028487890 */ /* 0x000fe4000fffe0ff */
[----:B---3--:R-:W-:Y:S01]  /*28750*/  UIADD3 UR64, UPT, UPT, UR40, 0x400, URZ ;  /* 0x0000040028407890 */ /* 0x008fe2000fffe0ff */
[----:B------:R-:W-:Y:S01]  /*28760*/  UMOV UR66, UR42 ;  /* 0x0000002a00427c82 */ /* 0x000fe20008000000 */
[----:B------:R-:W-:Y:S01]  /*28770*/  UMOV UR65, 0x40 ;  /* 0x0000004000417882 */ /* 0x000fe20000000000 */
[----:B------:R-:W-:Y:S01]  /*28780*/  MOV.SPILL R6, UR66 ;  /* 0x0000004200067c02 */ /* 0x000fe20009000f00 */
[----:B------:R-:W-:Y:S02]  /*28790*/  UIADD3 UR66, UPT, UPT, UR42, 0x58, URZ ;  /* 0x000000582a427890 */ /* 0x000fe4000fffe0ff */
[----:B------:R-:W-:Y:S01]  /*287a0*/  MOV.SPILL R4, UR64 ;  /* 0x0000004000047c02 */ /* 0x000fe20009000f00 */
[----:B------:R-:W-:Y:S01]  /*287b0*/  UIADD3 UR64, UPT, UPT, UR40, 0xb000, URZ ;  /* 0x0000b00028407890 */ /* 0x000fe2000fffe0ff */
[----:B------:R-:W-:Y:S01]  /*287c0*/  MOV.SPILL R5, UR65 ;  /* 0x0000004100057c02 */ /* 0x000fe20009000f00 */
[----:B----4-:R-:W-:-:S02]  /*287d0*/  UIADD3 UR32, UPT, UPT, UR40, 0x6000, URZ ;  /* 0x0000600028207890 */ /* 0x010fc4000fffe0ff */
[----:B------:R-:W-:Y:S01]  /*287e0*/  UIADD3 UR34, UPT, UPT, UR42, 0x30, URZ ;  /* 0x000000302a227890 */ /* 0x000fe2000fffe0ff */
[----:B------:R-:W-:Y:S01]  /*287f0*/  UMOV UR65, UR41 ;  /* 0x0000002900417c82 */ /* 0x000fe20008000000 */
[----:B------:R-:W-:Y:S01]  /*28800*/  UMOV UR15, UR66 ;  /* 0x00000042000f7c82 */ /* 0x000fe20008000000 */
[----:B------:R-:W-:Y:S01]  /*28810*/  UMOV UR75, UR43 ;  /* 0x0000002b004b7c82 */ /* 0x000fe20008000000 */
[----:B-----5:R-:W-:-:S03]  /*28820*/  UIADD3 UR24, UPT, UPT, UR40, 0x9000, URZ ;  /* 0x0000900028187890 */ /* 0x020fc6000fffe0ff */
[----:B------:R-:W-:Y:S01]  /*28830*/  UMOV UR31, UR34 ;  /* 0x00000022001f7c82 */ /* 0x000fe20008000000 */
[----:B------:R-:W-:Y:S01]  /*28840*/  UIADD3 UR26, UPT, UPT, UR42, 0x48, URZ ;  /* 0x000000482a1a7890 */ /* 0x000fe2000fffe0ff */
[----:B------:R2:W-:Y:S01]  /*28850*/  UTMASTG.5D [UR32], [UR4] ;  /* 0x00000020040073b5 */ /* 0x0005e20008020000 */
[----:B------:R-:W-:Y:S01]  /*28860*/  MOV.SPILL R17, UR31 ;  /* 0x0000001f00117c02 */ /* 0x000fe20009000f00 */
[----:B------:R-:W-:Y:S01]  /*28870*/  UMOV UR76, UR44 ;  /* 0x0000002c004c7c82 */ /* 0x000fe20008000000 */
[----:B------:R-:W-:Y:S01]  /*28880*/  UMOV UR77, UR45 ;  /* 0x0000002d004d7c82 */ /* 0x000fe20008000000 */
[----:B-1----:R-:W-:Y:S01]  /*28890*/  UIADD3 UR56, UPT, UPT, UR40, 0x1400, URZ ;  /* 0x0000140028387890 */ /* 0x002fe2000fffe0ff */
[----:B------:R-:W-:Y:S01]  /*288a0*/  R2UR.FILL UR31, R17 ;  /* 0x00000000111f72ca */ /* 0x000fe200004e0000 */
[----:B------:R-:W-:Y:S01]  /*288b0*/  UIADD3 UR58, UPT, UPT, UR42, 0x50, URZ ;  /* 0x000000502a3a7890 */ /* 0x000fe2000fffe0ff */
[----:B------:R-:W-:Y:S01]  /*288c0*/  UMOV UR57, 0x40 ;  /* 0x0000004000397882 */ /* 0x000fe20000000000 */
[----:B------:R-:W-:-:S02]  /*288d0*/  UMOV UR23, UR26 ;  /* 0x0000001a00177c82 */ /* 0x000fc40008000000 */
[----:B------:R-:W-:Y:S01]  /*288e0*/  MOV.SPILL R10, UR56 ;  /* 0x00000038000a7c02 */ /* 0x000fe20009000f00 */
[----:B------:R-:W-:Y:S01]  /*288f0*/  UIADD3 UR56, UPT, UPT, UR40, 0xa000, URZ ;  /* 0x0000a00028387890 */ /* 0x000fe2000fffe0ff */
[----:B------:R-:W-:Y:S01]  /*28900*/  MOV.SPILL R11, UR57 ;  /* 0x00000039000b7c02 */ /* 0x000fe20009000f00 */
[----:B------:R-:W-:Y:S01]  /*28910*/  UMOV UR57, UR41 ;  /* 0x0000002900397c82 */ /* 0x000fe20008000000 */
[----:B------:R-:W-:Y:S01]  /*28920*/  UMOV UR73, UR41 ;  /* 0x0000002900497c82 */ /* 0x000fe20008000000 */
[----:B------:R-:W-:Y:S01]  /*28930*/  UMOV UR22, UR58 ;  /* 0x0000003a00167c82 */ /* 0x000fe20008000000 */
[----:B------:R-:W-:Y:S01]  /*28940*/  UMOV UR7, UR50 ;  /* 0x0000003200077c82 */ /* 0x000fe20008000000 */
[----:B--2---:R-:W-:Y:S02]  /*28950*/  UIADD3 UR32, UPT, UPT, UR40, 0x7000, URZ ;  /* 0x0000700028207890 */ /* 0x004fe4000fffe0ff */
[----:B------:R-:W-:-:S07]  /*28960*/  UIADD3 UR34, UPT, UPT, UR42, 0x38, URZ ;  /* 0x000000382a227890 */ /* 0x000fce000fffe0ff */
[----:B------:R-:W-:Y:S02]  /*28970*/  UMOV UR30, UR34 ;  /* 0x00000022001e7c82 */ /* 0x000fe40008000000 */
[----:B------:R1:W-:Y:S01]  /*28980*/  UTMASTG.5D [UR32], [UR4] ;  /* 0x00000020040073b5 */ /* 0x0003e20008020000 */
[----:B------:R-:W-:-:S04]  /*28990*/  MOV.SPILL R16, UR30 ;  /* 0x0000001e00107c02 */ /* 0x000fc80009000f00 */
[----:B------:R-:W-:Y:S01]  /*289a0*/  R2UR.FILL UR30, R16 ;  /* 0x00000000101e72ca */ /* 0x000fe200004e0000 */
[----:B------:R2:W-:Y:S01]  /*289b0*/  UTMASTG.5D [UR16], [UR4] ;  /* 0x00000010040073b5 */ /* 0x0005e20008020000 */
[----:B------:R3:W-:Y:S01]  /*289c0*/  UTMASTG.5D [UR24], [UR4] ;  /* 0x00000018040073b5 */ /* 0x0007e20008020000 */
[----:B------:R4:W-:Y:S01]  /*289d0*/  UTMASTG.5D [UR56], [UR4] ;  /* 0x00000038040073b5 */ /* 0x0009e20008020000 */
[----:B------:R5:W-:Y:S01]  /*289e0*/  UTMASTG.5D [UR64], [UR4] ;  /* 0x00000040040073b5 */ /* 0x000be20008020000 */
[----:B-1----:R-:W-:Y:S02]  /*289f0*/  UIADD3 UR32, UPT, UPT, UR40, 0xd000, URZ ;  /* 0x0000d00028207890 */ /* 0x002fe4000fffe0ff */
[----:B------:R-:W-:Y:S01]  /*28a00*/  UIADD3 UR34, UPT, UPT, UR42, 0x68, URZ ;  /* 0x000000682a227890 */ /* 0x000fe2000fffe0ff */
[----:B------:R1:W-:Y:S01]  /*28a10*/  UTMASTG.5D [UR8], [UR4] ;  /* 0x00000008040073b5 */ /* 0x0003e20008020000 */
[----:B--2---:R-:W-:-:S05]  /*28a20*/  UIADD3 UR16, UPT, UPT, UR40, 0x8400, URZ ;  /* 0x0000840028107890 */ /* 0x004fca000fffe0ff */
[----:B------:R-:W-:Y:S02]  /*28a30*/  UMOV UR14, UR34 ;  /* 0x00000022000e7c82 */ /* 0x000fe40008000000 */
[----:B------:R2:W-:Y:S01]  /*28a40*/  UTMASTG.5D [UR32], [UR4] ;  /* 0x00000020040073b5 */ /* 0x0005e20008020000 */
[----:B------:R-:W-:Y:S01]  /*28a50*/  UMOV UR17, 0x40 ;  /* 0x0000004000117882 */ /* 0x000fe20000000000 */
[----:B---3--:R-:W-:Y:S01]  /*28a60*/  R2UR.FILL UR26, R15 ;  /* 0x000000000f1a72ca */ /* 0x008fe200004e0000 */
[----:B------:R-:W-:Y:S01]  /*28a70*/  UIADD3 UR24, UPT, UPT, UR40, 0x4400, URZ ;  /* 0x0000440028187890 */ /* 0x000fe2000fffe0ff */
[----:B------:R3:W-:Y:S01]  /*28a80*/  UTMASTG.5D [UR48], [UR4] ;  /* 0x00000030040073b5 */ /* 0x0007e20008020000 */
[----:B------:R-:W-:Y:S01]  /*28a90*/  UMOV UR25, 0x40 ;  /* 0x0000004000197882 */ /* 0x000fe20000000000 */
[----:B----4-:R-:W-:Y:S01]  /*28aa0*/  R2UR.FILL UR61, R14 ;  /* 0x000000000e3d72ca */ /* 0x010fe200004e0000 */
[----:B------:R-:W-:Y:S01]  /*28ab0*/  UMOV UR58, UR47 ;  /* 0x0000002f003a7c82 */ /* 0x000fe20008000000 */
[----:B------:R-:W-:Y:S01]  /*28ac0*/  R2UR.FILL UR60, R13 ;  /* 0x000000000d3c72ca */ /* 0x000fe200004e0000 */
[----:B------:R-:W-:Y:S01]  /*28ad0*/  UTMASTG.5D [UR72], [UR4] ;  /* 0x00000048040073b5 */ /* 0x000fe20008020000 */
[----:B------:R-:W-:-:S02]  /*28ae0*/  R2UR.FILL UR59, R12 ;  /* 0x000000000c3b72ca */ /* 0x000fc400004e0000 */
[----:B------:R-:W-:Y:S02]  /*28af0*/  R2UR.FILL UR57, R11 ;  /* 0x000000000b3972ca */ /* 0x000fe400004e0000 */
[----:B-----5:R-:W-:Y:S02]  /*28b00*/  R2UR.FILL UR69, R9 ;  /* 0x00000000094572ca */ /* 0x020fe400004e0000 */
[----:B------:R-:W-:Y:S02]  /*28b10*/  R2UR.FILL UR68, R8 ;  /* 0x00000000084472ca */ /* 0x000fe400004e0000 */
[----:B------:R-:W-:Y:S02]  /*28b20*/  R2UR.FILL UR67, R7 ;  /* 0x00000000074372ca */ /* 0x000fe400004e0000 */
[----:B------:R-:W-:Y:S02]  /*28b30*/  R2UR.FILL UR66, R6 ;  /* 0x00000000064272ca */ /* 0x000fe400004e0000 */
[----:B------:R-:W-:Y:S01]  /*28b40*/  R2UR.FILL UR65, R5 ;  /* 0x00000000054172ca */ /* 0x000fe200004e0000 */
[----:B-1----:R-:W-:Y:S01]  /*28b50*/  UIADD3 UR8, UPT, UPT, UR40, 0xc400, URZ ;  /* 0x0000c40028087890 */ /* 0x002fe2000fffe0ff */
[----:B------:R-:W-:Y:S01]  /*28b60*/  R2UR.FILL UR64, R4 ;  /* 0x00000000044072ca */ /* 0x000fe200004e0000 */
[----:B------:R-:W-:Y:S01]  /*28b70*/  UMOV UR9, 0x40 ;  /* 0x0000004000097882 */ /* 0x000fe20000000000 */
[----:B------:R-:W-:Y:S01]  /*28b80*/  R2UR.FILL UR56, R10 ;  /* 0x000000000a3872ca */ /* 0x000fe200004e0000 */
[----:B--2---:R-:W-:Y:S01]  /*28b90*/  UIADD3 UR32, UPT, UPT, UR40, 0x3400, URZ ;  /* 0x0000340028207890 */ /* 0x004fe2000fffe0ff */
[----:B------:R-:W-:Y:S01]  /*28ba0*/  UMOV UR33, 0x40 ;  /* 0x0000004000217882 */ /* 0x000fe20000000000 */
[----:B------:R-:W-:-:S08]  /*28bb0*/  UMOV UR34, UR39 ;  /* 0x0000002700227c82 */ /* 0x000fd00008000000 */
[----:B------:R1:W-:Y:S01]  /*28bc0*/  UTMASTG.5D [UR64], [UR4] ;  /* 0x00000040040073b5 */ /* 0x0003e20008020000 */
[----:B---3--:R-:W-:Y:S01]  /*28bd0*/  UIADD3 UR48, UPT, UPT, UR40, 0x2400, URZ ;  /* 0x0000240028307890 */ /* 0x008fe2000fffe0ff */
[----:B------:R-:W-:Y:S01]  /*28be0*/  UMOV UR49, 0x40 ;  /* 0x0000004000317882 */ /* 0x000fe20000000000 */
[----:B------:R-:W-:Y:S01]  /*28bf0*/  UMOV UR50, UR46 ;  /* 0x0000002e00327c82 */ /* 0x000fe20008000000 */
[----:B------:R2:W-:Y:S06]  /*28c00*/  UTMASTG.5D [UR56], [UR4] ;  /* 0x00000038040073b5 */ /* 0x0005ec0008020000 */
[----:B------:R3:W-:Y:S01]  /*28c10*/  UTMASTG.5D [UR48], [UR4] ;  /* 0x00000030040073b5 */ /* 0x0007e20008020000 */
[----:B------:R4:W-:Y:S01]  /*28c20*/  UTMASTG.5D [UR32], [UR4] ;  /* 0x00000020040073b5 */ /* 0x0009e20008020000 */
[----:B------:R5:W-:Y:S01]  /*28c30*/  UTMASTG.5D [UR24], [UR4] ;  /* 0x00000018040073b5 */ /* 0x000be20008020000 */
[----:B-1----:R-:W-:Y:S01]  /*28c40*/  UIADD3 UR64, UPT, UPT, UR40, 0x800, URZ ;  /* 0x0000080028407890 */ /* 0x002fe2000fffe0ff */
[----:B------:R-:W-:Y:S01]  /*28c50*/  UMOV UR65, 0x80 ;  /* 0x0000008000417882 */ /* 0x000fe20000000000 */
[----:B------:R-:W-:Y:S01]  /*28c60*/  UMOV UR66, UR42 ;  /* 0x0000002a00427c82 */ /* 0x000fe20008000000 */
[----:B------:R-:W-:Y:S01]  /*28c70*/  UMOV UR67, UR43 ;  /* 0x0000002b00437c82 */ /* 0x000fe20008000000 */
[----:B------:R-:W-:Y:S01]  /*28c80*/  UMOV UR68, UR44 ;  /* 0x0000002c00447c82 */ /* 0x000fe20008000000 */
[----:B------:R-:W-:Y:S01]  /*28c90*/  UMOV UR69, UR45 ;  /* 0x0000002d00457c82 */ /* 0x000fe20008000000 */
[----:B--2---:R-:W-:Y:S01]  /*28ca0*/  UIADD3 UR56, UPT, UPT, UR40, 0x5400, URZ ;  /* 0x0000540028387890 */ /* 0x004fe2000fffe0ff */
[----:B------:R-:W-:Y:S01]  /*28cb0*/  UMOV UR57, 0x40 ;  /* 0x0000004000397882 */ /* 0x000fe20000000000 */
[----:B------:R-:W-:Y:S01]  /*28cc0*/  UMOV UR59, UR43 ;  /* 0x0000002b003b7c82 */ /* 0x000fe20008000000 */
[----:B------:R-:W-:Y:S01]  /*28cd0*/  UMOV UR60, UR44 ;  /* 0x0000002c003c7c82 */ /* 0x000fe20008000000 */
[----:B------:R-:W-:Y:S01]  /*28ce0*/  UMOV UR61, UR45 ;  /* 0x0000002d003d7c82 */ /* 0x000fe20008000000 */
[----:B------:R-:W-:Y:S01]  /*28cf0*/  UMOV UR58, UR38 ;  /* 0x00000026003a7c82 */ /* 0x000fe20008000000 */
[----:B---3--:R-:W-:-:S03]  /*28d00*/  UIADD3 UR48, UPT, UPT, UR40, 0x6400, URZ ;  /* 0x0000640028307890 */ /* 0x008fc6000fffe0ff */
[----:B------:R1:W-:Y:S01]  /*28d10*/  UTMASTG.5D [UR56], [UR4] ;  /* 0x00000038040073b5 */ /* 0x0003e20008020000 */
[----:B------:R-:W-:Y:S01]  /*28d20*/  UMOV UR50, UR31 ;  /* 0x0000001f00327c82 */ /* 0x000fe20008000000 */
[----:B----4-:R-:W-:-:S04]  /*28d30*/  UIADD3 UR32, UPT, UPT, UR40, 0x7400, URZ ;  /* 0x0000740028207890 */ /* 0x010fc8000fffe0ff */
[----:B------:R2:W-:Y:S01]  /*28d40*/  UTMASTG.5D [UR48], [UR4] ;  /* 0x00000030040073b5 */ /* 0x0005e20008020000 */
[----:B------:R-:W-:Y:S01]  /*28d50*/  UMOV UR34, UR30 ;  /* 0x0000001e00227c82 */ /* 0x000fe20008000000 */
[----:B-----5:R-:W-:-:S03]  /*28d60*/  UIADD3 UR24, UPT, UPT, UR40, 0x4800, URZ ;  /* 0x0000480028187890 */ /* 0x020fc6000fffe0ff */
[----:B------:R3:W-:Y:S01]  /*28d70*/  UTMASTG.5D [UR32], [UR4] ;  /* 0x00000020040073b5 */ /* 0x0007e20008020000 */
[----:B------:R-:W-:Y:S01]  /*28d80*/  UMOV UR25, 0x80 ;  /* 0x0000008000197882 */ /* 0x000fe20000000000 */
[----:B------:R4:W-:Y:S01]  /*28d90*/  UTMASTG.5D [UR16], [UR4] ;  /* 0x00000010040073b5 */ /* 0x0009e20008020000 */
[----:B-1----:R-:W-:Y:S01]  /*28da0*/  UIADD3 UR56, UPT, UPT, UR40, 0x9400, URZ ;  /* 0x0000940028387890 */ /* 0x002fe2000fffe0ff */
[----:B------:R-:W-:Y:S01]  /*28db0*/  UMOV UR58, UR23 ;  /* 0x00000017003a7c82 */ /* 0x000fe20008000000 */
[----:B--2---:R-:W-:-:S07]  /*28dc0*/  UIADD3 UR48, UPT, UPT, UR40, 0xa400, URZ ;  /* 0x0000a40028307890 */ /* 0x004fce000fffe0ff */
[----:B------:R1:W-:Y:S01]  /*28dd0*/  UTMASTG.5D [UR56], [UR4] ;  /* 0x00000038040073b5 */ /* 0x0003e20008020000 */
[----:B------:R-:W-:Y:S01]  /*28de0*/  UMOV UR50, UR22 ;  /* 0x0000001600327c82 */ /* 0x000fe20008000000 */
[----:B---3--:R-:W-:Y:S01]  /*28df0*/  UIADD3 UR32, UPT, UPT, UR40, 0xb400, URZ ;  /* 0x0000b40028207890 */ /* 0x008fe2000fffe0ff */
[----:B------:R2:W-:Y:S01]  /*28e00*/  UTMASTG.5D [UR48], [UR4] ;  /* 0x00000030040073b5 */ /* 0x0005e20008020000 */
[----:B------:R-:W-:Y:S01]  /*28e10*/  UMOV UR34, UR15 ;  /* 0x0000000f00227c82 */ /* 0x000fe20008000000 */
[----:B----4-:R-:W-:-:S06]  /*28e20*/  UIADD3 UR16, UPT, UPT, UR40, 0x8800, URZ ;  /* 0x0000880028107890 */ /* 0x010fcc000fffe0ff */
        /* <DEDUP_REMOVED lines=16> */
[----:B------:R-:W-:Y:S01]  /*28f30*/  UMOV UR57, 0x80 ;  /* 0x0000008000397882 */ /* 0x000fe20000000000 */
[----:B------:R-:W-:Y:S01]  /*28f40*/  UMOV UR58, UR47 ;  /* 0x0000002f003a7c82 */ /* 0x000fe20008000000 */
[----:B--2---:R-:W-:-:S06]  /*28f50*/  UIADD3 UR48, UPT, UPT, UR40, 0x2800, URZ ;  /* 0x0000280028307890 */ /* 0x004fcc000fffe0ff */
[----:B------:R1:W-:Y:S01]  /*28f60*/  UTMASTG.5D [UR56], [UR4] ;  /* 0x00000038040073b5 */ /* 0x0003e20008020000 */
[----:B------:R-:W-:Y:S01]  /*28f70*/  UMOV UR49, 0x80 ;  /* 0x0000008000317882 */ /* 0x000fe20000000000 */
[----:B------:R-:W-:Y:S01]  /*28f80*/  UMOV UR50, UR46 ;  /* 0x0000002e00327c82 */ /* 0x000fe20008000000 */
[----:B---3--:R-:W-:Y:S01]  /*28f90*/  UIADD3 UR32, UPT, UPT, UR40, 0x3800, URZ ;  /* 0x0000380028207890 */ /* 0x008fe2000fffe0ff */
[----:B------:R2:W-:Y:S01]  /*28fa0*/  UTMASTG.5D [UR48], [UR4] ;  /* 0x00000030040073b5 */ /* 0x0005e20008020000 */
[----:B------:R-:W-:Y:S01]  /*28fb0*/  UMOV UR33, 0x80 ;  /* 0x0000008000217882 */ /* 0x000fe20000000000 */
[----:B------:R-:W-:Y:S01]  /*28fc0*/  UMOV UR34, UR39 ;  /* 0x0000002700227c82 */ /* 0x000fe20008000000 */
[----:B----4-:R-:W-:-:S05]  /*28fd0*/  UIADD3 UR64, UPT, UPT, UR40, 0xd800, URZ ;  /* 0x0000d80028407890 */ /* 0x010fca000fffe0ff */
[----:B------:R3:W-:Y:S01]  /*28fe0*/  UTMASTG.5D [UR32], [UR4] ;  /* 0x00000020040073b5 */ /* 0x0007e20008020000 */
[----:B------:R-:W-:Y:S01]  /*28ff0*/  UMOV UR66, UR14 ;  /* 0x0000000e00427c82 */ /* 0x000fe20008000000 */
        /* <DEDUP_REMOVED lines=33> */
[----:B------:R-:W-:Y:S01]  /*29210*/  UMOV UR33, 0xc0 ;  /* 0x000000c000217882 */ /* 0x000fe20000000000 */
[----:B------:R-:W-:Y:S01]  /*29220*/  UMOV UR34, UR42 ;  /* 0x0000002a00227c82 */ /* 0x000fe20008000000 */
[----:B----4-:R-:W-:-:S05]  /*29230*/  UIADD3 UR8, UPT, UPT, UR40, 0xfc00, URZ ;  /* 0x0000fc0028087890 */ /* 0x010fca000fffe0ff */
[----:B------:R3:W-:Y:S01]  /*29240*/  UTMASTG.5D [UR32], [UR4] ;  /* 0x00000020040073b5 */ /* 0x0007e20008020000 */
[----:B------:R-:W-:Y:S01]  /*29250*/  UMOV UR9, 0xc0 ;  /* 0x000000c000097882 */ /* 0x000fe20000000000 */
[----:B-----5:R-:W-:Y:S01]  /*29260*/  UIADD3 UR64, UPT, UPT, UR40, 0x1c00, URZ ;  /* 0x00001c0028407890 */ /* 0x020fe2000fffe0ff */
[----:B------:R-:W-:Y:S01]  /*29270*/  UMOV UR65, 0xc0 ;  /* 0x000000c000417882 */ /* 0x000fe20000000000 */
[----:B------:R-:W-:-:S07]  /*29280*/  UMOV UR66, UR47 ;  /* 0x0000002f00427c82 */ /* 0x000fce0008000000 */
[----:B------:R-:W-:Y:S01]  /*29290*/  UTMASTG.5D [UR64], [UR4] ;  /* 0x00000040040073b5 */ /* 0x000fe20008020000 */
        /* <DEDUP_REMOVED lines=9> */
[----:B------:R-:W-:Y:S01]  /*29330*/  UMOV UR34, UR26 ;  /* 0x0000001a00227c82 */ /* 0x000fe20008000000 */
[----:B------:R-:W-:-:S06]  /*29340*/  UMOV UR26, UR38 ;  /* 0x00000026001a7c82 */ /* 0x000fcc0008000000 */
[----:B------:R3:W-:Y:S01]  /*29350*/  UTMASTG.5D [UR32], [UR4] ;  /* 0x00000020040073b5 */ /* 0x0007e20008020000 */
[----:B------:R4:W-:Y:S01]  /*29360*/  UTMASTG.5D [UR24], [UR4] ;  /* 0x00000018040073b5 */ /* 0x0009e20008020000 */
[----:B-1----:R-:W-:Y:S01]  /*29370*/  UIADD3 UR56, UPT, UPT, UR40, 0x6c00, URZ ;  /* 0x00006c0028387890 */ /* 0x002fe2000fffe0ff */
[----:B------:R-:W-:Y:S01]  /*29380*/  UMOV UR58, UR31 ;  /* 0x0000001f003a7c82 */ /* 0x000fe20008000000 */
[----:B--2---:R-:W-:-:S07]  /*29390*/  UIADD3 UR48, UPT, UPT, UR40, 0x7c00, URZ ;  /* 0x00007c0028307890 */ /* 0x004fce000fffe0ff */
[----:B------:R-:W-:Y:S01]  /*293a0*/  UTMASTG.5D [UR56], [UR4] ;  /* 0x00000038040073b5 */ /* 0x000fe20008020000 */
[----:B------:R-:W-:Y:S01]  /*293b0*/  UMOV UR50, UR30 ;  /* 0x0000001e00327c82 */ /* 0x000fe20008000000 */
[----:B---3--:R-:W-:Y:S01]  /*293c0*/  UIADD3 UR32, UPT, UPT, UR40, 0x8c00, URZ ;  /* 0x00008c0028207890 */ /* 0x008fe2000fffe0ff */
[----:B------:R1:W-:Y:S01]  /*293d0*/  UTMASTG.5D [UR48], [UR4] ;  /* 0x00000030040073b5 */ /* 0x0003e20008020000 */
[----:B------:R-:W-:Y:S01]  /*293e0*/  UMOV UR34, UR18 ;  /* 0x0000001200227c82 */ /* 0x000fe20008000000 */
[----:B------:R-:W-:Y:S01]  /*293f0*/  UMOV UR18, UR22 ;  /* 0x0000001600127c82 */ /* 0x000fe20008000000 */
[----:B----4-:R-:W-:-:S05]  /*29400*/  UIADD3 UR24, UPT, UPT, UR40, 0x9c00, URZ ;  /* 0x00009c0028187890 */ /* 0x010fca000fffe0ff */
[----:B------:R2:W-:Y:S01]  /*29410*/  UTMASTG.5D [UR32], [UR4] ;  /* 0x00000020040073b5 */ /* 0x0005e20008020000 */
[----:B------:R-:W-:-:S03]  /*29420*/  UMOV UR26, UR23 ;  /* 0x00000017001a7c82 */ /* 0x000fc60008000000 */
[----:B------:R3:W-:Y:S01]  /*29430*/  UTMASTG.5D [UR24], [UR4] ;  /* 0x00000018040073b5 */ /* 0x0007e20008020000 */
[----:B------:R4:W-:Y:S01]  /*29440*/  UTMASTG.5D [UR16], [UR4] ;  /* 0x00000010040073b5 */ /* 0x0009e20008020000 */
[----:B-1----:R-:W-:Y:S01]  /*29450*/  UIADD3 UR48, UPT, UPT, UR40, 0xbc00, URZ ;  /* 0x0000bc0028307890 */ /* 0x002fe2000fffe0ff */
[----:B------:R-:W-:Y:S01]  /*29460*/  UMOV UR50, UR15 ;  /* 0x0000000f00327c82 */ /* 0x000fe20008000000 */
[----:B--2---:R-:W-:-:S07]  /*29470*/  UIADD3 UR32, UPT, UPT, UR40, 0xcc00, URZ ;  /* 0x0000cc0028207890 */ /* 0x004fce000fffe0ff */
[----:B------:R2:W-:Y:S01]  /*29480*/  UTMASTG.5D [UR48], [UR4] ;  /* 0x00000030040073b5 */ /* 0x0005e20008020000 */
[----:B------:R-:W-:Y:S01]  /*29490*/  UMOV UR34, UR10 ;  /* 0x0000000a00227c82 */ /* 0x000fe20008000000 */
[----:B------:R-:W-:Y:S01]  /*294a0*/  UMOV UR10, UR74 ;  /* 0x0000004a000a7c82 */ /* 0x000fe20008000000 */
[----:B---3--:R-:W-:Y:S01]  /*294b0*/  UIADD3 UR24, UPT, UPT, UR40, 0xdc00, URZ ;  /* 0x0000dc0028187890 */ /* 0x008fe2000fffe0ff */
[----:B------:R2:W-:Y:S01]  /*294c0*/  UTMASTG.5D [UR32], [UR4] ;  /* 0x00000020040073b5 */ /* 0x0005e20008020000 */
[----:B------:R-:W-:Y:S01]  /*294d0*/  UMOV UR26, UR14 ;  /* 0x0000000e001a7c82 */ /* 0x000fe20008000000 */
[----:B----4-:R-:W-:-:S06]  /*294e0*/  UIADD3 UR16, UPT, UPT, UR40, 0xec00, URZ ;  /* 0x0000ec0028107890 */ /* 0x010fcc000fffe0ff */
[----:B------:R2:W-:Y:S01]  /*294f0*/  UTMASTG.5D [UR24], [UR4] ;  /* 0x00000018040073b5 */ /* 0x0005e20008020000 */
[----:B------:R-:W-:Y:S02]  /*29500*/  UMOV UR18, UR7 ;  /* 0x0000000700127c82 */ /* 0x000fe40008000000 */
[----:B------:R2:W-:Y:S01]  /*29510*/  UTMASTG.5D [UR16], [UR4] ;  /* 0x00000010040073b5 */ /* 0x0005e20008020000 */
[----:B------:R2:W-:Y:S02]  /*29520*/  UTMASTG.5D [UR8], [UR4] ;  /* 0x00000008040073b5 */ /* 0x0005e40008020000 */
[----:B--2---:R-:W-:Y:S01]  /*29530*/  NOP ;  /* 0x0000000000007918 */ /* 0x004fe20000000000 */
.L_x_412:
[----:B------:R-:W-:Y:S05]  /*29540*/  BSYNC.RECONVERGENT B0 ;  /* 0x0000000000007941 */ /* 0x000fea0003800200 */
.L_x_411:
[----:B------:R0:W-:Y:S01]  /*29550*/  UTMACMDFLUSH ;  /* 0x00000000000079b7 */ /* 0x0001e20000000000 */
[----:B------:R-:W-:Y:S05]  /*29560*/  BRA.U UP6, `(.L_x_413) ;  /* 0x0000000106047547 */ /* 0x000fea000b800000 */
[----:B------:R-:W-:Y:S05]  /*29570*/  BPT.TRAP 0x1 ;  /* 0x000000040000795c */ /* 0x000fea0000300000 */
.L_x_413:
[----:B------:R-:W2:Y:S02]  /*29580*/  SYNCS.PHASECHK.TRANS64.TRYWAIT P0, [UR40+0x500b8], R0 ;  /* 0x0500b800ff0075a7 */ /* 0x000ea40008001128 */
[----:B--2---:R-:W-:Y:S05]  /*29590*/  @!P0 BRA `(.L_x_414) ;  /* 0x0000002c00e88947 */ /* 0x004fea0003800000 */
.L_x_511:
[----:B------:R-:W-:Y:S04]  /*295a0*/  BSSY.RECONVERGENT B0, `(.L_x_415) ;  /* 0x0000199000007945 */ /* 0x000fe80003800200 */
[----:B------:R-:W-:Y:S05]  /*295b0*/  @!P1 BRA `(.L_x_416) ;  /* 0x00000018005c9947 */ /* 0x000fea0003800000 */
[----:B------:R-:W-:Y:S01]  /*295c0*/  UMOV UR21, UR45 ;  /* 0x0000002d00157c82 */ /* 0x000fe20008000000 */
[----:B------:R-:W-:Y:S01]  /*295d0*/  UIADD3 UR8, UPT, UPT, UR42, 0xb8, URZ ;  /* 0x000000b82a087890 */ /* 0x000fe2000fffe0ff */
[----:B------:R-:W-:Y:S01]  /*295e0*/  MOV.SPILL R2, UR21 ;  /* 0x0000001500027c02 */ /* 0x000fe20009000f00 */
[----:B------:R-:W-:Y:S01]  /*295f0*/  UIADD3 UR18, UPT, UPT, UR42, 0xc0, URZ ;  /* 0x000000c02a127890 */ /* 0x000fe2000fffe0ff */
[----:B------:R-:W-:Y:S01]  /*29600*/  IMAD.U32 R15, RZ, RZ, UR43 ;  /* 0x0000002bff0f7e24 */ /* 0x000fe2000f8e00ff */
[----:B------:R-:W-:Y:S01]  /*29610*/  UIADD3 UR10, UPT, UPT, UR42, 0xe0, URZ ;  /* 0x000000e02a0a7890 */ /* 0x000fe2000fffe0ff */
[----:B------:R-:W-:Y:S01]  /*29620*/  IMAD.U32 R13, RZ, RZ, UR45 ;  /* 0x0000002dff0d7e24 */ /* 0x000fe2000f8e00ff */
[----:B------:R2:W-:Y:S01]  /*29630*/  STL [R1+0x2c], R2 ;  /* 0x00002c0201007387 */ /* 0x0005e20000100800 */
[----:B------:R-:W-:Y:S01]  /*29640*/  IMAD.U32 R25, RZ, RZ, UR8 ;  /* 0x00000008ff197e24 */ /* 0x000fe2000f8e00ff */
[----:B------:R-:W-:Y:S01]  /*29650*/  UIADD3 UR8, UPT, UPT, UR42, 0xc8, URZ ;  /* 0x000000c82a087890 */ /* 0x000fe2000fffe0ff */
[----:B------:R-:W-:Y:S01]  /*29660*/  IMAD.U32 R4, RZ, RZ, UR45 ;  /* 0x0000002dff047e24 */ /* 0x000fe2000f8e00ff */
[----:B------:R-:W-:Y:S01]  /*29670*/  MOV.SPILL R27, UR10 ;  /* 0x0000000a001b7c02 */ /* 0x000fe20009000f00 */
[----:B------:R-:W-:Y:S01]  /*29680*/  UMOV UR20, UR44 ;  /* 0x0000002c00147c82 */ /* 0x000fe20008000000 */
[----:B------:R-:W-:Y:S01]  /*29690*/  R2UR UR10, R25 ;  /* 0x00000000190a72ca */ /* 0x000fe200000e0000 */
[----:B------:R-:W-:Y:S01]  /*296a0*/  UIADD3 UR7, UPT, UPT, UR40, 0x17000, URZ ;  /* 0x0001700028077890 */ /* 0x000fe2000fffe0ff */
[----:B------:R-:W-:Y:S01]  /*296b0*/  IMAD.U32 R24, RZ, RZ, UR8 ;  /* 0x00000008ff187e24 */ /* 0x000fe2000f8e00ff */
[----:B------:R-:W-:Y:S01]  /*296c0*/  UIADD3 UR8, UPT, UPT, UR42, 0xd0, URZ ;  /* 0x000000d02a087890 */ /* 0x000fe2000fffe0ff */
[----:B-1----:R-:W-:Y:S01]  /*296d0*/  MOV.SPILL R0, UR20 ;  /* 0x0000001400007c02 */ /* 0x002fe20009000f00 */
[----:B------:R-:W-:Y:S01]  /*296e0*/  UIADD3 UR16, UPT, UPT, UR40, 0x18000, URZ ;  /* 0x0001800028107890 */ /* 0x000fe2000fffe0ff */
[----:B------:R-:W-:Y:S01]  /*296f0*/  IMAD.U32 R14, RZ, RZ, UR44 ;  /* 0x0000002cff0e7e24 */ /* 0x000fe2000f8e00ff */
[----:B------:R-:W-:Y:S01]  /*29700*/  UMOV UR19, UR43 ;  /* 0x0000002b00137c82 */ /* 0x000fe20008000000 */
[----:B------:R-:W-:Y:S01]  /*29710*/  IMAD.U32 R20, RZ, RZ, UR7 ;  /* 0x00000007ff147e24 */ /* 0x000fe2000f8e00ff */
[----:B------:R-:W-:Y:S01]  /*29720*/  MOV.SPILL R3, UR19 ;  /* 0x0000001300037c02 */ /* 0x000fe20009000f00 */
[----:B------:R-:W-:Y:S01]  /*29730*/  IMAD.U32 R23, RZ, RZ, UR8 ;  /* 0x00000008ff177e24 */ /* 0x000fe2000f8e00ff */
[----:B------:R-:W-:Y:S01]  /*29740*/  UIADD3 UR8, UPT, UPT, UR42, 0xd8, URZ ;  /* 0x000000d82a087890 */ /* 0x000fe2000fffe0ff */
[----:B------:R1:W-:Y:S01]  /*29750*/  STL [R1+0x28], R0 ;  /* 0x0000280001007387 */ /* 0x0003e20000100800 */
[----:B------:R-:W-:Y:S01]  /*29760*/  UMOV UR11, UR43 ;  /* 0x0000002b000b7c82 */ /* 0x000fe20008000000 */
[----:B------:R-:W3:Y:S01]  /*29770*/  LDCU.64 UR4, c[0x0][0x348] ;  /* 0x00006900ff0477ac */ /* 0x000ee20008000a00 */
[----:B------:R-:W-:Y:S01]  /*29780*/  MOV.SPILL R28, UR11 ;  /* 0x0000000b001c7c02 */ /* 0x000fe20009000f00 */
[----:B------:R4:W-:Y:S01]  /*29790*/  STL [R1+0x24], R3 ;  /* 0x0000240301007387 */ /* 0x0009e20000100800 */
[----:B------:R-:W-:Y:S01]  /*297a0*/  IMAD.U32 R22, RZ, RZ, UR8 ;  /* 0x00000008ff167e24 */ /* 0x000fe2000f8e00ff */
[----:B------:R-:W-:Y:S01]  /*297b0*/  UIADD3 UR8, UPT, UPT, UR40, 0x1c000, URZ ;  /* 0x0001c00028087890 */ /* 0x000fe2000fffe0ff */
[----:B--2---:R-:W-:Y:S01]  /*297c0*/  MOV.SPILL R2, UR18 ;  /* 0x0000001200027c02 */ /* 0x004fe20009000f00 */
[----:B------:R-:W-:Y:S01]  /*297d0*/  UIADD3 UR34, UPT, UPT, UR42, 0x80, URZ ;  /* 0x000000802a227890 */ /* 0x000fe2000fffe0ff */
[----:B------:R-:W-:Y:S01]  /*297e0*/  R2UR UR11, R15 ;  /* 0x000000000f0b72ca */ /* 0x000fe200000e0000 */
[----:B------:R-:W-:Y:S01]  /*297f0*/  UIADD3 UR32, UPT, UPT, UR40, 0x10000, URZ ;  /* 0x0001000028207890 */ /* 0x000fe2000fffe0ff */
[----:B------:R-:W2:Y:S01]  /*29800*/  LDL.LU R15, [R1+0x24] ;  /* 0x00002400010f7983 */ /* 0x000ea20000300800 */
[----:B------:R-:W-:Y:S01]  /*29810*/  MOV.SPILL R26, UR8 ;  /* 0x00000008001a7c02 */ /* 0x000fe20009000f00 */
[----:B------:R-:W-:Y:S01]  /*29820*/  UIADD3 UR8, UPT, UPT, UR42, 0xe8, URZ ;  /* 0x000000e82a087890 */ /* 0x000fe2000fffe0ff */
[----:B------:R-:W-:Y:S01]  /*29830*/  IMAD.U32 R6, RZ, RZ, UR43 ;  /* 0x0000002bff067e24 */ /* 0x000fe2000f8e00ff */
[----:B------:R-:W-:Y:S01]  /*29840*/  STL [R1+0x20], R2 ;  /* 0x0000200201007387 */ /* 0x000fe20000100800 */
[----:B------:R-:W-:Y:S01]  /*29850*/  UIADD3 UR58, UPT, UPT, UR42, 0x88, URZ ;  /* 0x000000882a3a7890 */ /* 0x000fe2000fffe0ff */
[----:B------:R-:W-:Y:S01]  /*29860*/  IMAD.U32 R5, RZ, RZ, UR44 ;  /* 0x0000002cff057e24 */ /* 0x000fe2000f8e00ff */
[----:B------:R-:W-:Y:S01]  /*29870*/  UIADD3 UR56, UPT, UPT, UR40, 0x11000, URZ ;  /* 0x0001100028387890 */ /* 0x000fe2000fffe0ff */
[----:B------:R-:W5:Y:S01]  /*29880*/  LDL.LU R25, [R1+0x20] ;  /* 0x0000200001197983 */ /* 0x000f620000300800 */
[----:B------:R-:W-:Y:S01]  /*29890*/  IMAD.U32 R21, RZ, RZ, UR8 ;  /* 0x00000008ff157e24 */ /* 0x000fe2000f8e00ff */
[----:B------:R-:W-:Y:S01]  /*298a0*/  R2UR UR8, R20 ;  /* 0x00000000140872ca */ /* 0x000fe200000e0000 */
[----:B---3--:R-:W-:Y:S01]  /*298b0*/  UIADD3 UR4, UP0, UPT, UR4, 0x400, URZ ;  /* 0x0000040004047890 */ /* 0x008fe2000ff1e0ff */
[----:B------:R-:W-:Y:S01]  /*298c0*/  IMAD.U32 R10, RZ, RZ, UR45 ;  /* 0x0000002dff0a7e24 */ /* 0x000fe2000f8e00ff */
[----:B------:R-:W-:Y:S01]  /*298d0*/  UIADD3 UR7, UPT, UPT, UR40, 0x19000, URZ ;  /* 0x0001900028077890 */ /* 0x000fe2000fffe0ff */
[----:B-1----:R-:W-:Y:S01]  /*298e0*/  MOV.SPILL R0, UR16 ;  /* 0x0000001000007c02 */ /* 0x002fe20009000f00 */
[----:B------:R-:W-:Y:S01]  /*298f0*/  UIADD3.X UR5, UPT, UPT, URZ, UR5, URZ, UP0, !UPT ;  /* 0x00000005ff057290 */ /* 0x000fe200087fe4ff */
[----:B------:R-:W-:Y:S01]  /*29900*/  IMAD.U32 R7, RZ, RZ, UR45 ;  /* 0x0000002dff077e24 */ /* 0x000fe2000f8e00ff */
[----:B------:R-:W-:Y:S01]  /*29910*/  UIADD3 UR50, UPT, UPT, UR42, 0x90, URZ ;  /* 0x000000902a327890 */ /* 0x000fe2000fffe0ff */
[----:B----4-:R-:W-:Y:S01]  /*29920*/  IMAD.U32 R3, RZ, RZ, UR43 ;  /* 0x0000002bff037e24 */ /* 0x010fe2000f8e00ff */
[----:B------:R1:W-:Y:S01]  /*29930*/  STL [R1+0x1c], R0 ;  /* 0x00001c0001007387 */ /* 0x0003e20000100800 */
[----:B------:R-:W-:Y:S01]  /*29940*/  UIADD3 UR48, UPT, UPT, UR40, 0x12000, URZ ;  /* 0x0001200028307890 */ /* 0x000fe2000fffe0ff */
[----:B------:R-:W-:Y:S01]  /*29950*/  IMAD.U32 R19, RZ, RZ, UR7 ;  /* 0x00000007ff137e24 */ /* 0x000fe2000f8e00ff */
[----:B------:R-:W-:Y:S01]  /*29960*/  UIADD3 UR16, UPT, UPT, UR40, 0x13000, URZ ;  /* 0x0001300028107890 */ /* 0x000fe2000fffe0ff */
[----:B------:R-:W3:Y:S01]  /*29970*/  LDL.LU R20, [R1+0x1c] ;  /* 0x00001c0001147983 */ /* 0x000ee20000300800 */
[----:B------:R-:W-:Y:S01]  /*29980*/  UIADD3 UR18, UPT, UPT, UR42, 0x98, URZ ;  /* 0x000000982a127890 */ /* 0x000fe2000fffe0ff */
[----:B------:R-:W-:Y:S01]  /*29990*/  IMAD.U32 R12, RZ, RZ, UR43 ;  /* 0x0000002bff0c7e24 */ /* 0x000fe2000f8e00ff */
[----:B------:R-:W-:Y:S01]  /*299a0*/  UMOV UR33, URZ ;  /* 0x000000ff00217c82 */ /* 0x000fe20008000000 */
[----:B------:R-:W-:Y:S01]  /*299b0*/  UMOV UR35, UR43 ;  /* 0x0000002b00237c82 */ /* 0x000fe20008000000 */
[----:B------:R-:W-:Y:S01]  /*299c0*/  UMOV UR36, UR44 ;  /* 0x0000002c00247c82 */ /* 0x000fe20008000000 */
[----:B------:R-:W-:Y:S01]  /*299d0*/  UMOV UR37, UR45 ;  /* 0x0000002d00257c82 */ /* 0x000fe20008000000 */
[----:B------:R-:W-:Y:S01]  /*299e0*/  UMOV UR59, UR43 ;  /* 0x0000002b003b7c82 */ /* 0x000fe20008000000 */
[----:B------:R-:W-:Y:S01]  /*299f0*/  UMOV UR60, UR44 ;  /* 0x0000002c003c7c82 */ /* 0x000fe20008000000 */
[----:B------:R-:W-:Y:S01]  /*29a00*/  UMOV UR61, UR45 ;  /* 0x0000002d003d7c82 */ /* 0x000fe20008000000 */
[----:B------:R-:W-:Y:S01]  /*29a10*/  UIADD3 UR7, UPT, UPT, UR40, 0x1a000, URZ ;  /* 0x0001a00028077890 */ /* 0x000fe2000fffe0ff */
[----:B------:R-:W-:Y:S01]  /*29a20*/  UTMASTG.5D [UR32], [UR4] ;  /* 0x00000020040073b5 */ /* 0x000fe20008020000 */
[----:B------:R-:W-:Y:S01]  /*29a30*/  UMOV UR57, UR33 ;  /* 0x0000002100397c82 */ /* 0x000fe20008000000 */
[----:B------:R-:W-:Y:S01]  /*29a40*/  UMOV UR51, UR43 ;  /* 0x0000002b00337c82 */ /* 0x000fe20008000000 */
[----:B------:R-:W-:Y:S01]  /*29a50*/  UMOV UR52, UR44 ;  /* 0x0000002c00347c82 */ /* 0x000fe20008000000 */
[----:B------:R-:W-:Y:S01]  /*29a60*/  UMOV UR53, UR45 ;  /* 0x0000002d00357c82 */ /* 0x000fe20008000000 */
[----:B------:R-:W-:Y:S01]  /*29a70*/  UMOV UR49, UR33 ;  /* 0x0000002100317c82 */ /* 0x000fe20008000000 */
[----:B------:R-:W-:Y:S01]  /*29a80*/  UMOV UR17, UR33 ;  /* 0x0000002100117c82 */ /* 0x000fe20008000000 */
[----:B------:R-:W-:Y:S01]  /*29a90*/  UIADD3 UR26, UPT, UPT, UR42, 0xa0, URZ ;  /* 0x000000a02a1a7890 */ /* 0x000fe2000fffe0ff */
[----:B------:R4:W-:Y:S01]  /*29aa0*/  UTMASTG.5D [UR56], [UR4] ;  /* 0x00000038040073b5 */ /* 0x0009e20008020000 */
[----:B------:R-:W-:Y:S01]  /*29ab0*/  UIADD3 UR24, UPT, UPT, UR40, 0x14000, URZ ;  /* 0x0001400028187890 */ /* 0x000fe2000fffe0ff */
[----:B------:R-:W-:Y:S01]  /*29ac0*/  IMAD.U32 R18, RZ, RZ, UR7 ;  /* 0x00000007ff127e24 */ /* 0x000fe2000f8e00ff */
[----:B------:R-:W-:Y:S01]  /*29ad0*/  UIADD3 UR66, UPT, UPT, UR42, 0xa8, URZ ;  /* 0x000000a82a427890 */ /* 0x000fe2000fffe0ff */
[----:B------:R-:W-:Y:S01]  /*29ae0*/  IMAD.U32 R11, RZ, RZ, UR44 ;  /* 0x0000002cff0b7e24 */ /* 0x000fe2000f8e00ff */
[----:B------:R-:W-:Y:S01]  /*29af0*/  UIADD3 UR64, UPT, UPT, UR40, 0x15000, URZ ;  /* 0x0001500028407890 */ /* 0x000fe2000fffe0ff */
[----:B------:R-:W-:Y:S01]  /*29b00*/  IMAD.U32 R9, RZ, RZ, UR43 ;  /* 0x0000002bff097e24 */ /* 0x000fe2000f8e00ff */
[----:B------:R-:W-:Y:S01]  /*29b10*/  UMOV UR41, UR18 ;  /* 0x0000001200297c82 */ /* 0x000fe20008000000 */
[----:B------:R4:W-:Y:S01]  /*29b20*/  UTMASTG.5D [UR48], [UR4] ;  /* 0x00000030040073b5 */ /* 0x0009e20008020000 */
[----:B------:R-:W-:Y:S01]  /*29b30*/  UIADD3 UR7, UPT, UPT, UR40, 0x1b000, URZ ;  /* 0x0001b00028077890 */ /* 0x000fe2000fffe0ff */
[----:B------:R-:W-:Y:S01]  /*29b40*/  IMAD.U32 R8, RZ, RZ, UR44 ;  /* 0x0000002cff087e24 */ /* 0x000fe2000f8e00ff */
[----:B------:R-:W-:Y:S01]  /*29b50*/  UMOV UR13, UR45 ;  /* 0x0000002d000d7c82 */ /* 0x000fe20008000000 */
[----:B------:R-:W-:Y:S01]  /*29b60*/  UMOV UR27, UR43 ;  /* 0x0000002b001b7c82 */ /* 0x000fe20008000000 */
[----:B------:R-:W-:Y:S01]  /*29b70*/  UMOV UR28, UR44 ;  /* 0x0000002c001c7c82 */ /* 0x000fe20008000000 */
[----:B------:R-:W-:Y:S01]  /*29b80*/  UMOV UR29, UR45 ;  /* 0x0000002d001d7c82 */ /* 0x000fe20008000000 */
[----:B-1----:R-:W-:Y:S01]  /*29b90*/  MOV.SPILL R0, UR13 ;  /* 0x0000000d00007c02 */ /* 0x002fe20009000f00 */
[----:B------:R1:W-:Y:S01]  /*29ba0*/  UTMASTG.5D [UR16], [UR4] ;  /* 0x00000010040073b5 */ /* 0x0003e20008020000 */
[----:B------:R-:W-:Y:S01]  /*29bb0*/  UMOV UR25, UR33 ;  /* 0x0000002100197c82 */ /* 0x000fe20008000000 */
[----:B------:R-:W-:Y:S01]  /*29bc0*/  UMOV UR67, UR43 ;  /* 0x0000002b00437c82 */ /* 0x000fe20008000000 */
[----:B------:R-:W-:Y:S01]  /*29bd0*/  UMOV UR68, UR44 ;  /* 0x0000002c00447c82 */ /* 0x000fe20008000000 */
[----:B------:R-:W-:Y:S01]  /*29be0*/  UMOV UR69, UR45 ;  /* 0x0000002d00457c82 */ /* 0x000fe20008000000 */
[----:B------:R-:W-:Y:S01]  /*29bf0*/  UMOV UR65, UR33 ;  /* 0x0000002100417c82 */ /* 0x000fe20008000000 */
[----:B------:R-:W-:Y:S01]  /*29c00*/  R2UR UR13, R13 ;  /* 0x000000000d0d72ca */ /* 0x000fe200000e0000 */
[----:B------:R-:W-:Y:S01]  /*29c10*/  IMAD.U32 R17, RZ, RZ, UR7 ;  /* 0x00000007ff117e24 */ /* 0x000fe2000f8e00ff */
[----:B------:R-:W-:Y:S01]  /*29c20*/  UTMASTG.5D [UR24], [UR4] ;  /* 0x00000018040073b5 */ /* 0x000fe20008020000 */
[----:B------:R-:W-:Y:S01]  /*29c30*/  UIADD3 UR7, UPT, UPT, UR40, 0x1d000, URZ ;  /* 0x0001d00028077890 */ /* 0x000fe2000fffe0ff */
[----:B------:R-:W-:Y:S01]  /*29c40*/  IMAD.U32 R2, RZ, RZ, UR44 ;  /* 0x0000002cff027e24 */ /* 0x000fe2000f8e00ff */
[----:B------:R-:W-:Y:S01]  /*29c50*/  UMOV UR12, UR44 ;  /* 0x0000002c000c7c82 */ /* 0x000fe20008000000 */
[----:B------:R-:W-:Y:S01]  /*29c60*/  UIADD3 UR72, UPT, UPT, UR40, 0x10400, URZ ;  /* 0x0001040028487890 */ /* 0x000fe2000fffe0ff */
[----:B------:R-:W-:Y:S01]  /*29c70*/  MOV.SPILL R29, UR12 ;  /* 0x0000000c001d7c02 */ /* 0x000fe20009000f00 */
[----:B------:R-:W-:Y:S01]  /*29c80*/  UMOV UR47, UR58 ;  /* 0x0000003a002f7c82 */ /* 0x000fe20008000000 */
[----:B------:R-:W-:Y:S01]  /*29c90*/  IMAD.U32 R16, RZ, RZ, UR7 ;  /* 0x00000007ff107e24 */ /* 0x000fe2000f8e00ff */
[----:B------:R-:W3:Y:S01]  /*29ca0*/  LDL.LU R13, [R1+0x2c] ;  /* 0x00002c00010d7983 */ /* 0x000ee20000300800 */
[----:B------:R-:W-:Y:S01]  /*29cb0*/  UMOV UR46, UR50 ;  /* 0x00000032002e7c82 */ /* 0x000fe20008000000 */
[----:B------:R-:W-:Y:S01]  /*29cc0*/  UMOV UR77, UR45 ;  /* 0x0000002d004d7c82 */ /* 0x000fe20008000000 */
[----:B------:R-:W-:Y:S01]  /*29cd0*/  UMOV UR9, UR33 ;  /* 0x0000002100097c82 */ /* 0x000fe20008000000 */
[----:B------:R1:W-:Y:S01]  /*29ce0*/  UTMASTG.5D [UR64], [UR4] ;  /* 0x00000040040073b5 */ /* 0x0003e20008020000 */
[----:B----4-:R-:W-:Y:S01]  /*29cf0*/  UIADD3 UR56, UPT, UPT, UR40, 0x1e000, URZ ;  /* 0x0001e00028387890 */ /* 0x010fe2000fffe0ff */
[----:B------:R-:W-:Y:S01]  /*29d00*/  UMOV UR31, UR10 ;  /* 0x0000000a001f7c82 */ /* 0x000fe20008000000 */
[----:B------:R-:W-:Y:S01]  /*29d10*/  UMOV UR39, UR66 ;  /* 0x0000004200277c82 */ /* 0x000fe20008000000 */
[----:B------:R-:W-:Y:S01]  /*29d20*/  UMOV UR75, UR43 ;  /* 0x0000002b004b7c82 */ /* 0x000fe20008000000 */
[----:B------:R-:W-:Y:S01]  /*29d30*/  UMOV UR76, UR44 ;  /* 0x0000002c004c7c82 */ /* 0x000fe20008000000 */
[----:B------:R-:W-:Y:S01]  /*29d40*/  UMOV UR73, 0x40 ;  /* 0x0000004000497882 */ /* 0x000fe20000000000 */
[----:B------:R4:W-:Y:S01]  /*29d50*/  STL [R1+0x18], R0 ;  /* 0x0000180001007387 */ /* 0x0009e20000100800 */
[----:B------:R-:W-:-:S02]  /*29d60*/  UIADD3 UR48, UPT, UPT, UR40, 0x1f000, URZ ;  /* 0x0001f00028307890 */ /* 0x000fc4000fffe0ff */
[----:B-1----:R-:W-:Y:S02]  /*29d70*/  UIADD3 UR16, UPT, UPT, UR40, 0x16000, URZ ;  /* 0x0001600028107890 */ /* 0x002fe4000fffe0ff */
[----:B------:R-:W-:Y:S01]  /*29d80*/  UIADD3 UR18, UPT, UPT, UR42, 0xb0, URZ ;  /* 0x000000b02a127890 */ /* 0x000fe2000fffe0ff */
[----:B------:R-:W-:Y:S01]  /*29d90*/  R2UR UR12, R14 ;  /* 0x000000000e0c72ca */ /* 0x000fe200000e0000 */
[----:B------:R-:W-:Y:S01]  /*29da0*/  UIADD3 UR58, UPT, UPT, UR42, 0xf0, URZ ;  /* 0x000000f02a3a7890 */ /* 0x000fe2000fffe0ff */
[----:B------:R-:W3:Y:S01]  /*29db0*/  LDL.LU R14, [R1+0x28] ;  /* 0x00002800010e7983 */ /* 0x000ee20000300800 */
[----:B------:R-:W-:-:S03]  /*29dc0*/  UIADD3 UR50, UPT, UPT, UR42, 0xf8, URZ ;  /* 0x000000f82a327890 */ /* 0x000fc6000fffe0ff */
[----:B------:R-:W-:Y:S02]  /*29dd0*/  UMOV UR38, UR18 ;  /* 0x0000001200267c82 */ /* 0x000fe40008000000 */
[----:B------:R-:W-:Y:S01]  /*29de0*/  UTMASTG.5D [UR16], [UR4] ;  /* 0x00000010040073b5 */ /* 0x000fe20008020000 */
[----:B----4-:R-:W-:-:S04]  /*29df0*/  IMAD.U32 R0, RZ, RZ, UR45 ;  /* 0x0000002dff007e24 */ /* 0x010fc8000f8e00ff */
[----:B------:R1:W-:Y:S01]  /*29e00*/  UTMASTG.5D [UR8], [UR4] ;  /* 0x00000008040073b5 */ /* 0x0003e20008020000 */
[----:B------:R-:W-:Y:S01]  /*29e10*/  UIADD3 UR64, UPT, UPT, UR40, 0x11400, URZ ;  /* 0x0001140028407890 */ /* 0x000fe2000fffe0ff */
[----:B-1----:R-:W-:Y:S02]  /*29e20*/  R2UR.FILL UR10, R27 ;  /* 0x000000001b0a72ca */ /* 0x002fe400004e0000 */
[----:B------:R-:W-:Y:S02]  /*29e30*/  R2UR.FILL UR8, R26 ;  /* 0x000000001a0872ca */ /* 0x000fe400004e0000 */
[----:B-----5:R-:W-:Y:S02]  /*29e40*/  R2UR.FILL UR18, R25 ;  /* 0x00000000191272ca */ /* 0x020fe400004e0000 */
[----:B------:R-:W-:Y:S02]  /*29e50*/  MOV.SPILL R25, UR69 ;  /* 0x0000004500197c02 */ /* 0x000fe40009000f00 */
[----:B------:R-:W-:-:S02]  /*29e60*/  R2UR UR69, R4 ;  /* 0x00000000044572ca */ /* 0x000fc400000e0000 */
[----:B------:R-:W-:-:S05]  /*29e70*/  MOV.SPILL R4, UR45 ;  /* 0x0000002d00047c02 */ /* 0x000fca0009000f00 */
[----:B------:R1:W-:Y:S01]  /*29e80*/  STL [R1+0x1c], R4 ;  /* 0x00001c0401007387 */ /* 0x0003e20000100800 */
[----:B--2---:R-:W-:Y:S02]  /*29e90*/  R2UR.FILL UR19, R15 ;  /* 0x000000000f1372ca */ /* 0x004fe400004e0000 */
[----:B-1----:R-:W-:Y:S01]  /*29ea0*/  MOV.SPILL R4, UR40 ;  /* 0x0000002800047c02 */ /* 0x002fe20009000f00 */
[----:B------:R-:W2:Y:S01]  /*29eb0*/  LDL.LU R27, [R1+0x1c] ;  /* 0x00001c00011b7983 */ /* 0x000ea20000300800 */
[----:B------:R-:W-:-:S03]  /*29ec0*/  R2UR UR40, R16 ;  /* 0x00000000102872ca */ /* 0x000fc600000e0000 */
[----:B------:R-:W4:Y:S01]  /*29ed0*/  LDL.LU R16, [R1+0x18] ;  /* 0x0000180001107983 */ /* 0x000f220000300800 */
[----:B---3--:R-:W-:Y:S02]  /*29ee0*/  R2UR.FILL UR16, R20 ;  /* 0x00000000141072ca */ /* 0x008fe400004e0000 */
[----:B------:R-:W-:Y:S02]  /*29ef0*/  MOV.SPILL R15, UR67 ;  /* 0x00000043000f7c02 */ /* 0x000fe40009000f00 */
[----:B------:R-:W-:Y:S02]  /*29f00*/  MOV.SPILL R20, UR68 ;  /* 0x0000004400147c02 */ /* 0x000fe40009000f00 */
[----:B------:R-:W-:Y:S02]  /*29f10*/  R2UR UR67, R6 ;  /* 0x00000000064372ca */ /* 0x000fe400000e0000 */
[----:B------:R-:W-:Y:S02]  /*29f20*/  R2UR UR68, R5 ;  /* 0x00000000054472ca */ /* 0x000fe400000e0000 */
[----:B------:R-:W-:-:S02]  /*29f30*/  MOV.SPILL R6, UR47 ;  /* 0x0000002f00067c02 */ /* 0x000fc40009000f00 */
[----:B------:R-:W-:Y:S02]  /*29f40*/  MOV.SPILL R5, UR46 ;  /* 0x0000002e00057c02 */ /* 0x000fe40009000f00 */
[----:B------:R-:W-:Y:S01]  /*29f50*/  R2UR UR45, R0 ;  /* 0x00000000002d72ca */ /* 0x000fe200000e0000 */
[----:B------:R1:W-:Y:S01]  /*29f60*/  STL [R1+0x24], R6 ;  /* 0x0000240601007387 */ /* 0x0003e20000100800 */
[----:B------:R-:W-:Y:S02]  /*29f70*/  MOV.SPILL R0, UR26 ;  /* 0x0000001a00007c02 */ /* 0x000fe40009000f00 */
[----:B------:R-:W-:Y:S01]  /*29f80*/  R2UR UR26, R24 ;  /* 0x00000000181a72ca */ /* 0x000fe200000e0000 */
[----:B------:R3:W-:Y:S04]  /*29f90*/  STL [R1+0x20], R5 ;  /* 0x0000200501007387 */ /* 0x0007e80000100800 */
[----:B------:R-:W5:Y:S04]  /*29fa0*/  LDL.LU R24, [R1+0x24] ;  /* 0x0000240001187983 */ /* 0x000f680000300800 */
[----:B------:R-:W2:Y:S01]  /*29fb0*/  LDL.LU R26, [R1+0x20] ;  /* 0x00002000011a7983 */ /* 0x000ea20000300800 */
[----:B------:R-:W-:-:S02]  /*29fc0*/  R2UR.FILL UR21, R13 ;  /* 0x000000000d1572ca */ /* 0x000fc400004e0000 */
[----:B------:R-:W-:Y:S02]  /*29fd0*/  MOV.SPILL R13, UR64 ;  /* 0x00000040000d7c02 */ /* 0x000fe40009000f00 */
[----:B------:R-:W-:Y:S02]  /*29fe0*/  R2UR UR64, R17 ;  /* 0x00000000114072ca */ /* 0x000fe400000e0000 */
[----:B------:R-:W-:Y:S01]  /*29ff0*/  R2UR UR66, R22 ;  /* 0x00000000164272ca */ /* 0x000fe200000e0000 */
[----:B------:R-:W-:Y:S01]  /*2a000*/  UMOV UR65, 0x40 ;  /* 0x0000004000417882 */ /* 0x000fe20000000000 */
[----:B------:R-:W-:Y:S02]  /*2a010*/  MOV.SPILL R17, UR43 ;  /* 0x0000002b00117c02 */ /* 0x000fe40009000f00 */
[----:B------:R-:W-:Y:S01]  /*2a020*/  R2UR UR43, R3 ;  /* 0x00000000032b72ca */ /* 0x000fe200000e0000 */
[----:B------:R-:W-:Y:S01]  /*2a030*/  IMAD.U32 R3, RZ, RZ, UR33 ;  /* 0x00000021ff037e24 */ /* 0x000fe2000f8e00ff */
[----:B-1----:R-:W-:-:S02]  /*2a040*/  MOV.SPILL R6, UR42 ;  /* 0x0000002a00067c02 */ /* 0x002fc40009000f00 */
[----:B------:R-:W-:Y:S02]  /*2a050*/  R2UR UR42, R21 ;  /* 0x00000000152a72ca */ /* 0x000fe400000e0000 */
[----:B------:R-:W-:Y:S02]  /*2a060*/  R2UR UR24, R19 ;  /* 0x00000000131872ca */ /* 0x000fe400000e0000 */
[----:B------:R-:W-:Y:S02]  /*2a070*/  R2UR UR27, R12 ;  /* 0x000000000c1b72ca */ /* 0x000fe400000e0000 */
[----:B------:R-:W-:Y:S02]  /*2a080*/  R2UR.FILL UR20, R14 ;  /* 0x000000000e1472ca */ /* 0x000fe400004e0000 */
[----:B------:R-:W-:Y:S01]  /*2a090*/  MOV.SPILL R14, UR65 ;  /* 0x00000041000e7c02 */ /* 0x000fe20009000f00 */
[----:B------:R-:W-:Y:S01]  /*2a0a0*/  UMOV UR65, UR33 ;  /* 0x0000002100417c82 */ /* 0x000fe20008000000 */
[----:B------:R-:W-:-:S02]  /*2a0b0*/  R2UR UR28, R11 ;  /* 0x000000000b1c72ca */ /* 0x000fc400000e0000 */
[----:B------:R-:W-:Y:S02]  /*2a0c0*/  R2UR UR29, R10 ;  /* 0x000000000a1d72ca */ /* 0x000fe400000e0000 */
[----:B------:R-:W-:Y:S02]  /*2a0d0*/  MOV.SPILL R21, UR69 ;  /* 0x0000004500157c02 */ /* 0x000fe40009000f00 */
[----:B------:R-:W-:Y:S02]  /*2a0e0*/  MOV.SPILL R19, UR68 ;  /* 0x0000004400137c02 */ /* 0x000fe40009000f00 */
[----:B------:R-:W-:Y:S01]  /*2a0f0*/  MOV.SPILL R12, UR66 ;  /* 0x00000042000c7c02 */ /* 0x000fe20009000f00 */
[----:B------:R-:W-:Y:S01]  /*2a100*/  UTMASTG.5D [UR16], [UR4] ;  /* 0x00000010040073b5 */ /* 0x000fe20008020000 */
[----:B------:R-:W-:Y:S02]  /*2a110*/  MOV.SPILL R11, UR65 ;  /* 0x00000041000b7c02 */ /* 0x000fe40009000f00 */
[----:B------:R-:W-:-:S02]  /*2a120*/  MOV.SPILL R10, UR64 ;  /* 0x00000040000a7c02 */ /* 0x000fc40009000f00 */
[----:B------:R-:W-:Y:S02]  /*2a130*/  R2UR UR64, R18 ;  /* 0x00000000124072ca */ /* 0x000fe400000e0000 */
[----:B------:R-:W-:Y:S01]  /*2a140*/  R2UR UR65, R3 ;  /* 0x00000000034172ca */ /* 0x000fe200000e0000 */
[----:B------:R1:W-:Y:S01]  /*2a150*/  UTMASTG.5D [UR24], [UR4] ;  /* 0x00000018040073b5 */ /* 0x0003e20008020000 */
[----:B------:R-:W-:Y:S02]  /*2a160*/  R2UR UR66, R23 ;  /* 0x00000000174272ca */ /* 0x000fe400000e0000 */
[----:B------:R-:W-:Y:S02]  /*2a170*/  R2UR UR68, R8 ;  /* 0x00000000084472ca */ /* 0x000fe400000e0000 */
[----:B------:R-:W-:Y:S02]  /*2a180*/  R2UR UR69, R7 ;  /* 0x00000000074572ca */ /* 0x000fe400000e0000 */
[----:B------:R-:W-:-:S02]  /*2a190*/  MOV.SPILL R22, UR44 ;  /* 0x0000002c00167c02 */ /* 0x000fc40009000f00 */
[----:B------:R-:W-:Y:S02]  /*2a1a0*/  R2UR.FILL UR12, R29 ;  /* 0x000000001d0c72ca */ /* 0x000fe400004e0000 */
[----:B------:R-:W-:-:S03]  /*2a1b0*/  R2UR.FILL UR11, R28 ;  /* 0x000000001c0b72ca */ /* 0x000fc600004e0000 */
[----:B------:R-:W-:Y:S01]  /*2a1c0*/  UMOV UR23, UR66 ;  /* 0x0000004200177c82 */ /* 0x000fe20008000000 */
[----:B------:R-:W-:Y:S02]  /*2a1d0*/  R2UR UR44, R2 ;  /* 0x00000000022c72ca */ /* 0x000fe400000e0000 */
[----:B---3--:R-:W-:Y:S01]  /*2a1e0*/  MOV.SPILL R5, UR41 ;  /* 0x0000002900057c02 */ /* 0x008fe20009000f00 */
[----:B------:R-:W-:Y:S01]  /*2a1f0*/  UMOV UR41, UR33 ;  /* 0x0000002100297c82 */ /* 0x000fe20008000000 */
[----:B------:R-:W-:Y:S01]  /*2a200*/  MOV.SPILL R2, UR31 ;  /* 0x0000001f00027c02 */ /* 0x000fe20009000f00 */
[----:B------:R-:W-:Y:S01]  /*2a210*/  UMOV UR30, UR26 ;  /* 0x0000001a001e7c82 */ /* 0x000fe20008000000 */
[----:B------:R-:W-:Y:S01]  /*2a220*/  UMOV UR74, UR34 ;  /* 0x00000022004a7c82 */ /* 0x000fe20008000000 */
[----:B------:R-:W-:Y:S01]  /*2a230*/  UMOV UR14, UR58 ;  /* 0x0000003a000e7c82 */ /* 0x000fe20008000000 */
[----:B------:R-:W-:Y:S01]  /*2a240*/  R2UR.FILL UR31, R2 ;  /* 0x00000000021f72ca */ /* 0x000fe200004e0000 */
[----:B------:R-:W-:Y:S01]  /*2a250*/  UMOV UR7, UR50 ;  /* 0x0000003200077c82 */ /* 0x000fe20008000000 */
[----:B-1----:R-:W-:Y:S01]  /*2a260*/  R2UR.FILL UR26, R0 ;  /* 0x00000000001a72ca */ /* 0x002fe200004e0000 */
[----:B------:R-:W-:Y:S01]  /*2a270*/  UMOV UR25, 0x40 ;  /* 0x0000004000197882 */ /* 0x000fe20000000000 */
[----:B------:R-:W-:Y:S01]  /*2a280*/  UMOV UR17, 0x40 ;  /* 0x0000004000117882 */ /* 0x000fe20000000000 */
[----:B------:R-:W-:Y:S01]  /*2a290*/  UMOV UR15, UR42 ;  /* 0x0000002a000f7c82 */ /* 0x000fe20008000000 */
[----:B------:R-:W-:Y:S01]  /*2a2a0*/  UMOV UR33, 0x80 ;  /* 0x0000008000217882 */ /* 0x000fe20000000000 */
[----:B----4-:R-:W-:-:S02]  /*2a2b0*/  R2UR.FILL UR13, R16 ;  /* 0x00000000100d72ca */ /* 0x010fc400004e0000 */
[----:B------:R-:W-:Y:S02]  /*2a2c0*/  MOV.SPILL R16, UR67 ;  /* 0x0000004300107c02 */ /* 0x000fe40009000f00 */
[----:B------:R-:W-:-:S13]  /*2a2d0*/  R2UR UR67, R9 ;  /* 0x00000000094372ca */ /* 0x000fda00000e0000 */
[----:B------:R1:W-:Y:S01]  /*2a2e0*/  UTMASTG.5D [UR64], [UR4] ;  /* 0x00000040040073b5 */ /* 0x0003e20008020000 */
[----:B-----5:R-:W-:Y:S02]  /*2a2f0*/  R2UR.FILL UR47, R24 ;  /* 0x00000000182f72ca */ /* 0x020fe400004e0000 */
[----:B--2---:R-:W-:Y:S02]  /*2a300*/  R2UR.FILL UR46, R26 ;  /* 0x000000001a2e72ca */ /* 0x004fe400004e0000 */
[----:B-1----:R-:W-:Y:S02]  /*2a310*/  R2UR.FILL UR69, R21 ;  /* 0x00000000154572ca */ /* 0x002fe400004e0000 */
[----:B------:R-:W-:Y:S02]  /*2a320*/  R2UR.FILL UR68, R19 ;  /* 0x00000000134472ca */ /* 0x000fe400004e0000 */
[----:B------:R-:W-:Y:S02]  /*2a330*/  R2UR.FILL UR67, R16 ;  /* 0x00000000104372ca */ /* 0x000fe400004e0000 */
[----:B------:R-:W-:-:S02]  /*2a340*/  R2UR.FILL UR66, R12 ;  /* 0x000000000c4272ca */ /* 0x000fc400004e0000 */
[----:B------:R-:W-:Y:S02]  /*2a350*/  R2UR.FILL UR65, R11 ;  /* 0x000000000b4172ca */ /* 0x000fe400004e0000 */
[----:B------:R-:W-:-:S13]  /*2a360*/  R2UR.FILL UR64, R10 ;  /* 0x000000000a4072ca */ /* 0x000fda00004e0000 */
[----:B------:R1:W-:Y:S01]  /*2a370*/  UTMASTG.5D [UR64], [UR4] ;  /* 0x00000040040073b5 */ /* 0x0003e20008020000 */
[----:B------:R-:W-:Y:S01]  /*2a380*/  UTMASTG.5D [UR8], [UR4] ;  /* 0x00000008040073b5 */ /* 0x000fe20008020000 */
[----:B------:R2:W-:Y:S01]  /*2a390*/  UTMASTG.5D [UR40], [UR4] ;  /* 0x00000028040073b5 */ /* 0x0005e20008020000 */
[----:B------:R-:W-:Y:S01]  /*2a3a0*/  UMOV UR22, UR66 ;  /* 0x0000004200167c82 */ /* 0x000fe20008000000 */
[----:B------:R3:W-:Y:S01]  /*2a3b0*/  UTMASTG.5D [UR56], [UR4] ;  /* 0x00000038040073b5 */ /* 0x0007e20008020000 */
[----:B------:R4:W-:Y:S01]  /*2a3c0*/  UTMASTG.5D [UR48], [UR4] ;  /* 0x00000030040073b5 */ /* 0x0009e20008020000 */
[----:B-1----:R-:W-:Y:S02]  /*2a3d0*/  R2UR.FILL UR69, R25 ;  /* 0x00000000194572ca */ /* 0x002fe400004e0000 */
[----:B------:R-:W-:Y:S02]  /*2a3e0*/  R2UR.FILL UR68, R20 ;  /* 0x00000000144472ca */ /* 0x000fe400004e0000 */
[----:B------:R-:W-:-:S02]  /*2a3f0*/  R2UR.FILL UR67, R15 ;  /* 0x000000000f4372ca */ /* 0x000fc400004e0000 */
[----:B------:R-:W-:Y:S02]  /*2a400*/  R2UR.FILL UR65, R14 ;  /* 0x000000000e4172ca */ /* 0x000fe400004e0000 */
[----:B------:R-:W-:Y:S02]  /*2a410*/  R2UR.FILL UR64, R13 ;  /* 0x000000000d4072ca */ /* 0x000fe400004e0000 */
[----:B--2---:R-:W-:Y:S02]  /*2a420*/  R2UR.FILL UR40, R4 ;  /* 0x00000000042872ca */ /* 0x004fe400004e0000 */
[----:B------:R-:W-:Y:S02]  /*2a430*/  R2UR.FILL UR45, R27 ;  /* 0x000000001b2d72ca */ /* 0x000fe400004e0000 */
[----:B------:R-:W-:Y:S02]  /*2a440*/  R2UR.FILL UR44, R22 ;  /* 0x00000000162c72ca */ /* 0x000fe400004e0000 */
[----:B------:R-:W-:-:S02]  /*2a450*/  R2UR.FILL UR43, R17 ;  /* 0x00000000112b72ca */ /* 0x000fc400004e0000 */
[----:B------:R-:W-:Y:S01]  /*2a460*/  R2UR.FILL UR41, R5 ;  /* 0x00000000052972ca */ /* 0x000fe200004e0000 */
[----:B------:R-:W-:Y:S01]  /*2a470*/  UMOV UR66, UR47 ;  /* 0x0000002f00427c82 */ /* 0x000fe20008000000 */
[----:B------:R-:W-:Y:S03]  /*2a480*/  UTMASTG.5D [UR72], [UR4] ;  /* 0x00000048040073b5 */ /* 0x000fe60008020000 */
[----:B---3--:R-:W-:Y:S02]  /*2a490*/  UIADD3 UR56, UPT, UPT, UR40, 0x12400, URZ ;  /* 0x0001240028387890 */ /* 0x008fe4000fffe0ff */
[----:B----4-:R-:W-:Y:S01]  /*2a4a0*/  UIADD3 UR48, UPT, UPT, UR40, 0x13400, URZ ;  /* 0x0001340028307890 */ /* 0x010fe2000fffe0ff */
[----:B------:R-:W-:-:S03]  /*2a4b0*/  UMOV UR57, 0x40 ;  /* 0x0000004000397882 */ /* 0x000fc60000000000 */
[----:B------:R-:W-:Y:S01]  /*2a4c0*/  UMOV UR59, UR43 ;  /* 0x0000002b003b7c82 */ /* 0x000fe20008000000 */
[----:B------:R-:W-:Y:S01]  /*2a4d0*/  UMOV UR60, UR44 ;  /* 0x0000002c003c7c82 */ /* 0x000fe20008000000 */
[----:B------:R-:W-:Y:S01]  /*2a4e0*/  UMOV UR61, UR45 ;  /* 0x0000002d003d7c82 */ /* 0x000fe20008000000 */
[----:B------:R-:W-:Y:S01]  /*2a4f0*/  UMOV UR58, UR46 ;  /* 0x0000002e003a7c82 */ /* 0x000fe20008000000 */
[----:B------:R1:W-:Y:S01]  /*2a500*/  UTMASTG.5D [UR64], [UR4] ;  /* 0x00000040040073b5 */ /* 0x0003e20008020000 */
[----:B------:R-:W-:Y:S01]  /*2a510*/  UMOV UR49, 0x40 ;  /* 0x0000004000317882 */ /* 0x000fe20000000000 */
[----:B------:R-:W-:Y:S01]  /*2a520*/  UMOV UR51, UR43 ;  /* 0x0000002b00337c82 */ /* 0x000fe20008000000 */
[----:B------:R-:W-:Y:S01]  /*2a530*/  UMOV UR52, UR44 ;  /* 0x0000002c00347c82 */ /* 0x000fe20008000000 */
[----:B------:R-:W-:Y:S01]  /*2a540*/  UMOV UR53, UR45 ;  /* 0x0000002d00357c82 */ /* 0x000fe20008000000 */
[----:B------:R-:W-:Y:S01]  /*2a550*/  UIADD3 UR24, UPT, UPT, UR40, 0x14400, URZ ;  /* 0x0001440028187890 */ /* 0x000fe2000fffe0ff */
[----:B------:R-:W-:Y:S01]  /*2a560*/  UMOV UR50, UR41 ;  /* 0x0000002900327c82 */ /* 0x000fe20008000000 */
[----:B------:R2:W-:Y:S01]  /*2a570*/  UTMASTG.5D [UR56], [UR4] ;  /* 0x00000038040073b5 */ /* 0x0005e20008020000 */
[----:B------:R-:W-:Y:S01]  /*2a580*/  UMOV UR27, UR43 ;  /* 0x0000002b001b7c82 */ /* 0x000fe20008000000 */
[----:B------:R-:W-:Y:S01]  /*2a590*/  UMOV UR28, UR44 ;  /* 0x0000002c001c7c82 */ /* 0x000fe20008000000 */
[----:B------:R-:W-:Y:S01]  /*2a5a0*/  UMOV UR29, UR45 ;  /* 0x0000002d001d7c82 */ /* 0x000fe20008000000 */
[----:B------:R3:W-:Y:S01]  /*2a5b0*/  UTMASTG.5D [UR48], [UR4] ;  /* 0x00000030040073b5 */ /* 0x0007e20008020000 */
[----:B------:R-:W-:-:S02]  /*2a5c0*/  UIADD3 UR16, UPT, UPT, UR40, 0x18400, URZ ;  /* 0x0001840028107890 */ /* 0x000fc4000fffe0ff */
[----:B------:R-:W-:Y:S01]  /*2a5d0*/  UTMASTG.5D [UR24], [UR4] ;  /* 0x00000018040073b5 */ /* 0x000fe20008020000 */
[----:B-1----:R-:W-:Y:S01]  /*2a5e0*/  UIADD3 UR64, UPT, UPT, UR40, 0x15400, URZ ;  /* 0x0001540028407890 */ /* 0x002fe2000fffe0ff */
[----:B------:R-:W-:Y:S01]  /*2a5f0*/  UMOV UR65, 0x40 ;  /* 0x0000004000417882 */ /* 0x000fe20000000000 */
[----:B--2---:R-:W-:Y:S01]  /*2a600*/  UIADD3 UR56, UPT, UPT, UR40, 0x16400, URZ ;  /* 0x0001640028387890 */ /* 0x004fe2000fffe0ff */
[----:B------:R-:W-:Y:S01]  /*2a610*/  UMOV UR67, UR43 ;  /* 0x0000002b00437c82 */ /* 0x000fe20008000000 */
[----:B------:R-:W-:Y:S01]  /*2a620*/  UMOV UR68, UR44 ;  /* 0x0000002c00447c82 */ /* 0x000fe20008000000 */
[----:B---3--:R-:W-:Y:S01]  /*2a630*/  UIADD3 UR48, UPT, UPT, UR40, 0x17400, URZ ;  /* 0x0001740028307890 */ /* 0x008fe2000fffe0ff */
[----:B------:R-:W-:Y:S01]  /*2a640*/  UMOV UR69, UR45 ;  /* 0x0000002d00457c82 */ /* 0x000fe20008000000 */
[----:B------:R-:W-:Y:S01]  /*2a650*/  UMOV UR66, UR39 ;  /* 0x0000002700427c82 */ /* 0x000fe20008000000 */
[----:B------:R-:W-:Y:S01]  /*2a660*/  UMOV UR58, UR38 ;  /* 0x00000026003a7c82 */ /* 0x000fe20008000000 */
[----:B------:R1:W-:Y:S01]  /*2a670*/  UTMASTG.5D [UR64], [UR4] ;  /* 0x00000040040073b5 */ /* 0x0003e20008020000 */
[----:B------:R-:W-:Y:S01]  /*2a680*/  UMOV UR50, UR31 ;  /* 0x0000001f00327c82 */ /* 0x000fe20008000000 */
[----:B------:R-:W-:Y:S01]  /*2a690*/  UMOV UR19, UR43 ;  /* 0x0000002b00137c82 */ /* 0x000fe20008000000 */
[----:B------:R2:W-:Y:S01]  /*2a6a0*/  UTMASTG.5D [UR56], [UR4] ;  /* 0x00000038040073b5 */ /* 0x0005e20008020000 */
[----:B------:R-:W-:Y:S01]  /*2a6b0*/  UMOV UR20, UR44 ;  /* 0x0000002c00147c82 */ /* 0x000fe20008000000 */
[----:B------:R-:W-:Y:S01]  /*2a6c0*/  UMOV UR21, UR45 ;  /* 0x0000002d00157c82 */ /* 0x000fe20008000000 */
[----:B------:R3:W-:Y:S01]  /*2a6d0*/  UTMASTG.5D [UR48], [UR4] ;  /* 0x00000030040073b5 */ /* 0x0007e20008020000 */
[----:B------:R-:W-:Y:S01]  /*2a6e0*/  UIADD3 UR8, UPT, UPT, UR40, 0x1c400, URZ ;  /* 0x0001c40028087890 */ /* 0x000fe2000fffe0ff */
[----:B------:R-:W-:Y:S01]  /*2a6f0*/  UTMASTG.5D [UR16], [UR4] ;  /* 0x00000010040073b5 */ /* 0x000fe20008020000 */
        /* <DEDUP_REMOVED lines=8> */
[----:B------:R-:W-:Y:S01]  /*2a780*/  UMOV UR9, 0x40 ;  /* 0x0000004000097882 */ /* 0x000fe20000000000 */
[----:B------:R-:W-:-:S05]  /*2a790*/  UMOV UR11, UR43 ;  /* 0x0000002b000b7c82 */ /* 0x000fca0008000000 */
[----:B------:R3:W-:Y:S01]  /*2a7a0*/  UTMASTG.5D [UR48], [UR4] ;  /* 0x00000030040073b5 */ /* 0x0007e20008020000 */
[----:B------:R-:W-:Y:S01]  /*2a7b0*/  UMOV UR12, UR44 ;  /* 0x0000002c000c7c82 */ /* 0x000fe20008000000 */
[----:B------:R-:W-:Y:S01]  /*2a7c0*/  UMOV UR13, UR45 ;  /* 0x0000002d000d7c82 */ /* 0x000fe20008000000 */
        /* <DEDUP_REMOVED lines=10> */
[----:B------:R-:W-:Y:S01]  /*2a870*/  UMOV UR35, UR43 ;  /* 0x0000002b00237c82 */ /* 0x000fe20008000000 */
[----:B------:R-:W-:-:S05]  /*2a880*/  UMOV UR36, UR44 ;  /* 0x0000002c00247c82 */ /* 0x000fca0008000000 */
[----:B------:R3:W-:Y:S01]  /*2a890*/  UTMASTG.5D [UR48], [UR4] ;  /* 0x00000030040073b5 */ /* 0x0007e20008020000 */
[----:B------:R-:W-:Y:S01]  /*2a8a0*/  UMOV UR37, UR45 ;  /* 0x0000002d00257c82 */ /* 0x000fe20008000000 */
[----:B------:R-:W-:Y:S01]  /*2a8b0*/  UIADD3 UR24, UPT, UPT, UR40, 0x14800, URZ ;  /* 0x0001480028187890 */ /* 0x000fe2000fffe0ff */
[----:B------:R-:W-:Y:S01]  /*2a8c0*/  UTMASTG.5D [UR32], [UR4] ;  /* 0x00000020040073b5 */ /* 0x000fe20008020000 */
[----:B-1----:R-:W-:Y:S01]  /*2a8d0*/  UIADD3 UR64, UPT, UPT, UR40, 0x11800, URZ ;  /* 0x0001180028407890 */ /* 0x002fe2000fffe0ff */
[----:B------:R-:W-:Y:S01]  /*2a8e0*/  UMOV UR65, 0x80 ;  /* 0x0000008000417882 */ /* 0x000fe20000000000 */
[----:B--2---:R-:W-:Y:S01]  /*2a8f0*/  UIADD3 UR56, UPT, UPT, UR40, 0x12800, URZ ;  /* 0x0001280028387890 */ /* 0x004fe2000fffe0ff */
[----:B------:R-:W-:Y:S01]  /*2a900*/  UMOV UR66, UR47 ;  /* 0x0000002f00427c82 */ /* 0x000fe20008000000 */
[----:B------:R-:W-:Y:S01]  /*2a910*/  UMOV UR57, 0x80 ;  /* 0x0000008000397882 */ /* 0x000fe20000000000 */
[----:B------:R-:W-:-:S04]  /*2a920*/  UMOV UR58, UR46 ;  /* 0x0000002e003a7c82 */ /* 0x000fc80008000000 */
[----:B------:R1:W-:Y:S01]  /*2a930*/  UTMASTG.5D [UR64], [UR4] ;  /* 0x00000040040073b5 */ /* 0x0003e20008020000 */
[----:B---3--:R-:W-:Y:S01]  /*2a940*/  UIADD3 UR48, UPT, UPT, UR40, 0x13800, URZ ;  /* 0x0001380028307890 */ /* 0x008fe2000fffe0ff */
[----:B------:R-:W-:Y:S01]  /*2a950*/  UMOV UR49, 0x80 ;  /* 0x0000008000317882 */ /* 0x000fe20000000000 */
[----:B------:R-:W-:Y:S01]  /*2a960*/  UMOV UR50, UR41 ;  /* 0x0000002900327c82 */ /* 0x000fe20008000000 */
[----:B------:R2:W-:Y:S01]  /*2a970*/  UTMASTG.5D [UR56], [UR4] ;  /* 0x00000038040073b5 */ /* 0x0005e20008020000 */
[----:B------:R-:W-:-:S05]  /*2a980*/  UMOV UR25, 0x80 ;  /* 0x0000008000197882 */ /* 0x000fca0000000000 */
        /* <DEDUP_REMOVED lines=11> */
[----:B------:R-:W-:-:S06]  /*2aa40*/  UMOV UR17, 0x80 ;  /* 0x0000008000117882 */ /* 0x000fcc0000000000 */
[----:B------:R3:W-:Y:S01]  /*2aa50*/  UTMASTG.5D [UR48], [UR4] ;  /* 0x00000030040073b5 */ /* 0x0007e20008020000 */
[----:B------:R-:W-:Y:S02]  /*2aa60*/  UIADD3 UR8, UPT, UPT, UR40, 0x1c800, URZ ;  /* 0x0001c80028087890 */ /* 0x000fe4000fffe0ff */
        /* <DEDUP_REMOVED lines=12> */
[----:B------:R-:W-:Y:S01]  /*2ab30*/  UMOV UR33, 0xc0 ;  /* 0x000000c000217882 */ /* 0x000fe20000000000 */
        /* <DEDUP_REMOVED lines=9> */
[----:B------:R-:W-:-:S07]  /*2abd0*/  UMOV UR50, UR7 ;  /* 0x0000000700327c82 */ /* 0x000fce0008000000 */
[----:B------:R3:W-:Y:S01]  /*2abe0*/  UTMASTG.5D [UR48], [UR4] ;  /* 0x00000030040073b5 */ /* 0x0007e20008020000 */
[----:B------:R4:W-:Y:S01]  /*2abf0*/  UTMASTG.5D [UR32], [UR4] ;  /* 0x00000020040073b5 */ /* 0x0009e20008020000 */
[----:B------:R-:W-:Y:S01]  /*2ac00*/  UMOV UR25, 0xc0 ;  /* 0x000000c000197882 */ /* 0x000fe20000000000 */
[----:B-1----:R-:W-:Y:S01]  /*2ac10*/  UIADD3 UR64, UPT, UPT, UR40, 0x11c00, URZ ;  /* 0x00011c0028407890 */ /* 0x002fe2000fffe0ff */
[----:B------:R-:W-:Y:S01]  /*2ac20*/  UMOV UR65, 0xc0 ;  /* 0x000000c000417882 */ /* 0x000fe20000000000 */
[----:B--2---:R-:W-:Y:S01]  /*2ac30*/  UIADD3 UR56, UPT, UPT, UR40, 0x12c00, URZ ;  /* 0x00012c0028387890 */ /* 0x004fe2000fffe0ff */
[----:B------:R-:W-:Y:S01]  /*2ac40*/  UMOV UR66, UR47 ;  /* 0x0000002f00427c82 */ /* 0x000fe20008000000 */
[----:B------:R-:W-:Y:S01]  /*2ac50*/  UMOV UR57, 0xc0 ;  /* 0x000000c000397882 */ /* 0x000fe20000000000 */
[----:B------:R-:W-:-:S04]  /*2ac60*/  UMOV UR58, UR46 ;  /* 0x0000002e003a7c82 */ /* 0x000fc80008000000 */
[----:B------:R-:W-:Y:S01]  /*2ac70*/  UTMASTG.5D [UR64], [UR4] ;  /* 0x00000040040073b5 */ /* 0x000fe20008020000 */
[----:B---3--:R-:W-:Y:S01]  /*2ac80*/  UIADD3 UR48, UPT, UPT, UR40, 0x13c00, URZ ;  /* 0x00013c0028307890 */ /* 0x008fe2000fffe0ff */
[----:B------:R-:W-:Y:S01]  /*2ac90*/  UMOV UR49, 0xc0 ;  /* 0x000000c000317882 */ /* 0x000fe20000000000 */
[----:B------:R-:W-:Y:S01]  /*2aca0*/  UMOV UR50, UR41 ;  /* 0x0000002900327c82 */ /* 0x000fe20008000000 */
[----:B------:R1:W-:Y:S01]  /*2acb0*/  UTMASTG.5D [UR56], [UR4] ;  /* 0x00000038040073b5 */ /* 0x0003e20008020000 */
[----:B----4-:R-:W-:Y:S01]  /*2acc0*/  UIADD3 UR32, UPT, UPT, UR40, 0x14c00, URZ ;  /* 0x00014c0028207890 */ /* 0x010fe2000fffe0ff */
[----:B------:R-:W-:Y:S01]  /*2acd0*/  UMOV UR34, UR26 ;  /* 0x0000001a00227c82 */ /* 0x000fe20008000000 */
[----:B------:R-:W-:-:S03]  /*2ace0*/  UMOV UR26, UR39 ;  /* 0x00000027001a7c82 */ /* 0x000fc60008000000 */
[----:B------:R2:W-:Y:S01]  /*2acf0*/  UTMASTG.5D [UR48], [UR4] ;  /* 0x00000030040073b5 */ /* 0x0005e20008020000 */
[----:B------:R-:W-:-:S03]  /*2ad00*/  UIADD3 UR16, UPT, UPT, UR40, 0x1ac00, URZ ;  /* 0x0001ac0028107890 */ /* 0x000fc6000fffe0ff */
[----:B------:R3:W-:Y:S01]  /*2ad10*/  UTMASTG.5D [UR32], [UR4] ;  /* 0x00000020040073b5 */ /* 0x0007e20008020000 */
[----:B------:R4:W-:Y:S01]  /*2ad20*/  UTMASTG.5D [UR24], [UR4] ;  /* 0x00000018040073b5 */ /* 0x0009e20008020000 */
[----:B------:R-:W-:Y:S01]  /*2ad30*/  UMOV UR17, 0xc0 ;  /* 0x000000c000117882 */ /* 0x000fe20000000000 */
        /* <DEDUP_REMOVED lines=8> */
[----:B----4-:R-:W-:-:S06]  /*2adc0*/  UIADD3 UR24, UPT, UPT, UR40, 0x19c00, URZ ;  /* 0x00019c0028187890 */ /* 0x010fcc000fffe0ff */
[----:B------:R2:W-:Y:S01]  /*2add0*/  UTMASTG.5D [UR32], [UR4] ;  /* 0x00000020040073b5 */ /* 0x0005e20008020000 */
[----:B------:R-:W-:Y:S01]  /*2ade0*/  UMOV UR26, UR30 ;  /* 0x0000001e001a7c82 */ /* 0x000fe20008000000 */
[----:B------:R-:W-:Y:S01]  /*2adf0*/  UMOV UR18, UR23 ;  /* 0x0000001700127c82 */ /* 0x000fe20008000000 */
[----:B------:R-:W-:Y:S01]  /*2ae00*/  UIADD3 UR8, UPT, UPT, UR40, 0x1fc00, URZ ;  /* 0x0001fc0028087890 */ /* 0x000fe2000fffe0ff */
[----:B------:R3:W-:Y:S01]  /*2ae10*/  UTMASTG.5D [UR24], [UR4] ;  /* 0x00000018040073b5 */ /* 0x0007e20008020000 */
[----:B------:R4:W-:Y:S01]  /*2ae20*/  UTMASTG.5D [UR16], [UR4] ;  /* 0x00000010040073b5 */ /* 0x0009e20008020000 */
[----:B------:R-:W-:Y:S01]  /*2ae30*/  UMOV UR9, 0xc0 ;  /* 0x000000c000097882 */ /* 0x000fe20000000000 */
        /* <DEDUP_REMOVED lines=12> */
[----:B------:R2:W-:Y:S01]  /*2af00*/  UTMASTG.5D [UR16], [UR4] ;  /* 0x00000010040073b5 */ /* 0x0005e20008020000 */
[----:B------:R2:W-:Y:S02]  /*2af10*/  UTMASTG.5D [UR8], [UR4] ;  /* 0x00000008040073b5 */ /* 0x0005e40008020000 */
[----:B--2---:R-:W-:-:S15]  /*2af20*/  R2UR.FILL UR42, R6 ;  /* 0x00000000062a72ca */ /* 0x004fde00004e0000 */
.L_x_416:
[----:B------:R-:W-:Y:S05]  /*2af30*/  BSYNC.RECONVERGENT B0 ;  /* 0x0000000000007941 */ /* 0x000fea0003800200 */
.L_x_415:
[----:B------:R0:W-:Y:S01]  /*2af40*/  UTMACMDFLUSH ;  /* 0x00000000000079b7 */ /* 0x0001e20000000000 */
[----:B------:R-:W-:-:S04]  /*2af50*/  DEPBAR.LE SB0, 0x1 ;  /* 0x000080400000791a */ /* 0x000fc80000000000 */
[----:B------:R-:W-:Y:S05]  /*2af60*/  BRA.U UP6, `(.L_x_417) ;  /* 0x0000000106047547 */ /* 0x000fea000b800000 */
[----:B------:R-:W-:Y:S05]  /*2af70*/  BPT.TRAP 0x1 ;  /* 0x000000040000795c */ /* 0x000fea0000300000 */
.L_x_417:
[----:B------:R-:W-:-:S04]  /*2af80*/  UIADD3 UR4, UPT, UPT, UR40, 0x500c0, URZ ;  /* 0x000500c028047890 */ /* 0x000fc8000fffe0ff */
[----:B------:R-:W-:-:S09]  /*2af90*/  UPRMT UR4, UR6, 0x654, UR4 ;  /* 0x0000065406047896 */ /* 0x000fd20008000004 */
[----:B------:R-:W-:Y:S01]  /*2afa0*/  SYNCS.ARRIVE.TRANS64.RED.A1T0 RZ, [UR4], RZ ;  /* 0x000000ffffff79a7 */ /* 0x000fe20008100404 */
[----:B------:R-:W-:-:S04]  /*2afb0*/  DEPBAR.LE SB0, 0x0 ;  /* 0x000080000000791a */ /* 0x000fc80000000000 */
[----:B------:R-:W-:Y:S05]  /*2afc0*/  BRA.U UP6, `(.L_x_418) ;  /* 0x0000000106047547 */ /* 0x000fea000b800000 */
[----:B------:R-:W-:Y:S05]  /*2afd0*/  BPT.TRAP 0x1 ;  /* 0x000000040000795c */ /* 0x000fea0000300000 */
.L_x_418:
[----:B------:R-:W-:Y:S01]  /*2afe0*/  UIADD3 UR4, UPT, UPT, UR40, 0x500c8, URZ ;  /* 0x000500c828047890 */ /* 0x000fe2000fffe0ff */
[----:B------:R-:W-:Y:S02]  /*2aff0*/  IMAD.MOV.U32 R2, RZ, RZ, 0xffff ;  /* 0x0000ffffff027424 */ /* 0x000fe400078e00ff */
[----:B-1----:R-:W-:Y:S01]  /*2b000*/  IMAD.MOV.U32 R0, RZ, RZ, 0x1 ;  /* 0x00000001ff007424 */ /* 0x002fe200078e00ff */
[----:B------:R-:W-:-:S09]  /*2b010*/  UPRMT UR4, UR6, 0x654, UR4 ;  /* 0x0000065406047896 */ /* 0x000fd20008000004 */
[----:B------:R-:W-:Y:S01]  /*2b020*/  SYNCS.ARRIVE.TRANS64.RED.A1T0 RZ, [UR4], RZ ;  /* 0x000000ffffff79a7 */ /* 0x000fe20008100404 */
[----:B------:R-:W1:Y:S01]  /*2b030*/  LDS R3, [UR40+0x500e0] ;  /* 0x0500e028ff037984 */ /* 0x000e620008000800 */
[----:B------:R-:W-:Y:S02]  /*2b040*/  UMOV UR4, 0x40 ;  /* 0x0000004000047882 */ /* 0x000fe40000000000 */
[----:B------:R-:W-:Y:S01]  /*2b050*/  ULEA UR5, UR6, UR4, 0x18 ;  /* 0x0000000406057291 */ /* 0x000fe2000f8ec0ff */
[----:B------:R-:W-:-:S08]  /*2b060*/  NOP ;  /* 0x0000000000007918 */ /* 0x000fd00000000000 */
[----:B------:R-:W2:Y:S01]  /*2b070*/  LDS R5, [UR5+0x14] ;  /* 0x00001405ff057984 */ /* 0x000ea20008000800 */
[----:B-1----:R-:W-:-:S04]  /*2b080*/  LOP3.LUT R3, R3, 0xffff, RZ, 0xc0, !PT ;  /* 0x0000ffff03037812 */ /* 0x002fc800078ec0ff */
[----:B------:R-:W-:-:S04]  /*2b090*/  SHF.R.U32.HI R3, RZ, 0x5, R3 ;  /* 0x00000005ff037819 */ /* 0x000fc80000011603 */
[-C--:B------:R-:W-:Y:S02]  /*2b0a0*/  SHF.L.U32 R2, R2, R3.reuse, RZ ;  /* 0x0000000302027219 */ /* 0x080fe400000006ff */
[----:B------:R-:W-:Y:S02]  /*2b0b0*/  SHF.L.U32 R0, R0, R3, RZ ;  /* 0x0000000300007219 */ /* 0x000fe400000006ff */
[----:B--2---:R-:W-:-:S04]  /*2b0c0*/  LOP3.LUT R5, R5, R2, RZ, 0xc0, !PT ;  /* 0x0000000205057212 */ /* 0x004fc800078ec0ff */
[----:B------:R-:W-:-:S13]  /*2b0d0*/  ISETP.NE.AND P0, PT, R5, R2, PT ;  /* 0x000000020500720c */ /* 0x000fda0003f05270 */
[----:B------:R-:W-:Y:S05]  /*2b0e0*/  @P0 BRA `(.L_x_419) ;  /* 0x00000000005c0947 */ /* 0x000fea0003800000 */
[----:B------:R-:W1:Y:S02]  /*2b0f0*/  LDS R3, [UR5+0x18] ;  /* 0x00001805ff037984 */ /* 0x000e640008000800 */
[----:B-1----:R-:W-:-:S04]  /*2b100*/  LOP3.LUT R3, R3, R0, RZ, 0xc0, !PT ;  /* 0x0000000003037212 */ /* 0x002fc800078ec0ff */
[----:B------:R-:W-:-:S13]  /*2b110*/  ISETP.NE.AND P0, PT, R3, R0, PT ;  /* 0x000000000300720c */ /* 0x000fda0003f05270 */
[----:B------:R-:W-:Y:S05]  /*2b120*/  @P0 BRA `(.L_x_420) ;  /* 0x0000000000400947 */ /* 0x000fea0003800000 */
[----:B------:R-:W-:Y:S01]  /*2b130*/  R2UR UR4, R2 ;  /* 0x00000000020472ca */ /* 0x000fe200000e0000 */
[----:B------:R-:W1:Y:S01]  /*2b140*/  S2R R3, SR_LANEID ;  /* 0x0000000000037919 */ /* 0x000e620000000000 */
[----:B------:R-:W-:-:S04]  /*2b150*/  LOP3.LUT R4, RZ, R0, RZ, 0x33, !PT ;  /* 0x00000000ff047212 */ /* 0x000fc800078e33ff */
[----:B------:R-:W2:Y:S07]  /*2b160*/  REDUX UR7, R4 ;  /* 0x00000000040773c4 */ /* 0x000eae0000000000 */
[----:B------:R-:W-:-:S03]  /*2b170*/  ULOP3.LUT UR6, URZ, UR4, URZ, 0x33, !UPT ;  /* 0x00000004ff067292 */ /* 0x000fc6000f8e33ff */
[----:B------:R-:W-:Y:S02]  /*2b180*/  VOTEU.ANY UR4, UPT, PT ;  /* 0x0000000000047886 */ /* 0x000fe400038e0100 */
[----:B------:R-:W-:Y:S01]  /*2b190*/  UFLO.U32 UR4, UR4 ;  /* 0x00000004000472bd */ /* 0x000fe200080e0000 */
[----:B------:R-:W-:-:S04]  /*2b1a0*/  IMAD.U32 R2, RZ, RZ, UR6 ;  /* 0x00000006ff027e24 */ /* 0x000fc8000f8e00ff */
[----:B------:R-:W3:Y:S02]  /*2b1b0*/  REDUX UR8, R2 ;  /* 0x00000000020873c4 */ /* 0x000ee40000000000 */
[----:B------:R4:W-:Y:S01]  /*2b1c0*/  UTCATOMSWS.AND URZ, UR6 ;  /* 0x0000000600ff79e3 */ /* 0x0009e20008000000 */
[----:B--2---:R-:W-:Y:S01]  /*2b1d0*/  IMAD.U32 R0, RZ, RZ, UR7 ;  /* 0x00000007ff007e24 */ /* 0x004fe2000f8e00ff */
[----:B-1----:R-:W-:Y:S01]  /*2b1e0*/  ISETP.EQ.U32.AND P0, PT, R3, UR4, PT ;  /* 0x0000000403007c0c */ /* 0x002fe2000bf02070 */
[----:B---3--:R-:W-:-:S12]  /*2b1f0*/  IMAD.U32 R3, RZ, RZ, UR8 ;  /* 0x00000008ff037e24 */ /* 0x008fd8000f8e00ff */
[----:B------:R4:W-:Y:S04]  /*2b200*/  @P0 ATOMS.AND RZ, [UR5+0x14], R3 ;  /* 0x00001403ffff098c */ /* 0x0009e8000a800005 */
[----:B------:R4:W-:Y:S01]  /*2b210*/  @P0 ATOMS.AND RZ, [UR5+0x18], R0 ;  /* 0x00001800ffff098c */ /* 0x0009e2000a800005 */
[----:B------:R-:W-:Y:S05]  /*2b220*/  BRA `(.L_x_421) ;  /* 0x0000000000147947 */ /* 0x000fea0003800000 */
.L_x_420:
[----:B------:R-:W-:Y:S02]  /*2b230*/  MOV R2, 0x2b250 ;  /* 0x0002b25000027802 */ /* 0x000fe40000000f00 */
[----:B------:R-:W-:Y:S05]  /*2b240*/  CALL.REL.NOINC `($__internal_0_$__cuda_sm10x_tcgen05_guardrail_trap_col_being_dealloced_not_returned_by_alloc) ;  /* 0x0000001000d47944 */ /* 0x000fea0003c00000 */
[----:B------:R-:W-:Y:S05]  /*2b250*/  BRA `(.L_x_421) ;  /* 0x0000000000087947 */ /* 0x000fea0003800000 */
.L_x_419:
[----:B------:R-:W-:Y:S02]  /*2b260*/  MOV R2, 0x2b280 ;  /* 0x0002b28000027802 */ /* 0x000fe40000000f00 */
[----:B------:R-:W-:Y:S05]  /*2b270*/  CALL.REL.NOINC `($__internal_2_$__cuda_sm10x_tcgen05_guardrail_trap_unallocated_columns_being_dealloced) ;  /* 0x0000001000e07944 */ /* 0x000fea0003c00000 */
.L_x_421:
[----:B------:R-:W-:Y:S01]  /*2b280*/  NOP ;  /* 0x0000000000007918 */ /* 0x000fe20000000000 */
[----:B----4-:R-:W-:Y:S05]  /*2b290*/  EXIT ;  /* 0x000000000000794d */ /* 0x010fea0003800000 */
.L_x_35:
[----:B-1----:R-:W-:-:S07]  /*2b2a0*/  MOV R3, UR22 ;  /* 0x0000001600037c02 */ /* 0x002fce0008000f00 */
.L_x_422:
[----:B-1----:R1:W2:Y:S02]  /*2b2b0*/  SYNCS.PHASECHK.TRANS64.TRYWAIT P0, [R3+URZ+0x50000], R6 ;  /* 0x05000006030075a7 */ /* 0x0022a400080011ff */
[----:B--2---:R-:W-:Y:S05]  /*2b2c0*/  @!P0 NANOSLEEP.SYNCS 0x989680 ;  /* 0x009896800000895d */ /* 0x004fea0003900000 */
[----:B------:R-:W2:Y:S02]  /*2b2d0*/  @!P0 SYNCS.PHASECHK.TRANS64 P0, [R3+URZ+0x50000], R6 ;  /* 0x05000006030085a7 */ /* 0x000ea400080010ff */
[----:B--2---:R-:W-:Y:S05]  /*2b2e0*/  @!P0 BRA `(.L_x_422) ;  /* 0xfffffffc00f08947 */ /* 0x004fea000383ffff */
[----:B------:R-:W-:Y:S05]  /*2b2f0*/  BRA `(.L_x_423) ;  /* 0xfffffd6800147947 */ /* 0x000fea000383ffff */
.L_x_37:
[----:B-1----:R-:W-:-:S07]  /*2b300*/  MOV R3, UR22 ;  /* 0x0000001600037c02 */ /* 0x002fce0008000f00 */
.L_x_424:
[----:B-1----:R1:W2:Y:S02]  /*2b310*/  SYNCS.PHASECHK.TRANS64.TRYWAIT P0, [R3+URZ+0x50020], R6 ;  /* 0x05002006030075a7 */ /* 0x0022a400080011ff */
[----:B--2---:R-:W-:Y:S05]  /*2b320*/  @!P0 NANOSLEEP.SYNCS 0x989680 ;  /* 0x009896800000895d */ /* 0x004fea0003900000 */
[----:B------:R-:W2:Y:S02]  /*2b330*/  @!P0 SYNCS.PHASECHK.TRANS64 P0, [R3+URZ+0x50020], R6 ;  /* 0x05002006030085a7 */ /* 0x000ea400080010ff */
[----:B--2---:R-:W-:Y:S05]  /*2b340*/  @!P0 BRA `(.L_x_424) ;  /* 0xfffffffc00f08947 */ /* 0x004fea000383ffff */
[----:B------:R-:W-:Y:S05]  /*2b350*/  BRA `(.L_x_425) ;  /* 0xfffffd6800147947 */ /* 0x000fea000383ffff */
.L_x_39:
[----:B------:R-:W-:-:S07]  /*2b360*/  MOV R4, UR22 ;  /* 0x0000001600047c02 */ /* 0x000fce0008000f00 */
.L_x_426:
[----:B-1----:R1:W2:Y:S02]  /*2b370*/  SYNCS.PHASECHK.TRANS64.TRYWAIT P0, [R4+URZ+0x50058], R5 ;  /* 0x05005805040075a7 */ /* 0x0022a400080011ff */
[----:B--2---:R-:W-:Y:S05]  /*2b380*/  @!P0 NANOSLEEP.SYNCS 0x989680 ;  /* 0x009896800000895d */ /* 0x004fea0003900000 */
[----:B------:R-:W2:Y:S02]  /*2b390*/  @!P0 SYNCS.PHASECHK.TRANS64 P0, [R4+URZ+0x50058], R5 ;  /* 0x05005805040085a7 */ /* 0x000ea400080010ff */
[----:B--2---:R-:W-:Y:S05]  /*2b3a0*/  @!P0 BRA `(.L_x_426) ;  /* 0xfffffffc00f08947 */ /* 0x004fea000383ffff */
[----:B------:R-:W-:Y:S05]  /*2b3b0*/  BRA `(.L_x_427) ;  /* 0xfffffd6800247947 */ /* 0x000fea000383ffff */
.L_x_43:
[----:B------:R-:W-:-:S07]  /*2b3c0*/  MOV R3, UR22 ;  /* 0x0000001600037c02 */ /* 0x000fce0008000f00 */
.L_x_428:
[----:B-1----:R1:W2:Y:S02]  /*2b3d0*/  SYNCS.PHASECHK.TRANS64.TRYWAIT P0, [R3+URZ+0x50008], R6 ;  /* 0x05000806030075a7 */ /* 0x0022a400080011ff */
[----:B--2---:R-:W-:Y:S05]  /*2b3e0*/  @!P0 NANOSLEEP.SYNCS 0x989680 ;  /* 0x009896800000895d */ /* 0x004fea0003900000 */
[----:B------:R-:W2:Y:S02]  /*2b3f0*/  @!P0 SYNCS.PHASECHK.TRANS64 P0, [R3+URZ+0x50008], R6 ;  /* 0x05000806030085a7 */ /* 0x000ea400080010ff */
[----:B--2---:R-:W-:Y:S05]  /*2b400*/  @!P0 BRA `(.L_x_428) ;  /* 0xfffffffc00f08947 */ /* 0x004fea000383ffff */
[----:B------:R-:W-:Y:S05]  /*2b410*/  BRA `(.L_x_429) ;  /* 0xfffffd6c00ec7947 */ /* 0x000fea000383ffff */
.L_x_45:
[----:B------:R-:W-:-:S07]  /*2b420*/  MOV R4, UR22 ;  /* 0x0000001600047c02 */ /* 0x000fce0008000f00 */
.L_x_430:
[----:B-1----:R1:W2:Y:S02]  /*2b430*/  SYNCS.PHASECHK.TRANS64.TRYWAIT P0, [R4+URZ+0x50068], R5 ;  /* 0x05006805040075a7 */ /* 0x0022a400080011ff */
[----:B--2---:R-:W-:Y:S05]  /*2b440*/  @!P0 NANOSLEEP.SYNCS 0x989680 ;  /* 0x009896800000895d */ /* 0x004fea0003900000 */
[----:B------:R-:W2:Y:S02]  /*2b450*/  @!P0 SYNCS.PHASECHK.TRANS64 P0, [R4+URZ+0x50068], R5 ;  /* 0x05006805040085a7 */ /* 0x000ea400080010ff */
[----:B--2---:R-:W-:Y:S05]  /*2b460*/  @!P0 BRA `(.L_x_430) ;  /* 0xfffffffc00f08947 */ /* 0x004fea000383ffff */
[----:B------:R-:W-:Y:S05]  /*2b470*/  BRA `(.L_x_431) ;  /* 0xfffffd6c00f87947 */ /* 0x000fea000383ffff */
.L_x_49:
[----:B------:R-:W-:-:S07]  /*2b480*/  MOV R3, UR22 ;  /* 0x0000001600037c02 */ /* 0x000fce0008000f00 */
.L_x_432:
[----:B---3--:R3:W4:Y:S02]  /*2b490*/  SYNCS.PHASECHK.TRANS64.TRYWAIT P0, [R3+URZ+0x50028], R6 ;  /* 0x05002806030075a7 */ /* 0x00872400080011ff */
[----:B----4-:R-:W-:Y:S05]  /*2b4a0*/  @!P0 NANOSLEEP.SYNCS 0x989680 ;  /* 0x009896800000895d */ /* 0x010fea0003900000 */
[----:B------:R-:W4:Y:S02]  /*2b4b0*/  @!P0 SYNCS.PHASECHK.TRANS64 P0, [R3+URZ+0x50028], R6 ;  /* 0x05002806030085a7 */ /* 0x000f2400080010ff */
[----:B----4-:R-:W-:Y:S05]  /*2b4c0*/  @!P0 BRA `(.L_x_432) ;  /* 0xfffffffc00f08947 */ /* 0x010fea000383ffff */
[----:B------:R-:W-:Y:S05]  /*2b4d0*/  BRA `(.L_x_433) ;  /* 0xfffffd7400a47947 */ /* 0x000fea000383ffff */
.L_x_51:
[----:B------:R-:W-:-:S07]  /*2b4e0*/  MOV R0, UR22 ;  /* 0x0000001600007c02 */ /* 0x000fce0008000f00 */
.L_x_434:
[----:B----4-:R4:W1:Y:S02]  /*2b4f0*/  SYNCS.PHASECHK.TRANS64.TRYWAIT P0, [R0+URZ+0x500a0], R5 ;  /* 0x0500a005000075a7 */ /* 0x01086400080011ff */
[----:B-1----:R-:W-:Y:S05]  /*2b500*/  @!P0 NANOSLEEP.SYNCS 0x989680 ;  /* 0x009896800000895d */ /* 0x002fea0003900000 */
[----:B------:R-:W1:Y:S02]  /*2b510*/  @!P0 SYNCS.PHASECHK.TRANS64 P0, [R0+URZ+0x500a0], R5 ;  /* 0x0500a005000085a7 */ /* 0x000e6400080010ff */
[----:B-1----:R-:W-:Y:S05]  /*2b520*/  @!P0 BRA `(.L_x_434) ;  /* 0xfffffffc00f08947 */ /* 0x002fea000383ffff */
[----:B------:R-:W-:Y:S05]  /*2b530*/  BRA `(.L_x_435) ;  /* 0xfffffd74009c7947 */ /* 0x000fea000383ffff */
.L_x_53:
[----:B---3--:R-:W-:-:S07]  /*2b540*/  MOV R3, UR22 ;  /* 0x0000001600037c02 */ /* 0x008fce0008000f00 */
.L_x_436:
[----:B---3--:R3:W4:Y:S02]  /*2b550*/  SYNCS.PHASECHK.TRANS64.TRYWAIT P0, [R3+URZ+0x50058], R6 ;  /* 0x05005806030075a7 */ /* 0x00872400080011ff */
[----:B----4-:R-:W-:Y:S05]  /*2b560*/  @!P0 NANOSLEEP.SYNCS 0x989680 ;  /* 0x009896800000895d */ /* 0x010fea0003900000 */
[----:B------:R-:W4:Y:S02]  /*2b570*/  @!P0 SYNCS.PHASECHK.TRANS64 P0, [R3+URZ+0x50058], R6 ;  /* 0x05005806030085a7 */ /* 0x000f2400080010ff */
[----:B----4-:R-:W-:Y:S05]  /*2b580*/  @!P0 BRA `(.L_x_436) ;  /* 0xfffffffc00f08947 */ /* 0x010fea000383ffff */
[----:B------:R-:W-:Y:S05]  /*2b590*/  BRA `(.L_x_437) ;  /* 0xfffffd74009c7947 */ /* 0x000fea000383ffff */
.L_x_57:
[----:B------:R-:W-:Y:S07]  /*2b5a0*/  MOV R4, UR5 ;  /* 0x0000000500047c02 */ /* 0x000fee0008000f00 */
.L_x_438:
[----:B-1----:R1:W2:Y:S02]  /*2b5b0*/  SYNCS.PHASECHK.TRANS64.TRYWAIT P0, [R4+URZ+0x50020], R5 ;  /* 0x05002005040075a7 */ /* 0x0022a400080011ff */
[----:B--2---:R-:W-:Y:S05]  /*2b5c0*/  @!P0 NANOSLEEP.SYNCS 0x989680 ;  /* 0x009896800000895d */ /* 0x004fea0003900000 */
[----:B------:R-:W2:Y:S02]  /*2b5d0*/  @!P0 SYNCS.PHASECHK.TRANS64 P0, [R4+URZ+0x50020], R5 ;  /* 0x05002005040085a7 */ /* 0x000ea400080010ff */
[----:B--2---:R-:W-:Y:S05]  /*2b5e0*/  @!P0 BRA `(.L_x_438) ;  /* 0xfffffffc00f08947 */ /* 0x004fea000383ffff */
[----:B------:R-:W-:Y:S05]  /*2b5f0*/  BRA `(.L_x_439) ;  /* 0xfffffd7c00207947 */ /* 0x000fea000383ffff */
.L_x_60:
[----:B------:R-:W-:Y:S07]  /*2b600*/  MOV R2, UR38 ;  /* 0x0000002600027c02 */ /* 0x000fee0008000f00 */
.L_x_440:
[----:B-1----:R1:W3:Y:S02]  /*2b610*/  SYNCS.PHASECHK.TRANS64.TRYWAIT P0, [R2+URZ+0x500a8], R3 ;  /* 0x0500a803020075a7 */ /* 0x0022e400080011ff */
[----:B---3--:R-:W-:Y:S05]  /*2b620*/  @!P0 NANOSLEEP.SYNCS 0x989680 ;  /* 0x009896800000895d */ /* 0x008fea0003900000 */
[----:B------:R-:W3:Y:S02]  /*2b630*/  @!P0 SYNCS.PHASECHK.TRANS64 P0, [R2+URZ+0x500a8], R3 ;  /* 0x0500a803020085a7 */ /* 0x000ee400080010ff */
[----:B---3--:R-:W-:Y:S05]  /*2b640*/  @!P0 BRA `(.L_x_440) ;  /* 0xfffffffc00f08947 */ /* 0x008fea000383ffff */
[----:B------:R-:W-:Y:S05]  /*2b650*/  BRA `(.L_x_441) ;  /* 0xfffffd84003c7947 */ /* 0x000fea000383ffff */
.L_x_62:
[----:B------:R-:W-:Y:S07]  /*2b660*/  MOV R3, UR38 ;  /* 0x0000002600037c02 */ /* 0x000fee0008000f00 */
.L_x_442:
[----:B-1----:R1:W3:Y:S02]  /*2b670*/  SYNCS.PHASECHK.TRANS64.TRYWAIT P0, [R3+URZ+0x50068], R12 ;  /* 0x0500680c030075a7 */ /* 0x0022e400080011ff */
[----:B---3--:R-:W-:Y:S05]  /*2b680*/  @!P0 NANOSLEEP.SYNCS 0x989680 ;  /* 0x009896800000895d */ /* 0x008fea0003900000 */
[----:B------:R-:W3:Y:S02]  /*2b690*/  @!P0 SYNCS.PHASECHK.TRANS64 P0, [R3+URZ+0x50068], R12 ;  /* 0x0500680c030085a7 */ /* 0x000ee400080010ff */
[----:B---3--:R-:W-:Y:S05]  /*2b6a0*/  @!P0 BRA `(.L_x_442) ;  /* 0xfffffffc00f08947 */ /* 0x008fea000383ffff */
[----:B------:R-:W-:Y:S05]  /*2b6b0*/  BRA `(.L_x_443) ;  /* 0xfffffd8400407947 */ /* 0x000fea000383ffff */
.L_x_68:
[----:B------:R-:W-:Y:S07]  /*2b6c0*/  MOV R2, UR4 ;  /* 0x0000000400027c02 */ /* 0x000fee0008000f00 */
.L_x_444:
[----:B--2---:R2:W3:Y:S02]  /*2b6d0*/  SYNCS.PHASECHK.TRANS64.TRYWAIT P0, [R2+URZ+0x50020], R3 ;  /* 0x05002003020075a7 */ /* 0x0044e400080011ff */
[----:B---3--:R-:W-:Y:S05]  /*2b6e0*/  @!P0 NANOSLEEP.SYNCS 0x989680 ;  /* 0x009896800000895d */ /* 0x008fea0003900000 */
[----:B------:R-:W3:Y:S02]  /*2b6f0*/  @!P0 SYNCS.PHASECHK.TRANS64 P0, [R2+URZ+0x50020], R3 ;  /* 0x05002003020085a7 */ /* 0x000ee400080010ff */
[----:B---3--:R-:W-:Y:S05]  /*2b700*/  @!P0 BRA `(.L_x_444) ;  /* 0xfffffffc00f08947 */ /* 0x008fea000383ffff */
[----:B------:R-:W-:Y:S05]  /*2b710*/  BRA `(.L_x_445) ;  /* 0xfffffd9000947947 */ /* 0x000fea000383ffff */
.L_x_70:
[----:B------:R-:W-:Y:S07]  /*2b720*/  MOV R2, UR38 ;  /* 0x0000002600027c02 */ /* 0x000fee0008000f00 */
.L_x_446:
[----:B--2---:R2:W3:Y:S02]  /*2b730*/  SYNCS.PHASECHK.TRANS64.TRYWAIT P0, [R2+URZ+0x500a0], R3 ;  /* 0x0500a003020075a7 */ /* 0x0044e400080011ff */
[----:B---3--:R-:W-:Y:S05]  /*2b740*/  @!P0 NANOSLEEP.SYNCS 0x989680 ;  /* 0x009896800000895d */ /* 0x008fea0003900000 */
[----:B------:R-:W3:Y:S02]  /*2b750*/  @!P0 SYNCS.PHASECHK.TRANS64 P0, [R2+URZ+0x500a0], R3 ;  /* 0x0500a003020085a7 */ /* 0x000ee400080010ff */
[----:B---3--:R-:W-:Y:S05]  /*2b760*/  @!P0 BRA `(.L_x_446) ;  /* 0xfffffffc00f08947 */ /* 0x008fea000383ffff */
[----:B------:R-:W-:Y:S05]  /*2b770*/  BRA `(.L_x_447) ;  /* 0xfffffd9000907947 */ /* 0x000fea000383ffff */
.L_x_72:
[----:B------:R-:W-:Y:S07]  /*2b780*/  MOV R3, UR38 ;  /* 0x0000002600037c02 */ /* 0x000fee0008000f00 */
.L_x_448:
[----:B--2---:R2:W3:Y:S02]  /*2b790*/  SYNCS.PHASECHK.TRANS64.TRYWAIT P0, [R3+URZ+0x50058], R4 ;  /* 0x05005804030075a7 */ /* 0x0044e400080011ff */
[----:B---3--:R-:W-:Y:S05]  /*2b7a0*/  @!P0 NANOSLEEP.SYNCS 0x989680 ;  /* 0x009896800000895d */ /* 0x008fea0003900000 */
[----:B------:R-:W3:Y:S02]  /*2b7b0*/  @!P0 SYNCS.PHASECHK.TRANS64 P0, [R3+URZ+0x50058], R4 ;  /* 0x05005804030085a7 */ /* 0x000ee400080010ff */
[----:B---3--:R-:W-:Y:S05]  /*2b7c0*/  @!P0 BRA `(.L_x_448) ;  /* 0xfffffffc00f08947 */ /* 0x008fea000383ffff */
[----:B------:R-:W-:Y:S05]  /*2b7d0*/  BRA `(.L_x_449) ;  /* 0xfffffd9000947947 */ /* 0x000fea000383ffff */
.L_x_80:
[----:B------:R-:W-:-:S07]  /*2b7e0*/  MOV R2, UR21 ;  /* 0x0000001500027c02 */ /* 0x000fce0008000f00 */
.L_x_450:
[----:B-1----:R1:W2:Y:S02]  /*2b7f0*/  SYNCS.PHASECHK.TRANS64.TRYWAIT P0, [R2+URZ+0x500a8], R3 ;  /* 0x0500a803020075a7 */ /* 0x0022a400080011ff */
[----:B--2---:R-:W-:Y:S05]  /*2b800*/  @!P0 NANOSLEEP.SYNCS 0x989680 ;  /* 0x009896800000895d */ /* 0x004fea0003900000 */
[----:B------:R-:W2:Y:S02]  /*2b810*/  @!P0 SYNCS.PHASECHK.TRANS64 P0, [R2+URZ+0x500a8], R3 ;  /* 0x0500a803020085a7 */ /* 0x000ea400080010ff */
[----:B--2---:R-:W-:Y:S05]  /*2b820*/  @!P0 BRA `(.L_x_450) ;  /* 0xfffffffc00f08947 */ /* 0x004fea000383ffff */
[----:B------:R-:W-:Y:S05]  /*2b830*/  BRA `(.L_x_451) ;  /* 0xfffffd98003c7947 */ /* 0x000fea000383ffff */
.L_x_82:
[----:B-1----:R-:W-:-:S07]  /*2b840*/  MOV R2, UR21 ;  /* 0x0000001500027c02 */ /* 0x002fce0008000f00 */
.L_x_452:
[----:B-1----:R1:W2:Y:S02]  /*2b850*/  SYNCS.PHASECHK.TRANS64.TRYWAIT P0, [R2+URZ+0x50068], R7 ;  /* 0x05006807020075a7 */ /* 0x0022a400080011ff */
[----:B--2---:R-:W-:Y:S05]  /*2b860*/  @!P0 NANOSLEEP.SYNCS 0x989680 ;  /* 0x009896800000895d */ /* 0x004fea0003900000 */
[----:B------:R-:W2:Y:S02]  /*2b870*/  @!P0 SYNCS.PHASECHK.TRANS64 P0, [R2+URZ+0x50068], R7 ;  /* 0x05006807020085a7 */ /* 0x000ea400080010ff */
[----:B--2---:R-:W-:Y:S05]  /*2b880*/  @!P0 BRA `(.L_x_452) ;  /* 0xfffffffc00f08947 */ /* 0x004fea000383ffff */
[----:B------:R-:W-:Y:S05]  /*2b890*/  BRA `(.L_x_453) ;  /* 0xfffffd9800407947 */ /* 0x000fea000383ffff */
.L_x_89:
[----:B-1----:R1:W2:Y:S02]  /*2b8a0*/  SYNCS.PHASECHK.TRANS64.TRYWAIT P0, [R17+URZ+0x500c0], R2 ;  /* 0x0500c002110075a7 */ /* 0x0022a400080011ff */
[----:B--2---:R-:W-:Y:S05]  /*2b8b0*/  @!P0 NANOSLEEP.SYNCS 0x989680 ;  /* 0x009896800000895d */ /* 0x004fea0003900000 */
[----:B------:R-:W2:Y:S02]  /*2b8c0*/  @!P0 SYNCS.PHASECHK.TRANS64 P0, [R17+URZ+0x500c0], R2 ;  /* 0x0500c002110085a7 */ /* 0x000ea400080010ff */
[----:B--2---:R-:W-:Y:S05]  /*2b8d0*/  @!P0 BRA `(.L_x_89) ;  /* 0xfffffffc00f08947 */ /* 0x004fea000383ffff */
[----:B------:R-:W-:Y:S05]  /*2b8e0*/  BRA `(.L_x_454) ;  /* 0xfffffd9c00e47947 */ /* 0x000fea000383ffff */
.L_x_155:
[----:B--2---:R2:W3:Y:S02]  /*2b8f0*/  SYNCS.PHASECHK.TRANS64.TRYWAIT P0, [R17+URZ+0x500c8], R4 ;  /* 0x0500c804110075a7 */ /* 0x0044e400080011ff */
[----:B---3--:R-:W-:Y:S05]  /*2b900*/  @!P0 NANOSLEEP.SYNCS 0x989680 ;  /* 0x009896800000895d */ /* 0x008fea0003900000 */
[----:B------:R-:W3:Y:S02]  /*2b910*/  @!P0 SYNCS.PHASECHK.TRANS64 P0, [R17+URZ+0x500c8], R4 ;  /* 0x0500c804110085a7 */ /* 0x000ee400080010ff */
[----:B---3--:R-:W-:Y:S05]  /*2b920*/  @!P0 BRA `(.L_x_155) ;  /* 0xfffffffc00f08947 */ /* 0x008fea000383ffff */
[----:B------:R-:W-:Y:S05]  /*2b930*/  BRA `(.L_x_455) ;  /* 0xfffffe1800947947 */ /* 0x000fea000383ffff */
.L_x_160:
[----:B-1----:R-:W-:-:S04]  /*2b940*/  MOV R0, UR36 ;  /* 0x0000002400007c02 */ /* 0x002fc80008000f00 */
[----:B------:R1:W2:Y:S03]  /*2b950*/  SYNCS.PHASECHK.TRANS64.TRYWAIT P0, [R0+URZ+0x50070], R3 ;  /* 0x05007003000075a7 */ /* 0x0002a600080011ff */
[----:B--2---:R-:W-:Y:S05]  /*2b960*/  @!P0 NANOSLEEP.SYNCS 0x989680 ;  /* 0x009896800000895d */ /* 0x004fea0003900000 */
[----:B------:R-:W2:Y:S02]  /*2b970*/  @!P0 SYNCS.PHASECHK.TRANS64 P0, [R0+URZ+0x50070], R3 ;  /* 0x05007003000085a7 */ /* 0x000ea400080010ff */
[----:B--2---:R-:W-:Y:S05]  /*2b980*/  @!P0 BRA `(.L_x_160) ;  /* 0xfffffffc00ec8947 */ /* 0x004fea000383ffff */
[----:B------:R-:W-:Y:S05]  /*2b990*/  BRA `(.L_x_456) ;  /* 0xfffffe1c006c7947 */ /* 0x000fea000383ffff */
.L_x_163:
[----:B-1----:R-:W-:-:S04]  /*2b9a0*/  MOV R0, UR36 ;  /* 0x0000002400007c02 */ /* 0x002fc80008000f00 */
[----:B------:R1:W2:Y:S03]  /*2b9b0*/  SYNCS.PHASECHK.TRANS64.TRYWAIT P0, [R0+URZ+0x50080], R3 ;  /* 0x05008003000075a7 */ /* 0x0002a600080011ff */
[----:B--2---:R-:W-:Y:S05]  /*2b9c0*/  @!P0 NANOSLEEP.SYNCS 0x989680 ;  /* 0x009896800000895d */ /* 0x004fea0003900000 */
[----:B------:R-:W2:Y:S02]  /*2b9d0*/  @!P0 SYNCS.PHASECHK.TRANS64 P0, [R0+URZ+0x50080], R3 ;  /* 0x05008003000085a7 */ /* 0x000ea400080010ff */
[----:B--2---:R-:W-:Y:S05]  /*2b9e0*/  @!P0 BRA `(.L_x_163) ;  /* 0xfffffffc00ec8947 */ /* 0x004fea000383ffff */
[----:B------:R-:W-:Y:S05]  /*2b9f0*/  BRA `(.L_x_457) ;  /* 0xfffffe1c00847947 */ /* 0x000fea000383ffff */
.L_x_166:
[----:B-1----:R-:W-:-:S04]  /*2ba00*/  MOV R0, UR36 ;  /* 0x0000002400007c02 */ /* 0x002fc80008000f00 */
[----:B------:R1:W2:Y:S03]  /*2ba10*/  SYNCS.PHASECHK.TRANS64.TRYWAIT P0, [R0+URZ+0x50070], R3 ;  /* 0x05007003000075a7 */ /* 0x0002a600080011ff */
[----:B--2---:R-:W-:Y:S05]  /*2ba20*/  @!P0 NANOSLEEP.SYNCS 0x989680 ;  /* 0x009896800000895d */ /* 0x004fea0003900000 */
[----:B------:R-:W2:Y:S02]  /*2ba30*/  @!P0 SYNCS.PHASECHK.TRANS64 P0, [R0+URZ+0x50070], R3 ;  /* 0x05007003000085a7 */ /* 0x000ea400080010ff */
[----:B--2---:R-:W-:Y:S05]  /*2ba40*/  @!P0 BRA `(.L_x_166) ;  /* 0xfffffffc00ec8947 */ /* 0x004fea000383ffff */
[----:B------:R-:W-:Y:S05]  /*2ba50*/  BRA `(.L_x_458) ;  /* 0xfffffe2000447947 */ /* 0x000fea000383ffff */
.L_x_168:
[----:B-1----:R-:W-:-:S04]  /*2ba60*/  MOV R0, UR36 ;  /* 0x0000002400007c02 */ /* 0x002fc80008000f00 */
[----:B------:R1:W2:Y:S03]  /*2ba70*/  SYNCS.PHASECHK.TRANS64.TRYWAIT P0, [R0+URZ+0x50090], R3 ;  /* 0x05009003000075a7 */ /* 0x0002a600080011ff */
[----:B--2---:R-:W-:Y:S05]  /*2ba80*/  @!P0 NANOSLEEP.SYNCS 0x989680 ;  /* 0x009896800000895d */ /* 0x004fea0003900000 */
[----:B------:R-:W2:Y:S02]  /*2ba90*/  @!P0 SYNCS.PHASECHK.TRANS64 P0, [R0+URZ+0x50090], R3 ;  /* 0x05009003000085a7 */ /* 0x000ea400080010ff */
[----:B--2---:R-:W-:Y:S05]  /*2baa0*/  @!P0 BRA `(.L_x_168) ;  /* 0xfffffffc00ec8947 */ /* 0x004fea000383ffff */
[----:B------:R-:W-:Y:S05]  /*2bab0*/  BRA `(.L_x_459) ;  /* 0xfffffe2000847947 */ /* 0x000fea000383ffff */
.L_x_205:
[----:B-1----:R-:W-:-:S04]  /*2bac0*/  MOV R0, UR36 ;  /* 0x0000002400007c02 */ /* 0x002fc80008000f00 */
[----:B------:R1:W3:Y:S03]  /*2bad0*/  SYNCS.PHASECHK.TRANS64.TRYWAIT P1, [R0+URZ+0x50080], R3 ;  /* 0x05008003000075a7 */ /* 0x0002e600080211ff */
[----:B---3--:R-:W-:Y:S05]  /*2bae0*/  @!P1 NANOSLEEP.SYNCS 0x989680 ;  /* 0x009896800000995d */ /* 0x008fea0003900000 */
[----:B------:R-:W3:Y:S02]  /*2baf0*/  @!P1 SYNCS.PHASECHK.TRANS64 P1, [R0+URZ+0x50080], R3 ;  /* 0x05008003000095a7 */ /* 0x000ee400080210ff */
[----:B---3--:R-:W-:Y:S05]  /*2bb00*/  @!P1 BRA `(.L_x_205) ;  /* 0xfffffffc00ec9947 */ /* 0x008fea000383ffff */
[----:B------:R-:W-:Y:S05]  /*2bb10*/  BRA `(.L_x_460) ;  /* 0xfffffe5000607947 */ /* 0x000fea000383ffff */
.L_x_208:
[----:B-1----:R-:W-:-:S04]  /*2bb20*/  MOV R0, UR36 ;  /* 0x0000002400007c02 */ /* 0x002fc80008000f00 */
[----:B------:R1:W3:Y:S03]  /*2bb30*/  SYNCS.PHASECHK.TRANS64.TRYWAIT P0, [R0+URZ+0x50098], R3 ;  /* 0x05009803000075a7 */ /* 0x0002e600080011ff */
[----:B---3--:R-:W-:Y:S05]  /*2bb40*/  @!P0 NANOSLEEP.SYNCS 0x989680 ;  /* 0x009896800000895d */ /* 0x008fea0003900000 */
[----:B------:R-:W3:Y:S02]  /*2bb50*/  @!P0 SYNCS.PHASECHK.TRANS64 P0, [R0+URZ+0x50098], R3 ;  /* 0x05009803000085a7 */ /* 0x000ee400080010ff */
[----:B---3--:R-:W-:Y:S05]  /*2bb60*/  @!P0 BRA `(.L_x_208) ;  /* 0xfffffffc00ec8947 */ /* 0x008fea000383ffff */
[----:B------:R-:W-:Y:S05]  /*2bb70*/  BRA `(.L_x_461) ;  /* 0xfffffe5000e87947 */ /* 0x000fea000383ffff */
.L_x_247:
[----:B-1----:R1:W2:Y:S02]  /*2bb80*/  SYNCS.PHASECHK.TRANS64.TRYWAIT P0, [R23+URZ+0x50070], R0 ;  /* 0x05007000170075a7 */ /* 0x0022a400080011ff */
[----:B--2---:R-:W-:Y:S05]  /*2bb90*/  @!P0 NANOSLEEP.SYNCS 0x989680 ;  /* 0x009896800000895d */ /* 0x004fea0003900000 */
[----:B------:R-:W2:Y:S02]  /*2bba0*/  @!P0 SYNCS.PHASECHK.TRANS64 P0, [R23+URZ+0x50070], R0 ;  /* 0x05007000170085a7 */ /* 0x000ea400080010ff */
[----:B--2---:R-:W-:Y:S05]  /*2bbb0*/  @!P0 BRA `(.L_x_247) ;  /* 0xfffffffc00f08947 */ /* 0x004fea000383ffff */
[----:B------:R-:W-:Y:S05]  /*2bbc0*/  BRA `(.L_x_462) ;  /* 0xfffffe8000e87947 */ /* 0x000fea000383ffff */
.L_x_250:
[----:B-1----:R1:W2:Y:S02]  /*2bbd0*/  SYNCS.PHASECHK.TRANS64.TRYWAIT P0, [R23+URZ+0x50090], R0 ;  /* 0x05009000170075a7 */ /* 0x0022a400080011ff */
[----:B--2---:R-:W-:Y:S05]  /*2bbe0*/  @!P0 NANOSLEEP.SYNCS 0x989680 ;  /* 0x009896800000895d */ /* 0x004fea0003900000 */
[----:B------:R-:W2:Y:S02]  /*2bbf0*/  @!P0 SYNCS.PHASECHK.TRANS64 P0, [R23+URZ+0x50090], R0 ;  /* 0x05009000170085a7 */ /* 0x000ea400080010ff */
[----:B--2---:R-:W-:Y:S05]  /*2bc00*/  @!P0 BRA `(.L_x_250) ;  /* 0xfffffffc00f08947 */ /* 0x004fea000383ffff */
[----:B------:R-:W-:Y:S05]  /*2bc10*/  BRA `(.L_x_463) ;  /* 0xfffffe8400087947 */ /* 0x000fea000383ffff */
.L_x_252:
[----:B-1----:R1:W2:Y:S02]  /*2bc20*/  SYNCS.PHASECHK.TRANS64.TRYWAIT P0, [R23+URZ+0x500c0], R0 ;  /* 0x0500c000170075a7 */ /* 0x0022a400080011ff */
[----:B--2---:R-:W-:Y:S05]  /*2bc30*/  @!P0 NANOSLEEP.SYNCS 0x989680 ;  /* 0x009896800000895d */ /* 0x004fea0003900000 */
[----:B------:R-:W2:Y:S02]  /*2bc40*/  @!P0 SYNCS.PHASECHK.TRANS64 P0, [R23+URZ+0x500c0], R0 ;  /* 0x0500c000170085a7 */ /* 0x000ea400080010ff */
[----:B--2---:R-:W-:Y:S05]  /*2bc50*/  @!P0 BRA `(.L_x_252) ;  /* 0xfffffffc00f08947 */ /* 0x004fea000383ffff */
[----:B------:R-:W-:Y:S05]  /*2bc60*/  BRA `(.L_x_464) ;  /* 0xfffffe8400147947 */ /* 0x000fea000383ffff */
.L_x_276:
[----:B------:R1:W1:Y:S02]  /*2bc70*/  SYNCS.PHASECHK.TRANS64.TRYWAIT P1, [R23+URZ+0x50080], R0 ;  /* 0x05008000170075a7 */ /* 0x00026400080211ff */
[----:B-1----:R-:W-:Y:S05]  /*2bc80*/  @!P1 NANOSLEEP.SYNCS 0x989680 ;  /* 0x009896800000995d */ /* 0x002fea0003900000 */
[----:B------:R-:W1:Y:S02]  /*2bc90*/  @!P1 SYNCS.PHASECHK.TRANS64 P1, [R23+URZ+0x50080], R0 ;  /* 0x05008000170095a7 */ /* 0x000e6400080210ff */
[----:B-1----:R-:W-:Y:S05]  /*2bca0*/  @!P1 BRA `(.L_x_276) ;  /* 0xfffffffc00f09947 */ /* 0x002fea000383ffff */
[----:B------:R-:W-:Y:S05]  /*2bcb0*/  BRA `(.L_x_465) ;  /* 0xfffffebc002c7947 */ /* 0x000fea000383ffff */
.L_x_280:
[----:B--2---:R2:W1:Y:S02]  /*2bcc0*/  SYNCS.PHASECHK.TRANS64.TRYWAIT P0, [R23+URZ+0x50098], R0 ;  /* 0x05009800170075a7 */ /* 0x00446400080011ff */
[----:B-1----:R-:W-:Y:S05]  /*2bcd0*/  @!P0 NANOSLEEP.SYNCS 0x989680 ;  /* 0x009896800000895d */ /* 0x002fea0003900000 */
[----:B------:R-:W1:Y:S02]  /*2bce0*/  @!P0 SYNCS.PHASECHK.TRANS64 P0, [R23+URZ+0x50098], R0 ;  /* 0x05009800170085a7 */ /* 0x000e6400080010ff */
[----:B-1----:R-:W-:Y:S05]  /*2bcf0*/  @!P0 BRA `(.L_x_280) ;  /* 0xfffffffc00f08947 */ /* 0x002fea000383ffff */
[----:B------:R-:W-:Y:S05]  /*2bd00*/  BRA `(.L_x_466) ;  /* 0xfffffebc00987947 */ /* 0x000fea000383ffff */
.L_x_282:
[----:B-1----:R1:W2:Y:S02]  /*2bd10*/  SYNCS.PHASECHK.TRANS64.TRYWAIT P0, [R23+URZ+0x500c8], R0 ;  /* 0x0500c800170075a7 */ /* 0x0022a400080011ff */
[----:B--2---:R-:W-:Y:S05]  /*2bd20*/  @!P0 NANOSLEEP.SYNCS 0x989680 ;  /* 0x009896800000895d */ /* 0x004fea0003900000 */
[----:B------:R-:W2:Y:S02]  /*2bd30*/  @!P0 SYNCS.PHASECHK.TRANS64 P0, [R23+URZ+0x500c8], R0 ;  /* 0x0500c800170085a7 */ /* 0x000ea400080010ff */
[----:B--2---:R-:W-:Y:S05]  /*2bd40*/  @!P0 BRA `(.L_x_282) ;  /* 0xfffffffc00f08947 */ /* 0x004fea000383ffff */
[----:B------:R-:W-:Y:S05]  /*2bd50*/  BRA `(.L_x_467) ;  /* 0xfffffebc00a47947 */ /* 0x000fea000383ffff */
.L_x_306:
[----:B------:R-:W-:-:S07]  /*2bd60*/  MOV R0, UR4 ;  /* 0x0000000400007c02 */ /* 0x000fce0008000f00 */
.L_x_468:
[----:B-1----:R1:W2:Y:S02]  /*2bd70*/  SYNCS.PHASECHK.TRANS64.TRYWAIT P0, [R0+URZ], R3 ;  /* 0x00000003000075a7 */ /* 0x0022a400080011ff */
[----:B--2---:R-:W-:Y:S05]  /*2bd80*/  @!P0 NANOSLEEP.SYNCS 0x989680 ;  /* 0x009896800000895d */ /* 0x004fea0003900000 */
[----:B------:R-:W2:Y:S02]  /*2bd90*/  @!P0 SYNCS.PHASECHK.TRANS64 P0, [R0+URZ], R3 ;  /* 0x00000003000085a7 */ /* 0x000ea400080010ff */
[----:B--2---:R-:W-:Y:S05]  /*2bda0*/  @!P0 BRA `(.L_x_468) ;  /* 0xfffffffc00f08947 */ /* 0x004fea000383ffff */
[----:B------:R-:W-:Y:S05]  /*2bdb0*/  BRA `(.L_x_469) ;  /* 0xfffffef400a07947 */ /* 0x000fea000383ffff */
.L_x_309:
[----:B------:R-:W-:-:S07]  /*2bdc0*/  MOV R0, UR4 ;  /* 0x0000000400007c02 */ /* 0x000fce0008000f00 */
.L_x_470:
[----:B-1----:R1:W4:Y:S02]  /*2bdd0*/  SYNCS.PHASECHK.TRANS64.TRYWAIT P1, [R0+URZ], R3 ;  /* 0x00000003000075a7 */ /* 0x00232400080211ff */
[----:B----4-:R-:W-:Y:S05]  /*2bde0*/  @!P1 NANOSLEEP.SYNCS 0x989680 ;  /* 0x009896800000995d */ /* 0x010fea0003900000 */
[----:B------:R-:W4:Y:S02]  /*2bdf0*/  @!P1 SYNCS.PHASECHK.TRANS64 P1, [R0+URZ], R3 ;  /* 0x00000003000095a7 */ /* 0x000f2400080210ff */
[----:B----4-:R-:W-:Y:S05]  /*2be00*/  @!P1 BRA `(.L_x_470) ;  /* 0xfffffffc00f09947 */ /* 0x010fea000383ffff */
[----:B------:R-:W-:Y:S05]  /*2be10*/  BRA `(.L_x_471) ;  /* 0xfffffef8004c7947 */ /* 0x000fea000383ffff */
.L_x_316:
[----:B------:R-:W-:-:S07]  /*2be20*/  MOV R4, UR7 ;  /* 0x0000000700047c02 */ /* 0x000fce0008000f00 */
.L_x_472:
[----:B-1----:R1:W2:Y:S02]  /*2be30*/  SYNCS.PHASECHK.TRANS64.TRYWAIT P5, [R4+URZ], R3 ;  /* 0x00000003040075a7 */ /* 0x0022a400080a11ff */
[----:B--2---:R-:W-:Y:S05]  /*2be40*/  @!P5 NANOSLEEP.SYNCS 0x989680 ;  /* 0x009896800000d95d */ /* 0x004fea0003900000 */
[----:B------:R-:W2:Y:S02]  /*2be50*/  @!P5 SYNCS.PHASECHK.TRANS64 P5, [R4+URZ], R3 ;  /* 0x000000030400d5a7 */ /* 0x000ea400080a10ff */
[----:B--2---:R-:W-:Y:S05]  /*2be60*/  @!P5 BRA `(.L_x_472) ;  /* 0xfffffffc00f0d947 */ /* 0x004fea000383ffff */
[----:B------:R-:W-:Y:S05]  /*2be70*/  BRA `(.L_x_473) ;  /* 0xffffff0400947947 */ /* 0x000fea000383ffff */
.L_x_321:
[----:B------:R-:W-:-:S07]  /*2be80*/  MOV R5, UR4 ;  /* 0x0000000400057c02 */ /* 0x000fce0008000f00 */
.L_x_474:
[----:B--2---:R2:W3:Y:S02]  /*2be90*/  SYNCS.PHASECHK.TRANS64.TRYWAIT P2, [R5+URZ], R0 ;  /* 0x00000000050075a7 */ /* 0x0044e400080411ff */
[----:B---3--:R-:W-:Y:S05]  /*2bea0*/  @!P2 NANOSLEEP.SYNCS 0x989680 ;  /* 0x009896800000a95d */ /* 0x008fea0003900000 */
[----:B------:R-:W3:Y:S02]  /*2beb0*/  @!P2 SYNCS.PHASECHK.TRANS64 P2, [R5+URZ], R0 ;  /* 0x000000000500a5a7 */ /* 0x000ee400080410ff */
[----:B---3--:R-:W-:Y:S05]  /*2bec0*/  @!P2 BRA `(.L_x_474) ;  /* 0xfffffffc00f0a947 */ /* 0x008fea000383ffff */
[----:B------:R-:W-:Y:S05]  /*2bed0*/  BRA `(.L_x_475) ;  /* 0xffffff3400347947 */ /* 0x000fea000383ffff */
.L_x_326:
[----:B------:R-:W-:-:S07]  /*2bee0*/  MOV R3, UR4 ;  /* 0x0000000400037c02 */ /* 0x000fce0008000f00 */
.L_x_476:
[----:B-1----:R1:W2:Y:S02]  /*2bef0*/  SYNCS.PHASECHK.TRANS64.TRYWAIT P1, [R3+URZ], R0 ;  /* 0x00000000030075a7 */ /* 0x0022a400080211ff */
[----:B--2---:R-:W-:Y:S05]  /*2bf00*/  @!P1 NANOSLEEP.SYNCS 0x989680 ;  /* 0x009896800000995d */ /* 0x004fea0003900000 */
[----:B------:R-:W2:Y:S02]  /*2bf10*/  @!P1 SYNCS.PHASECHK.TRANS64 P1, [R3+URZ], R0 ;  /* 0x00000000030095a7 */ /* 0x000ea400080210ff */
[----:B--2---:R-:W-:Y:S05]  /*2bf20*/  @!P1 BRA `(.L_x_476) ;  /* 0xfffffffc00f09947 */ /* 0x004fea000383ffff */
[----:B------:R-:W-:Y:S05]  /*2bf30*/  BRA `(.L_x_477) ;  /* 0xffffff3800947947 */ /* 0x000fea000383ffff */
.L_x_331:
[----:B------:R-:W-:-:S07]  /*2bf40*/  MOV R0, UR4 ;  /* 0x0000000400007c02 */ /* 0x000fce0008000f00 */
.L_x_478:
[----:B-1----:R1:W3:Y:S02]  /*2bf50*/  SYNCS.PHASECHK.TRANS64.TRYWAIT P1, [R0+URZ], R3 ;  /* 0x00000003000075a7 */ /* 0x0022e400080211ff */
[----:B---3--:R-:W-:Y:S05]  /*2bf60*/  @!P1 NANOSLEEP.SYNCS 0x989680 ;  /* 0x009896800000995d */ /* 0x008fea0003900000 */
[----:B------:R-:W3:Y:S02]  /*2bf70*/  @!P1 SYNCS.PHASECHK.TRANS64 P1, [R0+URZ], R3 ;  /* 0x00000003000095a7 */ /* 0x000ee400080210ff */
[----:B---3--:R-:W-:Y:S05]  /*2bf80*/  @!P1 BRA `(.L_x_478) ;  /* 0xfffffffc00f09947 */ /* 0x008fea000383ffff */
[----:B------:R-:W-:Y:S05]  /*2bf90*/  BRA `(.L_x_479) ;  /* 0xffffff3c00687947 */ /* 0x000fea000383ffff */
.L_x_338:
[----:B------:R-:W-:-:S07]  /*2bfa0*/  MOV R3, UR7 ;  /* 0x0000000700037c02 */ /* 0x000fce0008000f00 */
.L_x_480:
[----:B-1----:R1:W3:Y:S02]  /*2bfb0*/  SYNCS.PHASECHK.TRANS64.TRYWAIT P5, [R3+URZ], R2 ;  /* 0x00000002030075a7 */ /* 0x0022e400080a11ff */
[----:B---3--:R-:W-:Y:S05]  /*2bfc0*/  @!P5 NANOSLEEP.SYNCS 0x989680 ;  /* 0x009896800000d95d */ /* 0x008fea0003900000 */
[----:B------:R-:W3:Y:S02]  /*2bfd0*/  @!P5 SYNCS.PHASECHK.TRANS64 P5, [R3+URZ], R2 ;  /* 0x000000020300d5a7 */ /* 0x000ee400080a10ff */
[----:B---3--:R-:W-:Y:S05]  /*2bfe0*/  @!P5 BRA `(.L_x_480) ;  /* 0xfffffffc00f0d947 */ /* 0x008fea000383ffff */
[----:B------:R-:W-:Y:S05]  /*2bff0*/  BRA `(.L_x_481) ;  /* 0xffffff6000b47947 */ /* 0x000fea000383ffff */
.L_x_343:
[----:B------:R-:W-:-:S07]  /*2c000*/  MOV R3, UR4 ;  /* 0x0000000400037c02 */ /* 0x000fce0008000f00 */
.L_x_482:
[----:B--2---:R2:W3:Y:S02]  /*2c010*/  SYNCS.PHASECHK.TRANS64.TRYWAIT P2, [R3+URZ], R0 ;  /* 0x00000000030075a7 */ /* 0x0044e400080411ff */
[----:B---3--:R-:W-:Y:S05]  /*2c020*/  @!P2 NANOSLEEP.SYNCS 0x989680 ;  /* 0x009896800000a95d */ /* 0x008fea0003900000 */
[----:B------:R-:W3:Y:S02]  /*2c030*/  @!P2 SYNCS.PHASECHK.TRANS64 P2, [R3+URZ], R0 ;  /* 0x000000000300a5a7 */ /* 0x000ee400080410ff */
[----:B---3--:R-:W-:Y:S05]  /*2c040*/  @!P2 BRA `(.L_x_482) ;  /* 0xfffffffc00f0a947 */ /* 0x008fea000383ffff */
[----:B------:R-:W-:Y:S05]  /*2c050*/  BRA `(.L_x_483) ;  /* 0xffffff9000607947 */ /* 0x000fea000383ffff */
.L_x_347:
[----:B------:R-:W-:-:S07]  /*2c060*/  MOV R3, UR4 ;  /* 0x0000000400037c02 */ /* 0x000fce0008000f00 */
.L_x_484:
[----:B-1----:R1:W2:Y:S02]  /*2c070*/  SYNCS.PHASECHK.TRANS64.TRYWAIT P1, [R3+URZ], R0 ;  /* 0x00000000030075a7 */ /* 0x0022a400080211ff */
[----:B--2---:R-:W-:Y:S05]  /*2c080*/  @!P1 NANOSLEEP.SYNCS 0x989680 ;  /* 0x009896800000995d */ /* 0x004fea0003900000 */
[----:B------:R-:W2:Y:S02]  /*2c090*/  @!P1 SYNCS.PHASECHK.TRANS64 P1, [R3+URZ], R0 ;  /* 0x00000000030095a7 */ /* 0x000ea400080210ff */
[----:B--2---:R-:W-:Y:S05]  /*2c0a0*/  @!P1 BRA `(.L_x_484) ;  /* 0xfffffffc00f09947 */ /* 0x004fea000383ffff */
[----:B------:R-:W-:Y:S05]  /*2c0b0*/  BRA `(.L_x_485) ;  /* 0xffffff9400c07947 */ /* 0x000fea000383ffff */
.L_x_351:
[----:B------:R-:W-:-:S07]  /*2c0c0*/  MOV R0, UR4 ;  /* 0x0000000400007c02 */ /* 0x000fce0008000f00 */
.L_x_486:
[----:B-1----:R1:W4:Y:S02]  /*2c0d0*/  SYNCS.PHASECHK.TRANS64.TRYWAIT P0, [R0+URZ], R3 ;  /* 0x00000003000075a7 */ /* 0x00232400080011ff */
[----:B----4-:R-:W-:Y:S05]  /*2c0e0*/  @!P0 NANOSLEEP.SYNCS 0x989680 ;  /* 0x009896800000895d */ /* 0x010fea0003900000 */
[----:B------:R-:W4:Y:S02]  /*2c0f0*/  @!P0 SYNCS.PHASECHK.TRANS64 P0, [R0+URZ], R3 ;  /* 0x00000003000085a7 */ /* 0x000f2400080010ff */
[----:B----4-:R-:W-:Y:S05]  /*2c100*/  @!P0 BRA `(.L_x_486) ;  /* 0xfffffffc00f08947 */ /* 0x010fea000383ffff */
[----:B------:R-:W-:Y:S05]  /*2c110*/  BRA `(.L_x_487) ;  /* 0xffffff98005c7947 */ /* 0x000fea000383ffff */
.L_x_355:
[----:B------:R-:W-:-:S07]  /*2c120*/  MOV R0, UR8 ;  /* 0x0000000800007c02 */ /* 0x000fce0008000f00 */
.L_x_488:
[----:B-1----:R1:W2:Y:S02]  /*2c130*/  SYNCS.PHASECHK.TRANS64.TRYWAIT P1, [R0+URZ+0x50010], R3 ;  /* 0x05001003000075a7 */ /* 0x0022a400080211ff */
[----:B--2---:R-:W-:Y:S05]  /*2c140*/  @!P1 NANOSLEEP.SYNCS 0x989680 ;  /* 0x009896800000995d */ /* 0x004fea0003900000 */
[----:B------:R-:W2:Y:S02]  /*2c150*/  @!P1 SYNCS.PHASECHK.TRANS64 P1, [R0+URZ+0x50010], R3 ;  /* 0x05001003000095a7 */ /* 0x000ea400080210ff */
[----:B--2---:R-:W-:Y:S05]  /*2c160*/  @!P1 BRA `(.L_x_488) ;  /* 0xfffffffc00f09947 */ /* 0x004fea000383ffff */
[----:B------:R-:W-:Y:S05]  /*2c170*/  BRA `(.L_x_489) ;  /* 0xffffff9c00587947 */ /* 0x000fea000383ffff */
.L_x_361:
[----:B-1----:R-:W-:-:S07]  /*2c180*/  MOV R0, UR8 ;  /* 0x0000000800007c02 */ /* 0x002fce0008000f00 */
.L_x_490:
[----:B-1----:R1:W2:Y:S02]  /*2c190*/  SYNCS.PHASECHK.TRANS64.TRYWAIT P1, [R0+URZ+0x50038], R3 ;  /* 0x05003803000075a7 */ /* 0x0022a400080211ff */
[----:B--2---:R-:W-:Y:S05]  /*2c1a0*/  @!P1 NANOSLEEP.SYNCS 0x989680 ;  /* 0x009896800000995d */ /* 0x004fea0003900000 */
[----:B------:R-:W2:Y:S02]  /*2c1b0*/  @!P1 SYNCS.PHASECHK.TRANS64 P1, [R0+URZ+0x50038], R3 ;  /* 0x05003803000095a7 */ /* 0x000ea400080210ff */
[----:B--2---:R-:W-:Y:S05]  /*2c1c0*/  @!P1 BRA `(.L_x_490) ;  /* 0xfffffffc00f09947 */ /* 0x004fea000383ffff */
[----:B------:R-:W-:Y:S05]  /*2c1d0*/  BRA `(.L_x_491) ;  /* 0xffffffa0000c7947 */ /* 0x000fea000383ffff */
.L_x_367:
[----:B-1----:R-:W-:-:S07]  /*2c1e0*/  MOV R0, UR8 ;  /* 0x0000000800007c02 */ /* 0x002fce0008000f00 */
.L_x_492:
[----:B-1----:R1:W2:Y:S02]  /*2c1f0*/  SYNCS.PHASECHK.TRANS64.TRYWAIT P1, [R0+URZ+0x50018], R3 ;  /* 0x05001803000075a7 */ /* 0x0022a400080211ff */
[----:B--2---:R-:W-:Y:S05]  /*2c200*/  @!P1 NANOSLEEP.SYNCS 0x989680 ;  /* 0x009896800000995d */ /* 0x004fea0003900000 */
[----:B------:R-:W2:Y:S02]  /*2c210*/  @!P1 SYNCS.PHASECHK.TRANS64 P1, [R0+URZ+0x50018], R3 ;  /* 0x05001803000095a7 */ /* 0x000ea400080210ff */
[----:B--2---:R-:W-:Y:S05]  /*2c220*/  @!P1 BRA `(.L_x_492) ;  /* 0xfffffffc00f09947 */ /* 0x004fea000383ffff */
[----:B------:R-:W-:Y:S05]  /*2c230*/  BRA `(.L_x_493) ;  /* 0xffffffa000b47947 */ /* 0x000fea000383ffff */
.L_x_373:
[----:B-1----:R-:W-:-:S07]  /*2c240*/  MOV R0, UR8 ;  /* 0x0000000800007c02 */ /* 0x002fce0008000f00 */
.L_x_494:
[----:B-1----:R1:W2:Y:S02]  /*2c250*/  SYNCS.PHASECHK.TRANS64.TRYWAIT P1, [R0+URZ+0x50040], R3 ;  /* 0x05004003000075a7 */ /* 0x0022a400080211ff */
[----:B--2---:R-:W-:Y:S05]  /*2c260*/  @!P1 NANOSLEEP.SYNCS 0x989680 ;  /* 0x009896800000995d */ /* 0x004fea0003900000 */
[----:B------:R-:W2:Y:S02]  /*2c270*/  @!P1 SYNCS.PHASECHK.TRANS64 P1, [R0+URZ+0x50040], R3 ;  /* 0x05004003000095a7 */ /* 0x000ea400080210ff */
[----:B--2---:R-:W-:Y:S05]  /*2c280*/  @!P1 BRA `(.L_x_494) ;  /* 0xfffffffc00f09947 */ /* 0x004fea000383ffff */
[----:B------:R-:W-:Y:S05]  /*2c290*/  BRA `(.L_x_495) ;  /* 0xffffffa4006c7947 */ /* 0x000fea000383ffff */
.L_x_379:
[----:B------:R-:W-:-:S07]  /*2c2a0*/  MOV R0, UR49 ;  /* 0x0000003100007c02 */ /* 0x000fce0008000f00 */
.L_x_496:
[----:B-1----:R1:W2:Y:S02]  /*2c2b0*/  SYNCS.PHASECHK.TRANS64.TRYWAIT P1, [R0+URZ+0x50038], R3 ;  /* 0x05003803000075a7 */ /* 0x0022a400080211ff */
[----:B--2---:R-:W-:Y:S05]  /*2c2c0*/  @!P1 NANOSLEEP.SYNCS 0x989680 ;  /* 0x009896800000995d */ /* 0x004fea0003900000 */
[----:B------:R-:W2:Y:S02]  /*2c2d0*/  @!P1 SYNCS.PHASECHK.TRANS64 P1, [R0+URZ+0x50038], R3 ;  /* 0x05003803000095a7 */ /* 0x000ea400080210ff */
[----:B--2---:R-:W-:Y:S05]  /*2c2e0*/  @!P1 BRA `(.L_x_496) ;  /* 0xfffffffc00f09947 */ /* 0x004fea000383ffff */
[----:B------:R-:W-:Y:S05]  /*2c2f0*/  BRA `(.L_x_497) ;  /* 0xffffffa800707947 */ /* 0x000fea000383ffff */
.L_x_384:
[----:B------:R-:W-:-:S07]  /*2c300*/  MOV R0, UR49 ;  /* 0x0000003100007c02 */ /* 0x000fce0008000f00 */
.L_x_498:
[----:B-1----:R1:W2:Y:S02]  /*2c310*/  SYNCS.PHASECHK.TRANS64.TRYWAIT P1, [R0+URZ+0x50038], R3 ;  /* 0x05003803000075a7 */ /* 0x0022a400080211ff */
[----:B--2---:R-:W-:Y:S05]  /*2c320*/  @!P1 NANOSLEEP.SYNCS 0x989680 ;  /* 0x009896800000995d */ /* 0x004fea0003900000 */
[----:B------:R-:W2:Y:S02]  /*2c330*/  @!P1 SYNCS.PHASECHK.TRANS64 P1, [R0+URZ+0x50038], R3 ;  /* 0x05003803000095a7 */ /* 0x000ea400080210ff */
[----:B--2---:R-:W-:Y:S05]  /*2c340*/  @!P1 BRA `(.L_x_498) ;  /* 0xfffffffc00f09947 */ /* 0x004fea000383ffff */
[----:B------:R-:W-:Y:S05]  /*2c350*/  BRA `(.L_x_499) ;  /* 0xffffffac00247947 */ /* 0x000fea000383ffff */
.L_x_389:
[----:B------:R-:W-:-:S07]  /*2c360*/  MOV R0, UR41 ;  /* 0x0000002900007c02 */ /* 0x000fce0008000f00 */
.L_x_500:
[----:B-1----:R1:W2:Y:S02]  /*2c370*/  SYNCS.PHASECHK.TRANS64.TRYWAIT P1, [R0+URZ+0x50038], R3 ;  /* 0x05003803000075a7 */ /* 0x0022a400080211ff */
[----:B--2---:R-:W-:Y:S05]  /*2c380*/  @!P1 NANOSLEEP.SYNCS 0x989680 ;  /* 0x009896800000995d */ /* 0x004fea0003900000 */
[----:B------:R-:W2:Y:S02]  /*2c390*/  @!P1 SYNCS.PHASECHK.TRANS64 P1, [R0+URZ+0x50038], R3 ;  /* 0x05003803000095a7 */ /* 0x000ea400080210ff */
[----:B--2---:R-:W-:Y:S05]  /*2c3a0*/  @!P1 BRA `(.L_x_500) ;  /* 0xfffffffc00f09947 */ /* 0x004fea000383ffff */
[----:B------:R-:W-:Y:S05]  /*2c3b0*/  BRA `(.L_x_501) ;  /* 0xffffffac00d87947 */ /* 0x000fea000383ffff */
.L_x_394:
[----:B------:R-:W-:-:S07]  /*2c3c0*/  MOV R0, UR41 ;  /* 0x0000002900007c02 */ /* 0x000fce0008000f00 */
.L_x_502:
[----:B-1----:R1:W2:Y:S02]  /*2c3d0*/  SYNCS.PHASECHK.TRANS64.TRYWAIT P1, [R0+URZ+0x50038], R3 ;  /* 0x05003803000075a7 */ /* 0x0022a400080211ff */
[----:B--2---:R-:W-:Y:S05]  /*2c3e0*/  @!P1 NANOSLEEP.SYNCS 0x989680 ;  /* 0x009896800000995d */ /* 0x004fea0003900000 */
[----:B------:R-:W2:Y:S02]  /*2c3f0*/  @!P1 SYNCS.PHASECHK.TRANS64 P1, [R0+URZ+0x50038], R3 ;  /* 0x05003803000095a7 */ /* 0x000ea400080210ff */
[----:B--2---:R-:W-:Y:S05]  /*2c400*/  @!P1 BRA `(.L_x_502) ;  /* 0xfffffffc00f09947 */ /* 0x004fea000383ffff */
[----:B------:R-:W-:Y:S05]  /*2c410*/  BRA `(.L_x_503) ;  /* 0xffffffb000907947 */ /* 0x000fea000383ffff */
.L_x_400:
[----:B------:R-:W-:-:S07]  /*2c420*/  MOV R0, UR41 ;  /* 0x0000002900007c02 */ /* 0x000fce0008000f00 */
.L_x_504:
[----:B-1----:R1:W2:Y:S02]  /*2c430*/  SYNCS.PHASECHK.TRANS64.TRYWAIT P1, [R0+URZ+0x50038], R3 ;  /* 0x05003803000075a7 */ /* 0x0022a400080211ff */
[----:B--2---:R-:W-:Y:S05]  /*2c440*/  @!P1 NANOSLEEP.SYNCS 0x989680 ;  /* 0x009896800000995d */ /* 0x004fea0003900000 */
[----:B------:R-:W2:Y:S02]  /*2c450*/  @!P1 SYNCS.PHASECHK.TRANS64 P1, [R0+URZ+0x50038], R3 ;  /* 0x05003803000095a7 */ /* 0x000ea400080210ff */
[----:B--2---:R-:W-:Y:S05]  /*2c460*/  @!P1 BRA `(.L_x_504) ;  /* 0xfffffffc00f09947 */ /* 0x004fea000383ffff */
[----:B------:R-:W-:Y:S05]  /*2c470*/  BRA `(.L_x_505) ;  /* 0xffffffb4006c7947 */ /* 0x000fea000383ffff */
.L_x_405:
[----:B------:R-:W-:-:S07]  /*2c480*/  MOV R0, UR33 ;  /* 0x0000002100007c02 */ /* 0x000fce0008000f00 */
.L_x_506:
[----:B-1----:R1:W2:Y:S02]  /*2c490*/  SYNCS.PHASECHK.TRANS64.TRYWAIT P1, [R0+URZ+0x50038], R3 ;  /* 0x05003803000075a7 */ /* 0x0022a400080211ff */
[----:B--2---:R-:W-:Y:S05]  /*2c4a0*/  @!P1 NANOSLEEP.SYNCS 0x989680 ;  /* 0x009896800000995d */ /* 0x004fea0003900000 */
[----:B------:R-:W2:Y:S02]  /*2c4b0*/  @!P1 SYNCS.PHASECHK.TRANS64 P1, [R0+URZ+0x50038], R3 ;  /* 0x05003803000095a7 */ /* 0x000ea400080210ff */
[----:B--2---:R-:W-:Y:S05]  /*2c4c0*/  @!P1 BRA `(.L_x_506) ;  /* 0xfffffffc00f09947 */ /* 0x004fea000383ffff */
[----:B------:R-:W-:Y:S05]  /*2c4d0*/  BRA `(.L_x_507) ;  /* 0xffffffb800247947 */ /* 0x000fea000383ffff */
.L_x_410:
[----:B------:R-:W-:-:S07]  /*2c4e0*/  MOV R3, UR40 ;  /* 0x0000002800037c02 */ /* 0x000fce0008000f00 */
.L_x_508:
[----:B-1----:R1:W2:Y:S02]  /*2c4f0*/  SYNCS.PHASECHK.TRANS64.TRYWAIT P0, [R3+URZ+0x500b0], R0 ;  /* 0x0500b000030075a7 */ /* 0x0022a400080011ff */
[----:B--2---:R-:W-:Y:S05]  /*2c500*/  @!P0 NANOSLEEP.SYNCS 0x989680 ;  /* 0x009896800000895d */ /* 0x004fea0003900000 */
[----:B------:R-:W2:Y:S02]  /*2c510*/  @!P0 SYNCS.PHASECHK.TRANS64 P0, [R3+URZ+0x500b0], R0 ;  /* 0x0500b000030085a7 */ /* 0x000ea400080010ff */
[----:B--2---:R-:W-:Y:S05]  /*2c520*/  @!P0 BRA `(.L_x_508) ;  /* 0xfffffffc00f08947 */ /* 0x004fea000383ffff */
[----:B------:R-:W-:Y:S05]  /*2c530*/  BRA `(.L_x_509) ;  /* 0xffffffbc00607947 */ /* 0x000fea000383ffff */
.L_x_414:
[----:B-1----:R-:W-:-:S07]  /*2c540*/  MOV R3, UR40 ;  /* 0x0000002800037c02 */ /* 0x002fce0008000f00 */
.L_x_510:
[----:B-1----:R1:W2:Y:S02]  /*2c550*/  SYNCS.PHASECHK.TRANS64.TRYWAIT P0, [R3+URZ+0x500b8], R0 ;  /* 0x0500b800030075a7 */ /* 0x0022a400080011ff */
[----:B--2---:R-:W-:Y:S05]  /*2c560*/  @!P0 NANOSLEEP.SYNCS 0x989680 ;  /* 0x009896800000895d */ /* 0x004fea0003900000 */
[----:B------:R-:W2:Y:S02]  /*2c570*/  @!P0 SYNCS.PHASECHK.TRANS64 P0, [R3+URZ+0x500b8], R0 ;  /* 0x0500b800030085a7 */ /* 0x000ea400080010ff */
[----:B--2---:R-:W-:Y:S05]  /*2c580*/  @!P0 BRA `(.L_x_510) ;  /* 0xfffffffc00f08947 */ /* 0x004fea000383ffff */
[----:B------:R-:W-:Y:S05]  /*2c590*/  BRA `(.L_x_511) ;  /* 0xffffffd000007947 */ /* 0x000fea000383ffff */
        .weak           $__internal_0_$__cuda_sm10x_tcgen05_guardrail_trap_col_being_dealloced_not_returned_by_alloc
        .type           $__internal_0_$__cuda_sm10x_tcgen05_guardrail_trap_col_being_dealloced_not_returned_by_alloc,@function
        .size           $__internal_0_$__cuda_sm10x_tcgen05_guardrail_trap_col_being_dealloced_not_returned_by_alloc,($__internal_1_$__cuda_sm10x_tcgen05_guardrail_trap_phase_invalid_during_alloc - $__internal_0_$__cuda_sm10x_tcgen05_guardrail_trap_col_being_dealloced_not_returned_by_alloc)
$__internal_0_$__cuda_sm10x_tcgen05_guardrail_trap_col_being_dealloced_not_returned_by_alloc:
[----:B------:R-:W-:Y:S05]  /*2c5a0*/  BPT.TRAP 0x1 ;  /* 0x000000040000795c */ /* 0x000fea0000300000 */
[----:B------:R-:W-:-:S04]  /*2c5b0*/  HFMA2 R3, -RZ, RZ, 0, 0 ;  /* 0x00000000ff037431 */ /* 0x000fc800000001ff */
[----:B------:R-:W-:Y:S05]  /*2c5c0*/  RET.REL.NODEC R2 `(_ZN7cutlass13device_kernelINS_4fmha6kernel36Sm100FmhaFwdKernelTmaWarpspecializedIN4cute5tupleIJiiiNS5_IJNS5_IJiiEEEiEEEEEENS1_10collective38Sm100FmhaFwdMainloopTmaWarpspecializedINS_10bfloat16_tEffNS5_IJNS4_1CILi256EEENSC_ILi128EEESD_EEENS5_IJiNSC_ILi1EEES7_EEENS5_IJiSG_NS5_IJNS5_IJNSC_ILi0EEEiEEEiEEEEEESL_NS9_12ResidualMaskENS5_IJNSC_ILi2EEESG_SG_EEENSC_ILb0EEEEENS9_38Sm100FmhaFwdEpilogueTmaWarpspecializedINS_6half_tEfNS5_IJSE_SD_SE_EEESH_NS5_IJSG_S7_EEESP_EENS2_23IndividualTileSchedulerENS2_41Sm100FmhaCtxKernelWarpspecializedScheduleEEEEEvNT_6ParamsE) ;  /* 0xfffffd38028c7950 */ /* 0x000fea0003c3ffff */
        .weak           $__internal_1_$__cuda_sm10x_tcgen05_guardrail_trap_phase_invalid_during_alloc
        .type           $__internal_1_$__cuda_sm10x_tcgen05_guardrail_trap_phase_invalid_during_alloc,@function
        .size           $__internal_1_$__cuda_sm10x_tcgen05_guardrail_trap_phase_invalid_during_alloc,($__internal_2_$__cuda_sm10x_tcgen05_guardrail_trap_unallocated_columns_being_dealloced - $__internal_1_$__cuda_sm10x_tcgen05_guardrail_trap_phase_invalid_during_alloc)
$__internal_1_$__cuda_sm10x_tcgen05_guardrail_trap_phase_invalid_during_alloc:
[----:B------:R-:W-:Y:S05]  /*2c5d0*/  BPT.TRAP 0x1 ;  /* 0x000000040000795c */ /* 0x000fea0000300000 */
[----:B------:R-:W-:-:S04]  /*2c5e0*/  MOV R3, 0x0 ;  /* 0x0000000000037802 */ /* 0x000fc80000000f00 */
[----:B------:R-:W-:Y:S05]  /*2c5f0*/  RET.REL.NODEC R2 `(_ZN7cutlass13device_kernelINS_4fmha6kernel36Sm100FmhaFwdKernelTmaWarpspecializedIN4cute5tupleIJiiiNS5_IJNS5_IJiiEEEiEEEEEENS1_10collective38Sm100FmhaFwdMainloopTmaWarpspecializedINS_10bfloat16_tEffNS5_IJNS4_1CILi256EEENSC_ILi128EEESD_EEENS5_IJiNSC_ILi1EEES7_EEENS5_IJiSG_NS5_IJNS5_IJNSC_ILi0EEEiEEEiEEEEEESL_NS9_12ResidualMaskENS5_IJNSC_ILi2EEESG_SG_EEENSC_ILb0EEEEENS9_38Sm100FmhaFwdEpilogueTmaWarpspecializedINS_6half_tEfNS5_IJSE_SD_SE_EEESH_NS5_IJSG_S7_EEESP_EENS2_23IndividualTileSchedulerENS2_41Sm100FmhaCtxKernelWarpspecializedScheduleEEEEEvNT_6ParamsE) ;  /* 0xfffffd3802807950 */ /* 0x000fea0003c3ffff */
        .weak           $__internal_2_$__cuda_sm10x_tcgen05_guardrail_trap_unallocated_columns_being_dealloced
        .type           $__internal_2_$__cuda_sm10x_tcgen05_guardrail_trap_unallocated_columns_being_dealloced,@function
        .size           $__internal_2_$__cuda_sm10x_tcgen05_guardrail_trap_unallocated_columns_being_dealloced,($__internal_3_$__cuda_sm3x_div_rn_noftz_f32_slowpath - $__internal_2_$__cuda_sm10x_tcgen05_guardrail_trap_unallocated_columns_being_dealloced)
$__internal_2_$__cuda_sm10x_tcgen05_guardrail_trap_unallocated_columns_being_dealloced:
[----:B------:R-:W-:Y:S05]  /*2c600*/  BPT.TRAP 0x1 ;  /* 0x000000040000795c */ /* 0x000fea0000300000 */
[----:B------:R-:W-:-:S04]  /*2c610*/  HFMA2 R3, -RZ, RZ, 0, 0 ;  /* 0x00000000ff037431 */ /* 0x000fc800000001ff */
[----:B------:R-:W-:Y:S05]  /*2c620*/  RET.REL.NODEC R2 `(_ZN7cutlass13device_kernelINS_4fmha6kernel36Sm100FmhaFwdKernelTmaWarpspecializedIN4cute5tupleIJiiiNS5_IJNS5_IJiiEEEiEEEEEENS1_10collective38Sm100FmhaFwdMainloopTmaWarpspecializedINS_10bfloat16_tEffNS5_IJNS4_1CILi256EEENSC_ILi128EEESD_EEENS5_IJiNSC_ILi1EEES7_EEENS5_IJiSG_NS5_IJNS5_IJNSC_ILi0EEEiEEEiEEEEEESL_NS9_12ResidualMaskENS5_IJNSC_ILi2EEESG_SG_EEENSC_ILb0EEEEENS9_38Sm100FmhaFwdEpilogueTmaWarpspecializedINS_6half_tEfNS5_IJSE_SD_SE_EEESH_NS5_IJSG_S7_EEESP_EENS2_23IndividualTileSchedulerENS2_41Sm100FmhaCtxKernelWarpspecializedScheduleEEEEEvNT_6ParamsE) ;  /* 0xfffffd3802747950 */ /* 0x000fea0003c3ffff */
        .weak           $__internal_3_$__cuda_sm3x_div_rn_noftz_f32_slowpath
        .type           $__internal_3_$__cuda_sm3x_div_rn_noftz_f32_slowpath,@function
        .size           $__internal_3_$__cuda_sm3x_div_rn_noftz_f32_slowpath,(.L_x_528 - $__internal_3_$__cuda_sm3x_div_rn_noftz_f32_slowpath)
$__internal_3_$__cuda_sm3x_div_rn_noftz_f32_slowpath:
[--C-:B------:R-:W-:Y:S01]  /*2c630*/  SHF.R.U32.HI R3, RZ, 0x17, R24.reuse ;  /* 0x00000017ff037819 */ /* 0x100fe20000011618 */
[----:B------:R-:W-:Y:S01]  /*2c640*/  BSSY.RECONVERGENT B1, `(.L_x_512) ;  /* 0x0000065000017945 */ /* 0x000fe20003800200 */
[--C-:B------:R-:W-:Y:S01]  /*2c650*/  SHF.R.U32.HI R8, RZ, 0x17, R35.reuse ;  /* 0x00000017ff087819 */ /* 0x100fe20000011623 */
[----:B------:R-:W-:Y:S01]  /*2c660*/  IMAD.MOV.U32 R7, RZ, RZ, R35 ;  /* 0x000000ffff077224 */ /* 0x000fe200078e0023 */
[----:B------:R-:W-:Y:S01]  /*2c670*/  LOP3.LUT R3, R3, 0xff, RZ, 0xc0, !PT ;  /* 0x000000ff03037812 */ /* 0x000fe200078ec0ff */
[----:B------:R-:W-:Y:S01]  /*2c680*/  IMAD.MOV.U32 R6, RZ, RZ, R24 ;  /* 0x000000ffff067224 */ /* 0x000fe200078e0018 */
[----:B------:R-:W-:-:S03]  /*2c690*/  LOP3.LUT R8, R8, 0xff, RZ, 0xc0, !PT ;  /* 0x000000ff08087812 */ /* 0x000fc600078ec0ff */
[----:B------:R-:W-:Y:S02]  /*2c6a0*/  VIADD R0, R3, 0xffffffff ;  /* 0xffffffff03007836 */ /* 0x000fe40000000000 */
[----:B------:R-:W-:-:S03]  /*2c6b0*/  VIADD R5, R8, 0xffffffff ;  /* 0xffffffff08057836 */ /* 0x000fc60000000000 */
[----:B------:R-:W-:-:S04]  /*2c6c0*/  ISETP.GT.U32.AND P0, PT, R0, 0xfd, PT ;  /* 0x000000fd0000780c */ /* 0x000fc80003f04070 */
[----:B------:R-:W-:-:S13]  /*2c6d0*/  ISETP.GT.U32.OR P0, PT, R5, 0xfd, P0 ;  /* 0x000000fd0500780c */ /* 0x000fda0000704470 */
[----:B------:R-:W-:Y:S01]  /*2c6e0*/  @!P0 IMAD.MOV.U32 R10, RZ, RZ, RZ ;  /* 0x000000ffff0a8224 */ /* 0x000fe200078e00ff */
[----:B------:R-:W-:Y:S06]  /*2c6f0*/  @!P0 BRA `(.L_x_513) ;  /* 0x00000000005c8947 */ /* 0x000fec0003800000 */
[----:B------:R-:W-:Y:S02]  /*2c700*/  FSETP.GTU.FTZ.AND P2, PT, |R35|, +INF , PT ;  /* 0x7f8000002300780b */ /* 0x000fe40003f5c200 */
[----:B------:R-:W-:-:S04]  /*2c710*/  FSETP.GTU.FTZ.AND P0, PT, |R24|, +INF , PT ;  /* 0x7f8000001800780b */ /* 0x000fc80003f1c200 */
[----:B------:R-:W-:-:S13]  /*2c720*/  PLOP3.LUT P0, PT, P2, P0, PT, 0xf8, 0x8f ;  /* 0x00000000008f781c */ /* 0x000fda0001701f70 */
[----:B------:R-:W-:Y:S05]  /*2c730*/  @P0 BRA `(.L_x_514) ;  /* 0x0000000400500947 */ /* 0x000fea0003800000 */
[----:B------:R-:W-:-:S13]  /*2c740*/  LOP3.LUT P0, RZ, R6, 0x7fffffff, R7, 0xc8, !PT ;  /* 0x7fffffff06ff7812 */ /* 0x000fda000780c807 */
[----:B------:R-:W-:Y:S05]  /*2c750*/  @!P0 BRA `(.L_x_515) ;  /* 0x0000000400408947 */ /* 0x000fea0003800000 */
[C---:B------:R-:W-:Y:S02]  /*2c760*/  FSETP.NEU.FTZ.AND P0, PT, |R35|.reuse, +INF , PT ;  /* 0x7f8000002300780b */ /* 0x040fe40003f1d200 */
[----:B------:R-:W-:Y:S02]  /*2c770*/  FSETP.NEU.FTZ.AND P2, PT, |R24|, +INF , PT ;  /* 0x7f8000001800780b */ /* 0x000fe40003f5d200 */
[----:B------:R-:W-:-:S11]  /*2c780*/  FSETP.NEU.FTZ.AND P3, PT, |R35|, +INF , PT ;  /* 0x7f8000002300780b */ /* 0x000fd60003f7d200 */
[----:B------:R-:W-:Y:S05]  /*2c790*/  @!P2 BRA !P0, `(.L_x_515) ;  /* 0x000000040030a947 */ /* 0x000fea0004000000 */
[----:B------:R-:W-:-:S04]  /*2c7a0*/  LOP3.LUT P0, RZ, R7, 0x7fffffff, RZ, 0xc0, !PT ;  /* 0x7fffffff07ff7812 */ /* 0x000fc8000780c0ff */
[----:B------:R-:W-:-:S13]  /*2c7b0*/  PLOP3.LUT P0, PT, P2, P0, PT, 0x2f, 0xf2 ;  /* 0x0000000000f2781c */ /* 0x000fda0001700577 */
[----:B------:R-:W-:Y:S05]  /*2c7c0*/  @P0 BRA `(.L_x_516) ;  /* 0x00000004001c0947 */ /* 0x000fea0003800000 */
[----:B------:R-:W-:-:S04]  /*2c7d0*/  LOP3.LUT P0, RZ, R6, 0x7fffffff, RZ, 0xc0, !PT ;  /* 0x7fffffff06ff7812 */ /* 0x000fc8000780c0ff */
[----:B------:R-:W-:-:S13]  /*2c7e0*/  PLOP3.LUT P0, PT, P3, P0, PT, 0x2f, 0xf2 ;  /* 0x0000000000f2781c */ /* 0x000fda0001f00577 */
[----:B------:R-:W-:Y:S05]  /*2c7f0*/  @P0 BRA `(.L_x_517) ;  /* 0x0000000400040947 */ /* 0x000fea0003800000 */
[----:B------:R-:W-:Y:S02]  /*2c800*/  ISETP.GE.AND P2, PT, R5, RZ, PT ;  /* 0x000000ff0500720c */ /* 0x000fe40003f46270 */
[----:B------:R-:W-:-:S11]  /*2c810*/  ISETP.GE.AND P0, PT, R0, RZ, PT ;  /* 0x000000ff0000720c */ /* 0x000fd60003f06270 */
[----:B------:R-:W-:Y:S01]  /*2c820*/  @P2 MOV R10, RZ ;  /* 0x000000ff000a2202 */ /* 0x000fe20000000f00 */
[----:B------:R-:W-:Y:S01]  /*2c830*/  @!P2 FFMA R7, R35, 1.84467440737095516160e+19, RZ ;  /* 0x5f8000002307a823 */ /* 0x000fe200000000ff */
[----:B------:R-:W-:Y:S01]  /*2c840*/  @!P2 MOV R10, 0xffffffc0 ;  /* 0xffffffc0000aa802 */ /* 0x000fe20000000f00 */
[----:B------:R-:W-:-:S03]  /*2c850*/  @!P0 FFMA R6, R24, 1.84467440737095516160e+19, RZ ;  /* 0x5f80000018068823 */ /* 0x000fc600000000ff */
[----:B------:R-:W-:-:S07]  /*2c860*/  @!P0 IADD3 R10, PT, PT, R10, 0x40, RZ ;  /* 0x000000400a0a8810 */ /* 0x000fce0007ffe0ff */
.L_x_513:
[----:B------:R-:W-:Y:S01]  /*2c870*/  LEA R11, R3, 0xc0800000, 0x17 ;  /* 0xc0800000030b7811 */ /* 0x000fe200078eb8ff */
[----:B------:R-:W-:Y:S01]  /*2c880*/  BSSY.RECONVERGENT B0, `(.L_x_518) ;  /* 0x0000036000007945 */ /* 0x000fe20003800200 */
[----:B------:R-:W-:Y:S02]  /*2c890*/  IADD3 R8, PT, PT, R8, -0x7f, RZ ;  /* 0xffffff8108087810 */ /* 0x000fe40007ffe0ff */
[----:B------:R-:W-:-:S03]  /*2c8a0*/  IADD3 R11, PT, PT, -R11, R6, RZ ;  /* 0x000000060b0b7210 */ /* 0x000fc60007ffe1ff */
[----:B------:R-:W-:Y:S01]  /*2c8b0*/  IMAD R9, R8, -0x800000, R7 ;  /* 0xff80000008097824 */ /* 0x000fe200078e0207 */
[----:B------:R-:W1:Y:S01]  /*2c8c0*/  MUFU.RCP R5, R11 ;  /* 0x0000000b00057308 */ /* 0x000e620000001000 */
[----:B------:R-:W-:-:S04]  /*2c8d0*/  FADD.FTZ R6, -R11, -RZ ;  /* 0x800000ff0b067221 */ /* 0x000fc80000010100 */
[----:B-1----:R-:W-:-:S04]  /*2c8e0*/  FFMA R0, R5, R6, 1 ;  /* 0x3f80000005007423 */ /* 0x002fc80000000006 */
[----:B------:R-:W-:-:S04]  /*2c8f0*/  FFMA R0, R5, R0, R5 ;  /* 0x0000000005007223 */ /* 0x000fc80000000005 */
[----:B------:R-:W-:-:S04]  /*2c900*/  FFMA R7, R9, R0, RZ ;  /* 0x0000000009077223 */ /* 0x000fc800000000ff */
[----:B------:R-:W-:-:S04]  /*2c910*/  FFMA R5, R6, R7, R9 ;  /* 0x0000000706057223 */ /* 0x000fc80000000009 */
[----:B------:R-:W-:-:S04]  /*2c920*/  FFMA R5, R0, R5, R7 ;  /* 0x0000000500057223 */ /* 0x000fc80000000007 */
[----:B------:R-:W-:Y:S01]  /*2c930*/  FFMA R6, R6, R5, R9 ;  /* 0x0000000506067223 */ /* 0x000fe20000000009 */
[----:B------:R-:W-:-:S03]  /*2c940*/  IADD3 R9, PT, PT, R8, 0x7f, -R3 ;  /* 0x0000007f08097810 */ /* 0x000fc60007ffe803 */
[----:B------:R-:W-:Y:S01]  /*2c950*/  FFMA R7, R0, R6, R5 ;  /* 0x0000000600077223 */ /* 0x000fe20000000005 */
[----:B------:R-:W-:-:S04]  /*2c960*/  IADD3 R10, PT, PT, R9, R10, RZ ;  /* 0x0000000a090a7210 */ /* 0x000fc80007ffe0ff */
[----:B------:R-:W-:-:S04]  /*2c970*/  SHF.R.U32.HI R3, RZ, 0x17, R7 ;  /* 0x00000017ff037819 */ /* 0x000fc80000011607 */
[----:B------:R-:W-:-:S04]  /*2c980*/  LOP3.LUT R3, R3, 0xff, RZ, 0xc0, !PT ;  /* 0x000000ff03037812 */ /* 0x000fc800078ec0ff */
[----:B------:R-:W-:-:S04]  /*2c990*/  IADD3 R3, PT, PT, R3, R10, RZ ;  /* 0x0000000a03037210 */ /* 0x000fc80007ffe0ff */
[----:B------:R-:W-:-:S04]  /*2c9a0*/  IADD3 R8, PT, PT, R3, -0x1, RZ ;  /* 0xffffffff03087810 */ /* 0x000fc80007ffe0ff */
[----:B------:R-:W-:-:S13]  /*2c9b0*/  ISETP.GE.U32.AND P0, PT, R8, 0xfe, PT ;  /* 0x000000fe0800780c */ /* 0x000fda0003f06070 */
[----:B------:R-:W-:Y:S05]  /*2c9c0*/  @!P0 BRA `(.L_x_519) ;  /* 0x0000000000808947 */ /* 0x000fea0003800000 */
[----:B------:R-:W-:-:S13]  /*2c9d0*/  ISETP.GT.AND P0, PT, R3, 0xfe, PT ;  /* 0x000000fe0300780c */ /* 0x000fda0003f04270 */
[----:B------:R-:W-:Y:S05]  /*2c9e0*/  @P0 BRA `(.L_x_520) ;  /* 0x00000000006c0947 */ /* 0x000fea0003800000 */
[----:B------:R-:W-:-:S13]  /*2c9f0*/  ISETP.GE.AND P0, PT, R3, 0x1, PT ;  /* 0x000000010300780c */ /* 0x000fda0003f06270 */
[----:B------:R-:W-:Y:S05]  /*2ca00*/  @P0 BRA `(.L_x_521) ;  /* 0x0000000000740947 */ /* 0x000fea0003800000 */
[----:B------:R-:W-:Y:S02]  /*2ca10*/  ISETP.GE.AND P0, PT, R3, -0x18, PT ;  /* 0xffffffe80300780c */ /* 0x000fe40003f06270 */
[----:B------:R-:W-:-:S11]  /*2ca20*/  LOP3.LUT R7, R7, 0x80000000, RZ, 0xc0, !PT ;  /* 0x8000000007077812 */ /* 0x000fd600078ec0ff */
[----:B------:R-:W-:Y:S05]  /*2ca30*/  @!P0 BRA `(.L_x_521) ;  /* 0x0000000000688947 */ /* 0x000fea0003800000 */
[CCC-:B------:R-:W-:Y:S01]  /*2ca40*/  FFMA.RZ R8, R0.reuse, R6.reuse, R5.reuse ;  /* 0x0000000600087223 */ /* 0x1c0fe2000000c005 */
[CCC-:B------:R-:W-:Y:S01]  /*2ca50*/  FFMA.RP R9, R0.reuse, R6.reuse, R5.reuse ;  /* 0x0000000600097223 */ /* 0x1c0fe20000008005 */
[----:B------:R-:W-:Y:S01]  /*2ca60*/  FFMA.RM R6, R0, R6, R5 ;  /* 0x0000000600067223 */ /* 0x000fe20000004005 */
[C---:B------:R-:W-:Y:S01]  /*2ca70*/  VIADD R0, R3.reuse, 0x20 ;  /* 0x0000002003007836 */ /* 0x040fe20000000000 */
[C---:B------:R-:W-:Y:S02]  /*2ca80*/  ISETP.NE.AND P0, PT, R3.reuse, RZ, PT ;  /* 0x000000ff0300720c */ /* 0x040fe40003f05270 */
[----:B------:R-:W-:Y:S02]  /*2ca90*/  LOP3.LUT R8, R8, 0x7fffff, RZ, 0xc0, !PT ;  /* 0x007fffff08087812 */ /* 0x000fe400078ec0ff */
[----:B------:R-:W-:Y:S01]  /*2caa0*/  ISETP.NE.AND P2, PT, R3, RZ, PT ;  /* 0x000000ff0300720c */ /* 0x000fe20003f45270 */
[----:B------:R-:W-:Y:S01]  /*2cab0*/  IMAD.MOV R3, RZ, RZ, -R3 ;  /* 0x000000ffff037224 */ /* 0x000fe200078e0a03 */
[----:B------:R-:W-:-:S02]  /*2cac0*/  LOP3.LUT R5, R8, 0x800000, RZ, 0xfc, !PT ;  /* 0x0080000008057812 */ /* 0x000fc400078efcff */
[----:B------:R-:W-:Y:S02]  /*2cad0*/  FSETP.NEU.FTZ.AND P3, PT, R9, R6, PT ;  /* 0x000000060900720b */ /* 0x000fe40003f7d000 */
[----:B------:R-:W-:Y:S02]  /*2cae0*/  SHF.L.U32 R0, R5, R0, RZ ;  /* 0x0000000005007219 */ /* 0x000fe400000006ff */
[----:B------:R-:W-:Y:S02]  /*2caf0*/  SEL R6, R3, RZ, P0 ;  /* 0x000000ff03067207 */ /* 0x000fe40000000000 */
[----:B------:R-:W-:Y:S02]  /*2cb00*/  ISETP.NE.AND P2, PT, R0, RZ, P2 ;  /* 0x000000ff0000720c */ /* 0x000fe40001745270 */
[----:B------:R-:W-:Y:S02]  /*2cb10*/  SHF.R.U32.HI R5, RZ, R6, R5 ;  /* 0x00000006ff057219 */ /* 0x000fe40000011605 */
[----:B------:R-:W-:-:S02]  /*2cb20*/  PLOP3.LUT P2, PT, P3, P2, PT, 0xf8, 0x8f ;  /* 0x00000000008f781c */ /* 0x000fc40001f45f70 */
[----:B------:R-:W-:Y:S02]  /*2cb30*/  SHF.R.U32.HI R3, RZ, 0x1, R5 ;  /* 0x00000001ff037819 */ /* 0x000fe40000011605 */
[----:B------:R-:W-:-:S04]  /*2cb40*/  SEL R0, RZ, 0x1, !P2 ;  /* 0x00000001ff007807 */ /* 0x000fc80005000000 */
[----:B------:R-:W-:-:S04]  /*2cb50*/  LOP3.LUT R0, R0, 0x1, R3, 0xf8, !PT ;  /* 0x0000000100007812 */ /* 0x000fc800078ef803 */
[----:B------:R-:W-:-:S05]  /*2cb60*/  LOP3.LUT R0, R0, R5, RZ, 0xc0, !PT ;  /* 0x0000000500007212 */ /* 0x000fca00078ec0ff */
[----:B------:R-:W-:-:S05]  /*2cb70*/  IMAD.IADD R0, R3, 0x1, R0 ;  /* 0x0000000103007824 */ /* 0x000fca00078e0200 */
[----:B------:R-:W-:Y:S01]  /*2cb80*/  LOP3.LUT R7, R0, R7, RZ, 0xfc, !PT ;  /* 0x0000000700077212 */ /* 0x000fe200078efcff */
[----:B------:R-:W-:Y:S05]  /*2cb90*/  BRA `(.L_x_521) ;  /* 0x0000000000107947 */ /* 0x000fea0003800000 */
.L_x_520:
[----:B------:R-:W-:-:S04]  /*2cba0*/  LOP3.LUT R7, R7, 0x80000000, RZ, 0xc0, !PT ;  /* 0x8000000007077812 */ /* 0x000fc800078ec0ff */
[----:B------:R-:W-:Y:S01]  /*2cbb0*/  LOP3.LUT R7, R7, 0x7f800000, RZ, 0xfc, !PT ;  /* 0x7f80000007077812 */ /* 0x000fe200078efcff */
[----:B------:R-:W-:Y:S05]  /*2cbc0*/  BRA `(.L_x_521) ;  /* 0x0000000000047947 */ /* 0x000fea0003800000 */
.L_x_519:
[----:B------:R-:W-:Y:S02]  /*2cbd0*/  LEA R7, R10, R7, 0x17 ;  /* 0x000000070a077211 */ /* 0x000fe400078eb8ff */
.L_x_521:
[----:B------:R-:W-:Y:S05]  /*2cbe0*/  BSYNC.RECONVERGENT B0 ;  /* 0x0000000000007941 */ /* 0x000fea0003800200 */
.L_x_518:
[----:B------:R-:W-:Y:S01]  /*2cbf0*/  MOV R34, R7 ;  /* 0x0000000700227202 */ /* 0x000fe20000000f00 */
[----:B------:R-:W-:Y:S05]  /*2cc00*/  BRA `(.L_x_522) ;  /* 0x0000000000207947 */ /* 0x000fea0003800000 */
.L_x_517:
[----:B------:R-:W-:-:S04]  /*2cc10*/  LOP3.LUT R6, R6, 0x80000000, R7, 0x48, !PT ;  /* 0x8000000006067812 */ /* 0x000fc800078e4807 */
[----:B------:R-:W-:Y:S01]  /*2cc20*/  LOP3.LUT R34, R6, 0x7f800000, RZ, 0xfc, !PT ;  /* 0x7f80000006227812 */ /* 0x000fe200078efcff */
[----:B------:R-:W-:Y:S05]  /*2cc30*/  BRA `(.L_x_522) ;  /* 0x0000000000147947 */ /* 0x000fea0003800000 */
.L_x_516:
[----:B------:R-:W-:Y:S01]  /*2cc40*/  LOP3.LUT R34, R6, 0x80000000, R7, 0x48, !PT ;  /* 0x8000000006227812 */ /* 0x000fe200078e4807 */
[----:B------:R-:W-:Y:S05]  /*2cc50*/  BRA `(.L_x_522) ;  /* 0x00000000000c7947 */ /* 0x000fea0003800000 */
.L_x_515:
[----:B------:R-:W1:Y:S01]  /*2cc60*/  MUFU.RSQ R34, -QNAN ;  /* 0xffc0000000227908 */ /* 0x000e620000001400 */
[----:B------:R-:W-:Y:S05]  /*2cc70*/  BRA `(.L_x_522) ;  /* 0x0000000000047947 */ /* 0x000fea0003800000 */
.L_x_514:
[----:B------:R-:W-:-:S07]  /*2cc80*/  FADD.FTZ R34, R35, R24 ;  /* 0x0000001823227221 */ /* 0x000fce0000010000 */
.L_x_522:
[----:B------:R-:W-:Y:S05]  /*2cc90*/  BSYNC.RECONVERGENT B1 ;  /* 0x0000000000017941 */ /* 0x000fea0003800200 */
.L_x_512:
[----:B------:R-:W-:-:S04]  /*2cca0*/  HFMA2 R5, -RZ, RZ, 0, 0 ;  /* 0x00000000ff057431 */ /* 0x000fc800000001ff */
[----:B-1----:R-:W-:Y:S05]  /*2ccb0*/  RET.REL.NODEC R4 `(_ZN7cutlass13device_kernelINS_4fmha6kernel36Sm100FmhaFwdKernelTmaWarpspecializedIN4cute5tupleIJiiiNS5_IJNS5_IJiiEEEiEEEEEENS1_10collective38Sm100FmhaFwdMainloopTmaWarpspecializedINS_10bfloat16_tEffNS5_IJNS4_1CILi256EEENSC_ILi128EEESD_EEENS5_IJiNSC_ILi1EEES7_EEENS5_IJiSG_NS5_IJNS5_IJNSC_ILi0EEEiEEEiEEEEEESL_NS9_12ResidualMaskENS5_IJNSC_ILi2EEESG_SG_EEENSC_ILb0EEEEENS9_38Sm100FmhaFwdEpilogueTmaWarpspecializedINS_6half_tEfNS5_IJSE_SD_SE_EEESH_NS5_IJSG_S7_EEESP_EENS2_23IndividualTileSchedulerENS2_41Sm100FmhaCtxKernelWarpspecializedScheduleEEEEEvNT_6ParamsE) ;  /* 0xfffffd3004d07950 */ /* 0x002fea0003c3ffff */
.L_x_523:
[----:B------:R-:W-:-:S00]  /*2ccc0*/  BRA `(.L_x_523) ;  /* 0xfffffffc00fc7947 */ /* 0x000fc0000383ffff */
[----:B------:R-:W-:-:S00]  /*2ccd0*/  NOP ;  /* 0x0000000000007918 */ /* 0x000fc00000000000 */
        /* <DEDUP_REMOVED lines=10> */
.L_x_528:


//--------------------- .nv.global.init           --------------------------
	.section	.nv.global.init,"aw",@progbits
.nv.global.init:
	.type		$str$23,@object
	.size		$str$23,($str$37 - $str$23)
$str$23:
        /*0000*/ 	.byte	0x0a, 0x00
	.type		$str$37,@object
	.size		$str$37,($str$32 - $str$37)
$str$37:
        /*0002*/ 	.byte	0x3a, 0x00
	.type		$str$32,@object
	.size		$str$32,($str$29 - $str$32)
$str$32:
        /*0004*/ 	.byte	0x5f, 0x00
	.type		$str$29,@object
	.size		$str$29,($str$28 - $str$29)
$str$29:
        /*0006*/ 	.byte	0x25, 0x64, 0x00
	.type		$str$28,@object
	.size		$str$28,($str$30 - $str$28)
$str$28:
        /*0009*/ 	.byte	0x25, 0x63, 0x00
	.type		$str$30,@object
	.size		$str$30,($str$31 - $str$30)
$str$30:
        /*000c*/ 	.byte	0x25, 0x73, 0x00
	.type		$str$31,@object
	.size		$str$31,($str$35 - $str$31)
$str$31:
        /*000f*/ 	.byte	0x20, 0x6f, 0x20, 0x00
	.type		$str$35,@object
	.size		$str$35,($str$22 - $str$35)
$str$35:
        /*0013*/ 	.byte	0x70, 0x74, 0x72, 0x5b, 0x00
	.type		$str$22,@object
	.size		$str$22,($str$34 - $str$22)
$str$22:
        /*0018*/ 	.byte	0x73, 0x4f, 0x3a, 0x20, 0x00
	.type		$str$34,@object
	.size		$str$34,($str$36 - $str$34)
$str$34:
        /*001d*/ 	.byte	0x73, 0x6d, 0x65, 0x6d, 0x5f, 0x00
	.type		$str$36,@object
	.size		$str$36,($str$33 - $str$36)
$str$36:
        /*0023*/ 	.byte	0x62, 0x5d, 0x28, 0x25, 0x70, 0x29, 0x00
	.type		$str$33,@object
	.size		$str$33,($str$27 - $str$33)
$str$33:
        /*002a*/ 	.byte	0x53, 0x77, 0x3c, 0x25, 0x64, 0x2c, 0x25, 0x64, 0x2c, 0x25, 0x64, 0x3e, 0x00
	.type		$str$27,@object
	.size		$str$27,($str$26 - $str$27)
$str$27:
        /*0037*/ 	.byte	0x2f, 0x74, 0x6d, 0x70, 0x2f, 0x63, 0x75, 0x74, 0x6c, 0x61, 0x73, 0x73, 0x5f, 0x73, 0x77, 0x65
        /*0047*/ 	.byte	0x65, 0x70, 0x5f, 0x73, 0x72, 0x63, 0x2f, 0x69, 0x6e, 0x63, 0x6c, 0x75, 0x64, 0x65, 0x2f, 0x63
        /*0057*/ 	.byte	0x75, 0x74, 0x65, 0x2f, 0x61, 0x74, 0x6f, 0x6d, 0x2f, 0x63, 0x6f, 0x70, 0x79, 0x5f, 0x74, 0x72
        /*0067*/ 	.byte	0x61, 0x69, 0x74, 0x73, 0x5f, 0x73, 0x6d, 0x31, 0x30, 0x30, 0x2e, 0x68, 0x70, 0x70, 0x00
	.type		$str$26,@object
	.size		$str$26,(__unnamed_4 - $str$26)
$str$26:
        /*0076*/ 	.byte	0x28, 0x28, 0x75, 0x69, 0x6e, 0x74, 0x33, 0x32, 0x5f, 0x74, 0x28, 0x74, 0x68, 0x72, 0x65, 0x61
        /*0086*/ 	.byte	0x64, 0x49, 0x64, 0x78, 0x2e, 0x78, 0x29, 0x20, 0x2f, 0x20, 0x33, 0x32, 0x29, 0x20, 0x25, 0x20
        /*0096*/ 	.byte	0x34, 0x29, 0x20, 0x3d, 0x3d, 0x20, 0x28, 0x28, 0x28, 0x74, 0x6d, 0x65, 0x6d, 0x5f, 0x61, 0x64
        /*00a6*/ 	.byte	0x64, 0x72, 0x20, 0x3e, 0x3e, 0x20, 0x31, 0x36, 0x29, 0x20, 0x2f, 0x20, 0x33, 0x32, 0x29, 0x20
        /*00b6*/ 	.byte	0x25, 0x20, 0x34, 0x29, 0x00
	.type		__unnamed_4,@object
	.size		__unnamed_4,(__unnamed_1 - __unnamed_4)
__unnamed_4:
        /* <DEDUP_REMOVED lines=37> */
        /*030b*/ 	.byte	0x30, 0x3e, 0x3e, 0x3e, 0x3e, 0x5d, 0x00
	.type		__unnamed_1,@object
	.size		__unnamed_1,(__unnamed_5 - __unnamed_1)
__unnamed_1:
        /* <DEDUP_REMOVED lines=37> */
        /*0562*/ 	.byte	0x3a, 0x43, 0x3c, 0x30, 0x3e, 0x3e, 0x3e, 0x3e, 0x5d, 0x00
	.type		__unnamed_5,@object
	.size		__unnamed_5,(__unnamed_6 - __unnamed_5)
__unnamed_5:
        /* <DEDUP_REMOVED lines=38> */
	.type		__unnamed_6,@object
	.size		__unnamed_6,(__unnamed_7 - __unnamed_6)
__unnamed_6:
        /* <DEDUP_REMOVED lines=37> */
        /*0a16*/ 	.byte	0x74, 0x65, 0x3a, 0x3a, 0x43, 0x3c, 0x30, 0x3e, 0x3e, 0x3e, 0x3e, 0x5d, 0x00
	.type		__unnamed_7,@object
	.size		__unnamed_7,(__unnamed_2 - __unnamed_7)
__unnamed_7:
        /* <DEDUP_REMOVED lines=37> */
        /*0c73*/ 	.byte	0x63, 0x75, 0x74, 0x65, 0x3a, 0x3a, 0x43, 0x3c, 0x30, 0x3e, 0x3e, 0x3e, 0x3e, 0x5d, 0x00
	.type		__unnamed_2,@object
	.size		__unnamed_2,(__unnamed_3 - __unnamed_2)
__unnamed_2:
        /* <DEDUP_REMOVED lines=38> */
	.type		__unnamed_3,@object
	.size		__unnamed_3,(.L_3 - __unnamed_3)
__unnamed_3:
        /* <DEDUP_REMOVED lines=39> */
.L_3:


//--------------------- .nv.shared._ZN7cutlass13device_kernelINS_4fmha6kernel36Sm100FmhaFwdKernelTmaWarpspecializedIN4cute5tupleIJiiiNS5_IJNS5_IJiiEEEiEEEEEENS1_10collective38Sm100FmhaFwdMainloopTmaWarpspecializedINS_10bfloat16_tEffNS5_IJNS4_1CILi256EEENSC_ILi128EEESD_EEENS5_IJiNSC_ILi1EEES7_EEENS5_IJiSG_NS5_IJNS5_IJNSC_ILi0EEEiEEEiEEEEEESL_NS9_12ResidualMaskENS5_IJNSC_ILi2EEESG_SG_EEENSC_ILb0EEEEENS9_38Sm100FmhaFwdEpilogueTmaWarpspecializedINS_6half_tEfNS5_IJSE_SD_SE_EEESH_NS5_IJSG_S7_EEESP_EENS2_23IndividualTileSchedulerENS2_41Sm100FmhaCtxKernelWarpspecializedScheduleEEEEEvNT_6ParamsE --------------------------
	.section	.nv.shared._ZN7cutlass13device_kernelINS_4fmha6kernel36Sm100FmhaFwdKernelTmaWarpspecializedIN4cute5tupleIJiiiNS5_IJNS5_IJiiEEEiEEEEEENS1_10collective38Sm100FmhaFwdMainloopTmaWarpspecializedINS_10bfloat16_tEffNS5_IJNS4_1CILi256EEENSC_ILi128EEESD_EEENS5_IJiNSC_ILi1EEES7_EEENS5_IJiSG_NS5_IJNS5_IJNSC_ILi0EEEiEEEiEEEEEESL_NS9_12ResidualMaskENS5_IJNSC_ILi2EEESG_SG_EEENSC_ILb0EEEEENS9_38Sm100FmhaFwdEpilogueTmaWarpspecializedINS_6half_tEfNS5_IJSE_SD_SE_EEESH_NS5_IJSG_S7_EEESP_EENS2_23IndividualTileSchedulerENS2_41Sm100FmhaCtxKernelWarpspecializedScheduleEEEEEvNT_6ParamsE,"aw",@nobits
	.sectionflags	@""
	.align	16
	.zero		1024


//--------------------- .nv.shared.reserved.0     --------------------------
	.section	.nv.shared.reserved.0,"aw",@nobits
	.weak		__nv_reservedSMEM_offset_0_alias
	.size		__nv_reservedSMEM_offset_0_alias, 0, 64
	.other		__nv_reservedSMEM_offset_0_alias,@"STO_CUDA_RESERVED_SHARED STV_DEFAULT"
__nv_reservedSMEM_offset_0_alias:
	.zero		0
.nv.shared.reserved.0:
	.zero		64
	.weak		__nv_reservedSMEM_tcgen05_partition
	.type		__nv_reservedSMEM_tcgen05_partition,@object
	.size		__nv_reservedSMEM_tcgen05_partition,(.L_0 - __nv_reservedSMEM_tcgen05_partition)
__nv_reservedSMEM_tcgen05_partition:
	.zero		32
.L_0:


//--------------------- .nv.global                --------------------------
	.section	.nv.global,"aw",@nobits
.nv.global:
	.type		_ZN39_INTERNAL_7f8e82f2_4_k_cu_f73c7152_35104cute1_E,@object
	.size		_ZN39_INTERNAL_7f8e82f2_4_k_cu_f73c7152_35104cute1_E,(_ZN39_INTERNAL_7f8e82f2_4_k_cu_f73c7152_35104cuda3std3__45__cpo6cbeginE - _ZN39_INTERNAL_7f8e82f2_4_k_cu_f73c7152_35104cute1_E)
_ZN39_INTERNAL_7f8e82f2_4_k_cu_f73c7152_35104cute1_E:
	.zero		1
	.type		_ZN39_INTERNAL_7f8e82f2_4_k_cu_f73c7152_35104cuda3std3__45__cpo6cbeginE,@object
	.size		_ZN39_INTERNAL_7f8e82f2_4_k_cu_f73c7152_35104cuda3std3__45__cpo6cbeginE,(_ZN39_INTERNAL_7f8e82f2_4_k_cu_f73c7152_35104cuda3std3__48in_placeE - _ZN39_INTERNAL_7f8e82f2_4_k_cu_f73c7152_35104cuda3std3__45__cpo6cbeginE)
_ZN39_INTERNAL_7f8e82f2_4_k_cu_f73c7152_35104cuda3std3__45__cpo6cbeginE:
	.zero		1
	.type		_ZN39_INTERNAL_7f8e82f2_4_k_cu_f73c7152_35104cuda3std3__48in_placeE,@object
	.size		_ZN39_INTERNAL_7f8e82f2_4_k_cu_f73c7152_35104cuda3std3__48in_placeE,(_ZN39_INTERNAL_7f8e82f2_4_k_cu_f73c7152_35104cuda3std6ranges3__45__cpo9iter_moveE - _ZN39_INTERNAL_7f8e82f2_4_k_cu_f73c7152_35104cuda3std3__48in_placeE)
_ZN39_INTERNAL_7f8e82f2_4_k_cu_f73c7152_35104cuda3std3__48in_placeE:
	.zero		1
	.type		_ZN39_INTERNAL_7f8e82f2_4_k_cu_f73c7152_35104cuda3std6ranges3__45__cpo9iter_moveE,@object
	.size		_ZN39_INTERNAL_7f8e82f2_4_k_cu_f73c7152_35104cuda3std6ranges3__45__cpo9iter_moveE,(_ZN39_INTERNAL_7f8e82f2_4_k_cu_f73c7152_35104cuda3std3__45__cpo5beginE - _ZN39_INTERNAL_7f8e82f2_4_k_cu_f73c7152_35104cuda3std6ranges3__45__cpo9iter_moveE)
_ZN39_INTERNAL_7f8e82f2_4_k_cu_f73c7152_35104cuda3std6ranges3__45__cpo9iter_moveE:
	.zero		1
	.type		_ZN39_INTERNAL_7f8e82f2_4_k_cu_f73c7152_35104cuda3std3__45__cpo5beginE,@object
	.size		_ZN39_INTERNAL_7f8e82f2_4_k_cu_f73c7152_35104cuda3std3__45__cpo5beginE,(_ZN39_INTERNAL_7f8e82f2_4_k_cu_f73c7152_35104cuda3std3__441_GLOBAL__N__7f8e82f2_4_k_cu_f73c7152_35106ignoreE - _ZN39_INTERNAL_7f8e82f2_4_k_cu_f73c7152_35104cuda3std3__45__cpo5beginE)
_ZN39_INTERNAL_7f8e82f2_4_k_cu_f73c7152_35104cuda3std3__45__cpo5beginE:
	.zero		1
	.type		_ZN39_INTERNAL_7f8e82f2_4_k_cu_f73c7152_35104cuda3std3__441_GLOBAL__N__7f8e82f2_4_k_cu_f73c7152_35106ignoreE,@object
	.size		_ZN39_INTERNAL_7f8e82f2_4_k_cu_f73c7152_35104cuda3std3__441_GLOBAL__N__7f8e82f2_4_k_cu_f73c7152_35106ignoreE,(_ZN39_INTERNAL_7f8e82f2_4_k_cu_f73c7152_35104cute7productE - _ZN39_INTERNAL_7f8e82f2_4_k_cu_f73c7152_35104cuda3std3__441_GLOBAL__N__7f8e82f2_4_k_cu_f73c7152_35106ignoreE)
_ZN39_INTERNAL_7f8e82f2_4_k_cu_f73c7152_35104cuda3std3__441_GLOBAL__N__7f8e82f2_4_k_cu_f73c7152_35106ignoreE:
	.zero		1
	.type		_ZN39_INTERNAL_7f8e82f2_4_k_cu_f73c7152_35104cute7productE,@object
	.size		_ZN39_INTERNAL_7f8e82f2_4_k_cu_f73c7152_35104cute7productE,(_ZN39_INTERNAL_7f8e82f2_4_k_cu_f73c7152_35104cuda3std3__45__cpo3endE - _ZN39_INTERNAL_7f8e82f2_4_k_cu_f73c7152_35104cute7productE)
_ZN39_INTERNAL_7f8e82f2_4_k_cu_f73c7152_35104cute7productE:
	.zero		1
	.type		_ZN39_INTERNAL_7f8e82f2_4_k_cu_f73c7152_35104cuda3std3__45__cpo3endE,@object
	.size		_ZN39_INTERNAL_7f8e82f2_4_k_cu_f73c7152_35104cuda3std3__45__cpo3endE,(_ZN39_INTERNAL_7f8e82f2_4_k_cu_f73c7152_35104cuda3std3__419piecewise_constructE - _ZN39_INTERNAL_7f8e82f2_4_k_cu_f73c7152_35104cuda3std3__45__cpo3endE)
_ZN39_INTERNAL_7f8e82f2_4_k_cu_f73c7152_35104cuda3std3__45__cpo3endE:
	.zero		1
	.type		_ZN39_INTERNAL_7f8e82f2_4_k_cu_f73c7152_35104cuda3std3__419piecewise_constructE,@object
	.size		_ZN39_INTERNAL_7f8e82f2_4_k_cu_f73c7152_35104cuda3std3__419piecewise_constructE,(_ZN39_INTERNAL_7f8e82f2_4_k_cu_f73c7152_35104cuda3std3__45__cpo4cendE - _ZN39_INTERNAL_7f8e82f2_4_k_cu_f73c7152_35104cuda3std3__419piecewise_constructE)
_ZN39_INTERNAL_7f8e82f2_4_k_cu_f73c7152_35104cuda3std3__419piecewise_constructE:
	.zero		1
	.type		_ZN39_INTERNAL_7f8e82f2_4_k_cu_f73c7152_35104cuda3std3__45__cpo4cendE,@object
	.size		_ZN39_INTERNAL_7f8e82f2_4_k_cu_f73c7152_35104cuda3std3__45__cpo4cendE,(_ZN39_INTERNAL_7f8e82f2_4_k_cu_f73c7152_35104cuda3std6ranges3__45__cpo4swapE - _ZN39_INTERNAL_7f8e82f2_4_k_cu_f73c7152_35104cuda3std3__45__cpo4cendE)
_ZN39_INTERNAL_7f8e82f2_4_k_cu_f73c7152_35104cuda3std3__45__cpo4cendE:
	.zero		1
	.type		_ZN39_INTERNAL_7f8e82f2_4_k_cu_f73c7152_35104cuda3std6ranges3__45__cpo4swapE,@object
	.size		_ZN39_INTERNAL_7f8e82f2_4_k_cu_f73c7152_35104cuda3std6ranges3__45__cpo4swapE,(.L_15 - _ZN39_INTERNAL_7f8e82f2_4_k_cu_f73c7152_35104cuda3std6ranges3__45__cpo4swapE)
_ZN39_INTERNAL_7f8e82f2_4_k_cu_f73c7152_35104cuda3std6ranges3__45__cpo4swapE:
	.zero		1
.L_15:


//--------------------- .nv.constant0._ZN7cutlass13device_kernelINS_4fmha6kernel36Sm100FmhaFwdKernelTmaWarpspecializedIN4cute5tupleIJiiiNS5_IJNS5_IJiiEEEiEEEEEENS1_10collective38Sm100FmhaFwdMainloopTmaWarpspecializedINS_10bfloat16_tEffNS5_IJNS4_1CILi256EEENSC_ILi128EEESD_EEENS5_IJiNSC_ILi1EEES7_EEENS5_IJiSG_NS5_IJNS5_IJNSC_ILi0EEEiEEEiEEEEEESL_NS9_12ResidualMaskENS5_IJNSC_ILi2EEESG_SG_EEENSC_ILb0EEEEENS9_38Sm100FmhaFwdEpilogueTmaWarpspecializedINS_6half_tEfNS5_IJSE_SD_SE_EEESH_NS5_IJSG_S7_EEESP_EENS2_23IndividualTileSchedulerENS2_41Sm100FmhaCtxKernelWarpspecializedScheduleEEEEEvNT_6ParamsE --------------------------
	.section	.nv.constant0._ZN7cutlass13device_kernelINS_4fmha6kernel36Sm100FmhaFwdKernelTmaWarpspecializedIN4cute5tupleIJiiiNS5_IJNS5_IJiiEEEiEEEEEENS1_10collective38Sm100FmhaFwdMainloopTmaWarpspecializedINS_10bfloat16_tEffNS5_IJNS4_1CILi256EEENSC_ILi128EEESD_EEENS5_IJiNSC_ILi1EEES7_EEENS5_IJiSG_NS5_IJNS5_IJNSC_ILi0EEEiEEEiEEEEEESL_NS9_12ResidualMaskENS5_IJNSC_ILi2EEESG_SG_EEENSC_ILb0EEEEENS9_38Sm100FmhaFwdEpilogueTmaWarpspecializedINS_6half_tEfNS5_IJSE_SD_SE_EEESH_NS5_IJSG_S7_EEESP_EENS2_23IndividualTileSchedulerENS2_41Sm100FmhaCtxKernelWarpspecializedScheduleEEEEEvNT_6ParamsE,"a",@progbits
	.sectionflags	@""
	.align	4
.nv.constant0._ZN7cutlass13device_kernelINS_4fmha6kernel36Sm100FmhaFwdKernelTmaWarpspecializedIN4cute5tupleIJiiiNS5_IJNS5_IJiiEEEiEEEEEENS1_10collective38Sm100FmhaFwdMainloopTmaWarpspecializedINS_10bfloat16_tEffNS5_IJNS4_1CILi256EEENSC_ILi128EEESD_EEENS5_IJiNSC_ILi1EEES7_EEENS5_IJiSG_NS5_IJNS5_IJNSC_ILi0EEEiEEEiEEEEEESL_NS9_12ResidualMaskENS5_IJNSC_ILi2EEESG_SG_EEENSC_ILb0EEEEENS9_38Sm100FmhaFwdEpilogueTmaWarpspecializedINS_6half_tEfNS5_IJSE_SD_SE_EEESH_NS5_IJSG_S7_EEESP_EENS2_23IndividualTileSchedulerENS2_41Sm100FmhaCtxKernelWarpspecializedScheduleEEEEEvNT_6ParamsE:
	.zero		2432


//--------------------- SYMBOLS --------------------------

	.type		.nv.reservedSmem.offset0,@object
	.size		.nv.reservedSmem.offset0,0x4
	.type		.nv.reservedSmem.cap,@object
	.size		.nv.reservedSmem.cap,0x4
	.type		vprintf,@function
	.type		__assertfail,@function
